	.target	sm_90a

	.elftype	@"ET_EXEC"


//--------------------- .note.nv.tkinfo           --------------------------
	.section	.note.nv.tkinfo,"",@"SHT_NOTE"
	.sectionflags	@"SHF_NOTE_NV_TKINFO"
	.tkinfo
        /*0018*/ 	.word	0x00000002
        /*0030*/ 	.string	""
        /*0030*/ 	.string	"ptxas"
        /*0030*/ 	.string	"Cuda compilation tools, release 13.0, V13.0.88"
        /*0030*/ 	.string	"Build cuda_13.0.r13.0/compiler.36424714_0"
        /*0030*/ 	.string	"-arch sm_90a -m 64 "



//--------------------- .note.nv.cuinfo           --------------------------
	.section	.note.nv.cuinfo,"",@"SHT_NOTE"
	.sectionflags	@"SHF_NOTE_NV_CUINFO"
        /*0018*/ 	.short	0x0002
        /*001a*/ 	.short	0x005a
        /*001c*/ 	.short	0x0082
	.zero		2


//--------------------- .nv.info                  --------------------------
	.section	.nv.info,"",@"SHT_CUDA_INFO"
	.align	4


	//----- nvinfo : EIATTR_REGCOUNT
	.align		4
        /*0000*/ 	.byte	0x04, 0x2f
        /*0002*/ 	.short	(.L_29 - .L_28)
	.align		4
.L_28:
        /*0004*/ 	.word	index@(_ZN2at6native60_GLOBAL__N__aad4af22_27_AdaptiveAveragePooling3d_cu_866e08f919adaptiveaveragepoolIddEEvPKT_PS3_iiiiiilllllll)
        /*0008*/ 	.word	0x00000040


	//----- nvinfo : EIATTR_FRAME_SIZE
	.align		4
.L_29:
        /*000c*/ 	.byte	0x04, 0x11
        /*000e*/ 	.short	(.L_31 - .L_30)
	.align		4
.L_30:
        /*0010*/ 	.word	index@($__internal_14_$__cuda_sm20_div_s64)
        /*0014*/ 	.word	0x00000000


	//----- nvinfo : EIATTR_FRAME_SIZE
	.align		4
.L_31:
        /*0018*/ 	.byte	0x04, 0x11
        /*001a*/ 	.short	(.L_33 - .L_32)
	.align		4
.L_32:
        /*001c*/ 	.word	index@($__internal_13_$__cuda_sm20_div_rn_f64_full)
        /*0020*/ 	.word	0x00000000


	//----- nvinfo : EIATTR_FRAME_SIZE
	.align		4
.L_33:
        /*0024*/ 	.byte	0x04, 0x11
        /*0026*/ 	.short	(.L_35 - .L_34)
	.align		4
.L_34:
        /*0028*/ 	.word	index@(_ZN2at6native60_GLOBAL__N__aad4af22_27_AdaptiveAveragePooling3d_cu_866e08f919adaptiveaveragepoolIddEEvPKT_PS3_iiiiiilllllll)
        /*002c*/ 	.word	0x00000000


	//----- nvinfo : EIATTR_REGCOUNT
	.align		4
.L_35:
        /*0030*/ 	.byte	0x04, 0x2f
        /*0032*/ 	.short	(.L_37 - .L_36)
	.align		4
.L_36:
        /*0034*/ 	.word	index@(_ZN2at6native60_GLOBAL__N__aad4af22_27_AdaptiveAveragePooling3d_cu_866e08f919adaptiveaveragepoolIffEEvPKT_PS3_iiiiiilllllll)
        /*0038*/ 	.word	0x00000040


	//----- nvinfo : EIATTR_FRAME_SIZE
	.align		4
.L_37:
        /*003c*/ 	.byte	0x04, 0x11
        /*003e*/ 	.short	(.L_39 - .L_38)
	.align		4
.L_38:
        /*0040*/ 	.word	index@($__internal_12_$__cuda_sm20_div_s64)
        /*0044*/ 	.word	0x00000000


	//----- nvinfo : EIATTR_FRAME_SIZE
	.align		4
.L_39:
        /*0048*/ 	.byte	0x04, 0x11
        /*004a*/ 	.short	(.L_41 - .L_40)
	.align		4
.L_40:
        /*004c*/ 	.word	index@(_ZN2at6native60_GLOBAL__N__aad4af22_27_AdaptiveAveragePooling3d_cu_866e08f919adaptiveaveragepoolIffEEvPKT_PS3_iiiiiilllllll)
        /*0050*/ 	.word	0x00000000


	//----- nvinfo : EIATTR_REGCOUNT
	.align		4
.L_41:
        /*0054*/ 	.byte	0x04, 0x2f
        /*0056*/ 	.short	(.L_43 - .L_42)
	.align		4
.L_42:
        /*0058*/ 	.word	index@(_ZN2at6native60_GLOBAL__N__aad4af22_27_AdaptiveAveragePooling3d_cu_866e08f919adaptiveaveragepoolIN3c104HalfEfEEvPKT_PS5_iiiiiilllllll)
        /*005c*/ 	.word	0x00000030


	//----- nvinfo : EIATTR_FRAME_SIZE
	.align		4
.L_43:
        /*0060*/ 	.byte	0x04, 0x11
        /*0062*/ 	.short	(.L_45 - .L_44)
	.align		4
.L_44:
        /*0064*/ 	.word	index@($__internal_11_$__cuda_sm20_div_s64)
        /*0068*/ 	.word	0x00000000


	//----- nvinfo : EIATTR_FRAME_SIZE
	.align		4
.L_45:
        /*006c*/ 	.byte	0x04, 0x11
        /*006e*/ 	.short	(.L_47 - .L_46)
	.align		4
.L_46:
        /*0070*/ 	.word	index@(_ZN2at6native60_GLOBAL__N__aad4af22_27_AdaptiveAveragePooling3d_cu_866e08f919adaptiveaveragepoolIN3c104HalfEfEEvPKT_PS5_iiiiiilllllll)
        /*0074*/ 	.word	0x00000000


	//----- nvinfo : EIATTR_REGCOUNT
	.align		4
.L_47:
        /*0078*/ 	.byte	0x04, 0x2f
        /*007a*/ 	.short	(.L_49 - .L_48)
	.align		4
.L_48:
        /*007c*/ 	.word	index@(_ZN2at6native60_GLOBAL__N__aad4af22_27_AdaptiveAveragePooling3d_cu_866e08f919adaptiveaveragepoolIN3c108BFloat16EfEEvPKT_PS5_iiiiiilllllll)
        /*0080*/ 	.word	0x00000030


	//----- nvinfo : EIATTR_FRAME_SIZE
	.align		4
.L_49:
        /*0084*/ 	.byte	0x04, 0x11
        /*0086*/ 	.short	(.L_51 - .L_50)
	.align		4
.L_50:
        /*0088*/ 	.word	index@($__internal_10_$__cuda_sm20_div_s64)
        /*008c*/ 	.word	0x00000000


	//----- nvinfo : EIATTR_FRAME_SIZE
	.align		4
.L_51:
        /*0090*/ 	.byte	0x04, 0x11
        /*0092*/ 	.short	(.L_53 - .L_52)
	.align		4
.L_52:
        /*0094*/ 	.word	index@(_ZN2at6native60_GLOBAL__N__aad4af22_27_AdaptiveAveragePooling3d_cu_866e08f919adaptiveaveragepoolIN3c108BFloat16EfEEvPKT_PS5_iiiiiilllllll)
        /*0098*/ 	.word	0x00000000


	//----- nvinfo : EIATTR_REGCOUNT
	.align		4
.L_53:
        /*009c*/ 	.byte	0x04, 0x2f
        /*009e*/ 	.short	(.L_55 - .L_54)
	.align		4
.L_54:
        /*00a0*/ 	.word	index@(_ZN2at6native60_GLOBAL__N__aad4af22_27_AdaptiveAveragePooling3d_cu_866e08f930atomicadaptiveaveragegradinputIdEEvPT_PKS3_iiiiiil)
        /*00a4*/ 	.word	0x0000002f


	//----- nvinfo : EIATTR_FRAME_SIZE
	.align		4
.L_55:
        /*00a8*/ 	.byte	0x04, 0x11
        /*00aa*/ 	.short	(.L_57 - .L_56)
	.align		4
.L_56:
        /*00ac*/ 	.word	index@($__internal_9_$__cuda_sm20_div_s64)
        /*00b0*/ 	.word	0x00000000


	//----- nvinfo : EIATTR_FRAME_SIZE
	.align		4
.L_57:
        /*00b4*/ 	.byte	0x04, 0x11
        /*00b6*/ 	.short	(.L_59 - .L_58)
	.align		4
.L_58:
        /*00b8*/ 	.word	index@($__internal_8_$__cuda_sm20_div_rn_f64_full)
        /*00bc*/ 	.word	0x00000000


	//----- nvinfo : EIATTR_FRAME_SIZE
	.align		4
.L_59:
        /*00c0*/ 	.byte	0x04, 0x11
        /*00c2*/ 	.short	(.L_61 - .L_60)
	.align		4
.L_60:
        /*00c4*/ 	.word	index@(_ZN2at6native60_GLOBAL__N__aad4af22_27_AdaptiveAveragePooling3d_cu_866e08f930atomicadaptiveaveragegradinputIdEEvPT_PKS3_iiiiiil)
        /*00c8*/ 	.word	0x00000000


	//----- nvinfo : EIATTR_REGCOUNT
	.align		4
.L_61:
        /*00cc*/ 	.byte	0x04, 0x2f
        /*00ce*/ 	.short	(.L_63 - .L_62)
	.align		4
.L_62:
        /*00d0*/ 	.word	index@(_ZN2at6native60_GLOBAL__N__aad4af22_27_AdaptiveAveragePooling3d_cu_866e08f930atomicadaptiveaveragegradinputIfEEvPT_PKS3_iiiiiil)
        /*00d4*/ 	.word	0x00000028


	//----- nvinfo : EIATTR_FRAME_SIZE
	.align		4
.L_63:
        /*00d8*/ 	.byte	0x04, 0x11
        /*00da*/ 	.short	(.L_65 - .L_64)
	.align		4
.L_64:
        /*00dc*/ 	.word	index@($__internal_7_$__cuda_sm20_div_s64)
        /*00e0*/ 	.word	0x00000000


	//----- nvinfo : EIATTR_FRAME_SIZE
	.align		4
.L_65:
        /*00e4*/ 	.byte	0x04, 0x11
        /*00e6*/ 	.short	(.L_67 - .L_66)
	.align		4
.L_66:
        /*00e8*/ 	.word	index@(_ZN2at6native60_GLOBAL__N__aad4af22_27_AdaptiveAveragePooling3d_cu_866e08f930atomicadaptiveaveragegradinputIfEEvPT_PKS3_iiiiiil)
        /*00ec*/ 	.word	0x00000000


	//----- nvinfo : EIATTR_REGCOUNT
	.align		4
.L_67:
        /*00f0*/ 	.byte	0x04, 0x2f
        /*00f2*/ 	.short	(.L_69 - .L_68)
	.align		4
.L_68:
        /*00f4*/ 	.word	index@(_ZN2at6native60_GLOBAL__N__aad4af22_27_AdaptiveAveragePooling3d_cu_866e08f930atomicadaptiveaveragegradinputIN3c104HalfEEEvPT_PKS5_iiiiiil)
        /*00f8*/ 	.word	0x0000002e


	//----- nvinfo : EIATTR_FRAME_SIZE
	.align		4
.L_69:
        /*00fc*/ 	.byte	0x04, 0x11
        /*00fe*/ 	.short	(.L_71 - .L_70)
	.align		4
.L_70:
        /*0100*/ 	.word	index@($__internal_6_$__cuda_sm20_div_s64)
        /*0104*/ 	.word	0x00000000


	//----- nvinfo : EIATTR_FRAME_SIZE
	.align		4
.L_71:
        /*0108*/ 	.byte	0x04, 0x11
        /*010a*/ 	.short	(.L_73 - .L_72)
	.align		4
.L_72:
        /*010c*/ 	.word	index@(_ZN2at6native60_GLOBAL__N__aad4af22_27_AdaptiveAveragePooling3d_cu_866e08f930atomicadaptiveaveragegradinputIN3c104HalfEEEvPT_PKS5_iiiiiil)
        /*0110*/ 	.word	0x00000000


	//----- nvinfo : EIATTR_REGCOUNT
	.align		4
.L_73:
        /*0114*/ 	.byte	0x04, 0x2f
        /*0116*/ 	.short	(.L_75 - .L_74)
	.align		4
.L_74:
        /*0118*/ 	.word	index@(_ZN2at6native60_GLOBAL__N__aad4af22_27_AdaptiveAveragePooling3d_cu_866e08f930atomicadaptiveaveragegradinputIN3c108BFloat16EEEvPT_PKS5_iiiiiil)
        /*011c*/ 	.word	0x0000002c


	//----- nvinfo : EIATTR_FRAME_SIZE
	.align		4
.L_75:
        /*0120*/ 	.byte	0x04, 0x11
        /*0122*/ 	.short	(.L_77 - .L_76)
	.align		4
.L_76:
        /*0124*/ 	.word	index@($__internal_5_$__cuda_sm20_div_s64)
        /*0128*/ 	.word	0x00000000


	//----- nvinfo : EIATTR_FRAME_SIZE
	.align		4
.L_77:
        /*012c*/ 	.byte	0x04, 0x11
        /*012e*/ 	.short	(.L_79 - .L_78)
	.align		4
.L_78:
        /*0130*/ 	.word	index@(_ZN2at6native60_GLOBAL__N__aad4af22_27_AdaptiveAveragePooling3d_cu_866e08f930atomicadaptiveaveragegradinputIN3c108BFloat16EEEvPT_PKS5_iiiiiil)
        /*0134*/ 	.word	0x00000000


	//----- nvinfo : EIATTR_REGCOUNT
	.align		4
.L_79:
        /*0138*/ 	.byte	0x04, 0x2f
        /*013a*/ 	.short	(.L_81 - .L_80)
	.align		4
.L_80:
        /*013c*/ 	.word	index@(_ZN2at6native60_GLOBAL__N__aad4af22_27_AdaptiveAveragePooling3d_cu_866e08f924adaptiveaveragegradinputIddEEvPT_PKS3_iiiiiil)
        /*0140*/ 	.word	0x00000048


	//----- nvinfo : EIATTR_FRAME_SIZE
	.align		4
.L_81:
        /*0144*/ 	.byte	0x04, 0x11
        /*0146*/ 	.short	(.L_83 - .L_82)
	.align		4
.L_82:
        /*0148*/ 	.word	index@($__internal_4_$__cuda_sm20_div_s64)
        /*014c*/ 	.word	0x00000000


	//----- nvinfo : EIATTR_FRAME_SIZE
	.align		4
.L_83:
        /*0150*/ 	.byte	0x04, 0x11
        /*0152*/ 	.short	(.L_85 - .L_84)
	.align		4
.L_84:
        /*0154*/ 	.word	index@($__internal_3_$__cuda_sm20_div_rn_f64_full)
        /*0158*/ 	.word	0x00000000


	//----- nvinfo : EIATTR_FRAME_SIZE
	.align		4
.L_85:
        /*015c*/ 	.byte	0x04, 0x11
        /*015e*/ 	.short	(.L_87 - .L_86)
	.align		4
.L_86:
        /*0160*/ 	.word	index@(_ZN2at6native60_GLOBAL__N__aad4af22_27_AdaptiveAveragePooling3d_cu_866e08f924adaptiveaveragegradinputIddEEvPT_PKS3_iiiiiil)
        /*0164*/ 	.word	0x00000000


	//----- nvinfo : EIATTR_REGCOUNT
	.align		4
.L_87:
        /*0168*/ 	.byte	0x04, 0x2f
        /*016a*/ 	.short	(.L_89 - .L_88)
	.align		4
.L_88:
        /*016c*/ 	.word	index@(_ZN2at6native60_GLOBAL__N__aad4af22_27_AdaptiveAveragePooling3d_cu_866e08f924adaptiveaveragegradinputIffEEvPT_PKS3_iiiiiil)
        /*0170*/ 	.word	0x00000048


	//----- nvinfo : EIATTR_FRAME_SIZE
	.align		4
.L_89:
        /*0174*/ 	.byte	0x04, 0x11
        /*0176*/ 	.short	(.L_91 - .L_90)
	.align		4
.L_90:
        /*0178*/ 	.word	index@($__internal_2_$__cuda_sm20_div_s64)
        /*017c*/ 	.word	0x00000000


	//----- nvinfo : EIATTR_FRAME_SIZE
	.align		4
.L_91:
        /*0180*/ 	.byte	0x04, 0x11
        /*0182*/ 	.short	(.L_93 - .L_92)
	.align		4
.L_92:
        /*0184*/ 	.word	index@(_ZN2at6native60_GLOBAL__N__aad4af22_27_AdaptiveAveragePooling3d_cu_866e08f924adaptiveaveragegradinputIffEEvPT_PKS3_iiiiiil)
        /*0188*/ 	.word	0x00000000


	//----- nvinfo : EIATTR_REGCOUNT
	.align		4
.L_93:
        /*018c*/ 	.byte	0x04, 0x2f
        /*018e*/ 	.short	(.L_95 - .L_94)
	.align		4
.L_94:
        /*0190*/ 	.word	index@(_ZN2at6native60_GLOBAL__N__aad4af22_27_AdaptiveAveragePooling3d_cu_866e08f924adaptiveaveragegradinputIN3c104HalfEfEEvPT_PKS5_iiiiiil)
        /*0194*/ 	.word	0x00000048


	//----- nvinfo : EIATTR_FRAME_SIZE
	.align		4
.L_95:
        /*0198*/ 	.byte	0x04, 0x11
        /*019a*/ 	.short	(.L_97 - .L_96)
	.align		4
.L_96:
        /*019c*/ 	.word	index@($__internal_1_$__cuda_sm20_div_s64)
        /*01a0*/ 	.word	0x00000000


	//----- nvinfo : EIATTR_FRAME_SIZE
	.align		4
.L_97:
        /*01a4*/ 	.byte	0x04, 0x11
        /*01a6*/ 	.short	(.L_99 - .L_98)
	.align		4
.L_98:
        /*01a8*/ 	.word	index@(_ZN2at6native60_GLOBAL__N__aad4af22_27_AdaptiveAveragePooling3d_cu_866e08f924adaptiveaveragegradinputIN3c104HalfEfEEvPT_PKS5_iiiiiil)
        /*01ac*/ 	.word	0x00000000


	//----- nvinfo : EIATTR_REGCOUNT
	.align		4
.L_99:
        /*01b0*/ 	.byte	0x04, 0x2f
        /*01b2*/ 	.short	(.L_101 - .L_100)
	.align		4
.L_100:
        /*01b4*/ 	.word	index@(_ZN2at6native60_GLOBAL__N__aad4af22_27_AdaptiveAveragePooling3d_cu_866e08f924adaptiveaveragegradinputIN3c108BFloat16EfEEvPT_PKS5_iiiiiil)
        /*01b8*/ 	.word	0x00000048


	//----- nvinfo : EIATTR_FRAME_SIZE
	.align		4
.L_101:
        /*01bc*/ 	.byte	0x04, 0x11
        /*01be*/ 	.short	(.L_103 - .L_102)
	.align		4
.L_102:
        /*01c0*/ 	.word	index@($__internal_0_$__cuda_sm20_div_s64)
        /*01c4*/ 	.word	0x00000000


	//----- nvinfo : EIATTR_FRAME_SIZE
	.align		4
.L_103:
        /*01c8*/ 	.byte	0x04, 0x11
        /*01ca*/ 	.short	(.L_105 - .L_104)
	.align		4
.L_104:
        /*01cc*/ 	.word	index@(_ZN2at6native60_GLOBAL__N__aad4af22_27_AdaptiveAveragePooling3d_cu_866e08f924adaptiveaveragegradinputIN3c108BFloat16EfEEvPT_PKS5_iiiiiil)
        /*01d0*/ 	.word	0x00000000


	//----- nvinfo : EIATTR_MIN_STACK_SIZE
	.align		4
.L_105:
        /*01d4*/ 	.byte	0x04, 0x12
        /*01d6*/ 	.short	(.L_107 - .L_106)
	.align		4
.L_106:
        /*01d8*/ 	.word	index@(_ZN2at6native60_GLOBAL__N__aad4af22_27_AdaptiveAveragePooling3d_cu_866e08f924adaptiveaveragegradinputIN3c108BFloat16EfEEvPT_PKS5_iiiiiil)
        /*01dc*/ 	.word	0x00000000


	//----- nvinfo : EIATTR_MIN_STACK_SIZE
	.align		4
.L_107:
        /*01e0*/ 	.byte	0x04, 0x12
        /*01e2*/ 	.short	(.L_109 - .L_108)
	.align		4
.L_108:
        /*01e4*/ 	.word	index@(_ZN2at6native60_GLOBAL__N__aad4af22_27_AdaptiveAveragePooling3d_cu_866e08f924adaptiveaveragegradinputIN3c104HalfEfEEvPT_PKS5_iiiiiil)
        /*01e8*/ 	.word	0x00000000


	//----- nvinfo : EIATTR_MIN_STACK_SIZE
	.align		4
.L_109:
        /*01ec*/ 	.byte	0x04, 0x12
        /*01ee*/ 	.short	(.L_111 - .L_110)
	.align		4
.L_110:
        /*01f0*/ 	.word	index@(_ZN2at6native60_GLOBAL__N__aad4af22_27_AdaptiveAveragePooling3d_cu_866e08f924adaptiveaveragegradinputIffEEvPT_PKS3_iiiiiil)
        /*01f4*/ 	.word	0x00000000


	//----- nvinfo : EIATTR_MIN_STACK_SIZE
	.align		4
.L_111:
        /*01f8*/ 	.byte	0x04, 0x12
        /*01fa*/ 	.short	(.L_113 - .L_112)
	.align		4
.L_112:
        /*01fc*/ 	.word	index@(_ZN2at6native60_GLOBAL__N__aad4af22_27_AdaptiveAveragePooling3d_cu_866e08f924adaptiveaveragegradinputIddEEvPT_PKS3_iiiiiil)
        /*0200*/ 	.word	0x00000000


	//----- nvinfo : EIATTR_MIN_STACK_SIZE
	.align		4
.L_113:
        /*0204*/ 	.byte	0x04, 0x12
        /*0206*/ 	.short	(.L_115 - .L_114)
	.align		4
.L_114:
        /*0208*/ 	.word	index@(_ZN2at6native60_GLOBAL__N__aad4af22_27_AdaptiveAveragePooling3d_cu_866e08f930atomicadaptiveaveragegradinputIN3c108BFloat16EEEvPT_PKS5_iiiiiil)
        /*020c*/ 	.word	0x00000000


	//----- nvinfo : EIATTR_MIN_STACK_SIZE
	.align		4
.L_115:
        /*0210*/ 	.byte	0x04, 0x12
        /*0212*/ 	.short	(.L_117 - .L_116)
	.align		4
.L_116:
        /*0214*/ 	.word	index@(_ZN2at6native60_GLOBAL__N__aad4af22_27_AdaptiveAveragePooling3d_cu_866e08f930atomicadaptiveaveragegradinputIN3c104HalfEEEvPT_PKS5_iiiiiil)
        /*0218*/ 	.word	0x00000000


	//----- nvinfo : EIATTR_MIN_STACK_SIZE
	.align		4
.L_117:
        /*021c*/ 	.byte	0x04, 0x12
        /*021e*/ 	.short	(.L_119 - .L_118)
	.align		4
.L_118:
        /*0220*/ 	.word	index@(_ZN2at6native60_GLOBAL__N__aad4af22_27_AdaptiveAveragePooling3d_cu_866e08f930atomicadaptiveaveragegradinputIfEEvPT_PKS3_iiiiiil)
        /*0224*/ 	.word	0x00000000


	//----- nvinfo : EIATTR_MIN_STACK_SIZE
	.align		4
.L_119:
        /*0228*/ 	.byte	0x04, 0x12
        /*022a*/ 	.short	(.L_121 - .L_120)
	.align		4
.L_120:
        /*022c*/ 	.word	index@(_ZN2at6native60_GLOBAL__N__aad4af22_27_AdaptiveAveragePooling3d_cu_866e08f930atomicadaptiveaveragegradinputIdEEvPT_PKS3_iiiiiil)
        /*0230*/ 	.word	0x00000000


	//----- nvinfo : EIATTR_MIN_STACK_SIZE
	.align		4
.L_121:
        /*0234*/ 	.byte	0x04, 0x12
        /*0236*/ 	.short	(.L_123 - .L_122)
	.align		4
.L_122:
        /*0238*/ 	.word	index@(_ZN2at6native60_GLOBAL__N__aad4af22_27_AdaptiveAveragePooling3d_cu_866e08f919adaptiveaveragepoolIN3c108BFloat16EfEEvPKT_PS5_iiiiiilllllll)
        /*023c*/ 	.word	0x00000000


	//----- nvinfo : EIATTR_MIN_STACK_SIZE
	.align		4
.L_123:
        /*0240*/ 	.byte	0x04, 0x12
        /*0242*/ 	.short	(.L_125 - .L_124)
	.align		4
.L_124:
        /*0244*/ 	.word	index@(_ZN2at6native60_GLOBAL__N__aad4af22_27_AdaptiveAveragePooling3d_cu_866e08f919adaptiveaveragepoolIN3c104HalfEfEEvPKT_PS5_iiiiiilllllll)
        /*0248*/ 	.word	0x00000000


	//----- nvinfo : EIATTR_MIN_STACK_SIZE
	.align		4
.L_125:
        /*024c*/ 	.byte	0x04, 0x12
        /*024e*/ 	.short	(.L_127 - .L_126)
	.align		4
.L_126:
        /*0250*/ 	.word	index@(_ZN2at6native60_GLOBAL__N__aad4af22_27_AdaptiveAveragePooling3d_cu_866e08f919adaptiveaveragepoolIffEEvPKT_PS3_iiiiiilllllll)
        /*0254*/ 	.word	0x00000000


	//----- nvinfo : EIATTR_MIN_STACK_SIZE
	.align		4
.L_127:
        /*0258*/ 	.byte	0x04, 0x12
        /*025a*/ 	.short	(.L_129 - .L_128)
	.align		4
.L_128:
        /*025c*/ 	.word	index@(_ZN2at6native60_GLOBAL__N__aad4af22_27_AdaptiveAveragePooling3d_cu_866e08f919adaptiveaveragepoolIddEEvPKT_PS3_iiiiiilllllll)
        /*0260*/ 	.word	0x00000000
.L_129:


//--------------------- .nv.compat                --------------------------
	.section	.nv.compat,"",@"SHT_CUDA_COMPAT_INFO"
	.align	4
        /*0000*/ 	.byte	0x02, 0x09, 0x01, 0x00, 0x02, 0x02, 0x01, 0x00, 0x02, 0x05, 0x05, 0x00, 0x03, 0x07, 0x01, 0x01
        /*0010*/ 	.byte	0x02, 0x03, 0x00, 0x00, 0x02, 0x06, 0x01, 0x00, 0x04, 0x0b, 0x08, 0x00, 0x00, 0x00, 0x00, 0x00
        /*0020*/ 	.byte	0x00, 0x00, 0x00, 0x00


//--------------------- .nv.info._ZN2at6native60_GLOBAL__N__aad4af22_27_AdaptiveAveragePooling3d_cu_866e08f924adaptiveaveragegradinputIN3c108BFloat16EfEEvPT_PKS5_iiiiiil --------------------------
	.section	.nv.info._ZN2at6native60_GLOBAL__N__aad4af22_27_AdaptiveAveragePooling3d_cu_866e08f924adaptiveaveragegradinputIN3c108BFloat16EfEEvPT_PKS5_iiiiiil,"",@"SHT_CUDA_INFO"
	.sectionflags	@""
	.align	4


	//----- nvinfo : EIATTR_CUDA_API_VERSION
	.align		4
        /*0000*/ 	.byte	0x04, 0x37
        /*0002*/ 	.short	(.L_131 - .L_130)
.L_130:
        /*0004*/ 	.word	0x00000082


	//----- nvinfo : EIATTR_KPARAM_INFO
	.align		4
.L_131:
        /*0008*/ 	.byte	0x04, 0x17
        /*000a*/ 	.short	(.L_133 - .L_132)
.L_132:
        /*000c*/ 	.word	0x00000000
        /*0010*/ 	.short	0x0008
        /*0012*/ 	.short	0x0028
        /*0014*/ 	.byte	0x00, 0xf0, 0x21, 0x00


	//----- nvinfo : EIATTR_KPARAM_INFO
	.align		4
.L_133:
        /*0018*/ 	.byte	0x04, 0x17
        /*001a*/ 	.short	(.L_135 - .L_134)
.L_134:
        /*001c*/ 	.word	0x00000000
        /*0020*/ 	.short	0x0007
        /*0022*/ 	.short	0x0024
        /*0024*/ 	.byte	0x00, 0xf0, 0x11, 0x00


	//----- nvinfo : EIATTR_KPARAM_INFO
	.align		4
.L_135:
        /*0028*/ 	.byte	0x04, 0x17
        /*002a*/ 	.short	(.L_137 - .L_136)
.L_136:
        /*002c*/ 	.word	0x00000000
        /*0030*/ 	.short	0x0006
        /*0032*/ 	.short	0x0020
        /*0034*/ 	.byte	0x00, 0xf0, 0x11, 0x00


	//----- nvinfo : EIATTR_KPARAM_INFO
	.align		4
.L_137:
        /*0038*/ 	.byte	0x04, 0x17
        /*003a*/ 	.short	(.L_139 - .L_138)
.L_138:
        /*003c*/ 	.word	0x00000000
        /*0040*/ 	.short	0x0005
        /*0042*/ 	.short	0x001c
        /*0044*/ 	.byte	0x00, 0xf0, 0x11, 0x00


	//----- nvinfo : EIATTR_KPARAM_INFO
	.align		4
.L_139:
        /*0048*/ 	.byte	0x04, 0x17
        /*004a*/ 	.short	(.L_141 - .L_140)
.L_140:
        /*004c*/ 	.word	0x00000000
        /*0050*/ 	.short	0x0004
        /*0052*/ 	.short	0x0018
        /*0054*/ 	.byte	0x00, 0xf0, 0x11, 0x00


	//----- nvinfo : EIATTR_KPARAM_INFO
	.align		4
.L_141:
        /*0058*/ 	.byte	0x04, 0x17
        /*005a*/ 	.short	(.L_143 - .L_142)
.L_142:
        /*005c*/ 	.word	0x00000000
        /*0060*/ 	.short	0x0003
        /*0062*/ 	.short	0x0014
        /*0064*/ 	.byte	0x00, 0xf0, 0x11, 0x00


	//----- nvinfo : EIATTR_KPARAM_INFO
	.align		4
.L_143:
        /*0068*/ 	.byte	0x04, 0x17
        /*006a*/ 	.short	(.L_145 - .L_144)
.L_144:
        /*006c*/ 	.word	0x00000000
        /*0070*/ 	.short	0x0002
        /*0072*/ 	.short	0x0010
        /*0074*/ 	.byte	0x00, 0xf0, 0x11, 0x00


	//----- nvinfo : EIATTR_KPARAM_INFO
	.align		4
.L_145:
        /*0078*/ 	.byte	0x04, 0x17
        /*007a*/ 	.short	(.L_147 - .L_146)
.L_146:
        /*007c*/ 	.word	0x00000000
        /*0080*/ 	.short	0x0001
        /*0082*/ 	.short	0x0008
        /*0084*/ 	.byte	0x00, 0xf0, 0x21, 0x00


	//----- nvinfo : EIATTR_KPARAM_INFO
	.align		4
.L_147:
        /*0088*/ 	.byte	0x04, 0x17
        /*008a*/ 	.short	(.L_149 - .L_148)
.L_148:
        /*008c*/ 	.word	0x00000000
        /*0090*/ 	.short	0x0000
        /*0092*/ 	.short	0x0000
        /*0094*/ 	.byte	0x00, 0xf0, 0x21, 0x00


	//----- nvinfo : EIATTR_SPARSE_MMA_MASK
	.align		4
.L_149:
        /*0098*/ 	.byte	0x03, 0x50
        /*009a*/ 	.short	0x0000


	//----- nvinfo : EIATTR_MAXREG_COUNT
	.align		4
        /*009c*/ 	.byte	0x03, 0x1b
        /*009e*/ 	.short	0x00ff


	//----- nvinfo : EIATTR_MERCURY_ISA_VERSION
	.align		4
        /*00a0*/ 	.byte	0x03, 0x5f
        /*00a2*/ 	.short	0x0101


	//----- nvinfo : EIATTR_EXIT_INSTR_OFFSETS
	.align		4
        /*00a4*/ 	.byte	0x04, 0x1c
        /*00a6*/ 	.short	(.L_151 - .L_150)


	//   ....[0]....
.L_150:
        /*00a8*/ 	.word	0x00000ac0


	//   ....[1]....
        /*00ac*/ 	.word	0x00006e60


	//----- nvinfo : EIATTR_CRS_STACK_SIZE
	.align		4
.L_151:
        /*00b0*/ 	.byte	0x04, 0x1e
        /*00b2*/ 	.short	(.L_153 - .L_152)
.L_152:
        /*00b4*/ 	.word	0x00000000


	//----- nvinfo : EIATTR_CBANK_PARAM_SIZE
	.align		4
.L_153:
        /*00b8*/ 	.byte	0x03, 0x19
        /*00ba*/ 	.short	0x0030


	//----- nvinfo : EIATTR_PARAM_CBANK
	.align		4
        /*00bc*/ 	.byte	0x04, 0x0a
        /*00be*/ 	.short	(.L_155 - .L_154)
	.align		4
.L_154:
        /*00c0*/ 	.word	index@(.nv.constant0._ZN2at6native60_GLOBAL__N__aad4af22_27_AdaptiveAveragePooling3d_cu_866e08f924adaptiveaveragegradinputIN3c108BFloat16EfEEvPT_PKS5_iiiiiil)
        /*00c4*/ 	.short	0x0210
        /*00c6*/ 	.short	0x0030


	//----- nvinfo : EIATTR_SW_WAR
	.align		4
.L_155:
        /*00c8*/ 	.byte	0x04, 0x36
        /*00ca*/ 	.short	(.L_157 - .L_156)
.L_156:
        /*00cc*/ 	.word	0x00000008
.L_157:


//--------------------- .nv.info._ZN2at6native60_GLOBAL__N__aad4af22_27_AdaptiveAveragePooling3d_cu_866e08f924adaptiveaveragegradinputIN3c104HalfEfEEvPT_PKS5_iiiiiil --------------------------
	.section	.nv.info._ZN2at6native60_GLOBAL__N__aad4af22_27_AdaptiveAveragePooling3d_cu_866e08f924adaptiveaveragegradinputIN3c104HalfEfEEvPT_PKS5_iiiiiil,"",@"SHT_CUDA_INFO"
	.sectionflags	@""
	.align	4


	//----- nvinfo : EIATTR_CUDA_API_VERSION
	.align		4
        /*0000*/ 	.byte	0x04, 0x37
        /*0002*/ 	.short	(.L_159 - .L_158)
.L_158:
        /*0004*/ 	.word	0x00000082


	//----- nvinfo : EIATTR_KPARAM_INFO
	.align		4
.L_159:
        /*0008*/ 	.byte	0x04, 0x17
        /*000a*/ 	.short	(.L_161 - .L_160)
.L_160:
        /*000c*/ 	.word	0x00000000
        /*0010*/ 	.short	0x0008
        /*0012*/ 	.short	0x0028
        /*0014*/ 	.byte	0x00, 0xf0, 0x21, 0x00


	//----- nvinfo : EIATTR_KPARAM_INFO
	.align		4
.L_161:
        /*0018*/ 	.byte	0x04, 0x17
        /*001a*/ 	.short	(.L_163 - .L_162)
.L_162:
        /*001c*/ 	.word	0x00000000
        /*0020*/ 	.short	0x0007
        /*0022*/ 	.short	0x0024
        /*0024*/ 	.byte	0x00, 0xf0, 0x11, 0x00


	//----- nvinfo : EIATTR_KPARAM_INFO
	.align		4
.L_163:
        /*0028*/ 	.byte	0x04, 0x17
        /*002a*/ 	.short	(.L_165 - .L_164)
.L_164:
        /*002c*/ 	.word	0x00000000
        /*0030*/ 	.short	0x0006
        /*0032*/ 	.short	0x0020
        /*0034*/ 	.byte	0x00, 0xf0, 0x11, 0x00


	//----- nvinfo : EIATTR_KPARAM_INFO
	.align		4
.L_165:
        /*0038*/ 	.byte	0x04, 0x17
        /*003a*/ 	.short	(.L_167 - .L_166)
.L_166:
        /*003c*/ 	.word	0x00000000
        /*0040*/ 	.short	0x0005
        /*0042*/ 	.short	0x001c
        /*0044*/ 	.byte	0x00, 0xf0, 0x11, 0x00


	//----- nvinfo : EIATTR_KPARAM_INFO
	.align		4
.L_167:
        /*0048*/ 	.byte	0x04, 0x17
        /*004a*/ 	.short	(.L_169 - .L_168)
.L_168:
        /*004c*/ 	.word	0x00000000
        /*0050*/ 	.short	0x0004
        /*0052*/ 	.short	0x0018
        /*0054*/ 	.byte	0x00, 0xf0, 0x11, 0x00


	//----- nvinfo : EIATTR_KPARAM_INFO
	.align		4
.L_169:
        /*0058*/ 	.byte	0x04, 0x17
        /*005a*/ 	.short	(.L_171 - .L_170)
.L_170:
        /*005c*/ 	.word	0x00000000
        /*0060*/ 	.short	0x0003
        /*0062*/ 	.short	0x0014
        /*0064*/ 	.byte	0x00, 0xf0, 0x11, 0x00


	//----- nvinfo : EIATTR_KPARAM_INFO
	.align		4
.L_171:
        /*0068*/ 	.byte	0x04, 0x17
        /*006a*/ 	.short	(.L_173 - .L_172)
.L_172:
        /*006c*/ 	.word	0x00000000
        /*0070*/ 	.short	0x0002
        /*0072*/ 	.short	0x0010
        /*0074*/ 	.byte	0x00, 0xf0, 0x11, 0x00


	//----- nvinfo : EIATTR_KPARAM_INFO
	.align		4
.L_173:
        /*0078*/ 	.byte	0x04, 0x17
        /*007a*/ 	.short	(.L_175 - .L_174)
.L_174:
        /*007c*/ 	.word	0x00000000
        /*0080*/ 	.short	0x0001
        /*0082*/ 	.short	0x0008
        /*0084*/ 	.byte	0x00, 0xf0, 0x21, 0x00


	//----- nvinfo : EIATTR_KPARAM_INFO
	.align		4
.L_175:
        /*0088*/ 	.byte	0x04, 0x17
        /*008a*/ 	.short	(.L_177 - .L_176)
.L_176:
        /*008c*/ 	.word	0x00000000
        /*0090*/ 	.short	0x0000
        /*0092*/ 	.short	0x0000
        /*0094*/ 	.byte	0x00, 0xf0, 0x21, 0x00


	//----- nvinfo : EIATTR_SPARSE_MMA_MASK
	.align		4
.L_177:
        /*0098*/ 	.byte	0x03, 0x50
        /*009a*/ 	.short	0x0000


	//----- nvinfo : EIATTR_MAXREG_COUNT
	.align		4
        /*009c*/ 	.byte	0x03, 0x1b
        /*009e*/ 	.short	0x00ff


	//----- nvinfo : EIATTR_MERCURY_ISA_VERSION
	.align		4
        /*00a0*/ 	.byte	0x03, 0x5f
        /*00a2*/ 	.short	0x0101


	//----- nvinfo : EIATTR_EXIT_INSTR_OFFSETS
	.align		4
        /*00a4*/ 	.byte	0x04, 0x1c
        /*00a6*/ 	.short	(.L_179 - .L_178)


	//   ....[0]....
.L_178:
        /*00a8*/ 	.word	0x00000ac0


	//   ....[1]....
        /*00ac*/ 	.word	0x00006e80


	//----- nvinfo : EIATTR_CRS_STACK_SIZE
	.align		4
.L_179:
        /*00b0*/ 	.byte	0x04, 0x1e
        /*00b2*/ 	.short	(.L_181 - .L_180)
.L_180:
        /*00b4*/ 	.word	0x00000000


	//----- nvinfo : EIATTR_CBANK_PARAM_SIZE
	.align		4
.L_181:
        /*00b8*/ 	.byte	0x03, 0x19
        /*00ba*/ 	.short	0x0030


	//----- nvinfo : EIATTR_PARAM_CBANK
	.align		4
        /*00bc*/ 	.byte	0x04, 0x0a
        /*00be*/ 	.short	(.L_183 - .L_182)
	.align		4
.L_182:
        /*00c0*/ 	.word	index@(.nv.constant0._ZN2at6native60_GLOBAL__N__aad4af22_27_AdaptiveAveragePooling3d_cu_866e08f924adaptiveaveragegradinputIN3c104HalfEfEEvPT_PKS5_iiiiiil)
        /*00c4*/ 	.short	0x0210
        /*00c6*/ 	.short	0x0030


	//----- nvinfo : EIATTR_SW_WAR
	.align		4
.L_183:
        /*00c8*/ 	.byte	0x04, 0x36
        /*00ca*/ 	.short	(.L_185 - .L_184)
.L_184:
        /*00cc*/ 	.word	0x00000008
.L_185:


//--------------------- .nv.info._ZN2at6native60_GLOBAL__N__aad4af22_27_AdaptiveAveragePooling3d_cu_866e08f924adaptiveaveragegradinputIffEEvPT_PKS3_iiiiiil --------------------------
	.section	.nv.info._ZN2at6native60_GLOBAL__N__aad4af22_27_AdaptiveAveragePooling3d_cu_866e08f924adaptiveaveragegradinputIffEEvPT_PKS3_iiiiiil,"",@"SHT_CUDA_INFO"
	.sectionflags	@""
	.align	4


	//----- nvinfo : EIATTR_CUDA_API_VERSION
	.align		4
        /*0000*/ 	.byte	0x04, 0x37
        /*0002*/ 	.short	(.L_187 - .L_186)
.L_186:
        /*0004*/ 	.word	0x00000082


	//----- nvinfo : EIATTR_KPARAM_INFO
	.align		4
.L_187:
        /*0008*/ 	.byte	0x04, 0x17
        /*000a*/ 	.short	(.L_189 - .L_188)
.L_188:
        /*000c*/ 	.word	0x00000000
        /*0010*/ 	.short	0x0008
        /*0012*/ 	.short	0x0028
        /*0014*/ 	.byte	0x00, 0xf0, 0x21, 0x00


	//----- nvinfo : EIATTR_KPARAM_INFO
	.align		4
.L_189:
        /*0018*/ 	.byte	0x04, 0x17
        /*001a*/ 	.short	(.L_191 - .L_190)
.L_190:
        /*001c*/ 	.word	0x00000000
        /*0020*/ 	.short	0x0007
        /*0022*/ 	.short	0x0024
        /*0024*/ 	.byte	0x00, 0xf0, 0x11, 0x00


	//----- nvinfo : EIATTR_KPARAM_INFO
	.align		4
.L_191:
        /*0028*/ 	.byte	0x04, 0x17
        /*002a*/ 	.short	(.L_193 - .L_192)
.L_192:
        /*002c*/ 	.word	0x00000000
        /*0030*/ 	.short	0x0006
        /*0032*/ 	.short	0x0020
        /*0034*/ 	.byte	0x00, 0xf0, 0x11, 0x00


	//----- nvinfo : EIATTR_KPARAM_INFO
	.align		4
.L_193:
        /*0038*/ 	.byte	0x04, 0x17
        /*003a*/ 	.short	(.L_195 - .L_194)
.L_194:
        /*003c*/ 	.word	0x00000000
        /*0040*/ 	.short	0x0005
        /*0042*/ 	.short	0x001c
        /*0044*/ 	.byte	0x00, 0xf0, 0x11, 0x00


	//----- nvinfo : EIATTR_KPARAM_INFO
	.align		4
.L_195:
        /*0048*/ 	.byte	0x04, 0x17
        /*004a*/ 	.short	(.L_197 - .L_196)
.L_196:
        /*004c*/ 	.word	0x00000000
        /*0050*/ 	.short	0x0004
        /*0052*/ 	.short	0x0018
        /*0054*/ 	.byte	0x00, 0xf0, 0x11, 0x00


	//----- nvinfo : EIATTR_KPARAM_INFO
	.align		4
.L_197:
        /*0058*/ 	.byte	0x04, 0x17
        /*005a*/ 	.short	(.L_199 - .L_198)
.L_198:
        /*005c*/ 	.word	0x00000000
        /*0060*/ 	.short	0x0003
        /*0062*/ 	.short	0x0014
        /*0064*/ 	.byte	0x00, 0xf0, 0x11, 0x00


	//----- nvinfo : EIATTR_KPARAM_INFO
	.align		4
.L_199:
        /*0068*/ 	.byte	0x04, 0x17
        /*006a*/ 	.short	(.L_201 - .L_200)
.L_200:
        /*006c*/ 	.word	0x00000000
        /*0070*/ 	.short	0x0002
        /*0072*/ 	.short	0x0010
        /*0074*/ 	.byte	0x00, 0xf0, 0x11, 0x00


	//----- nvinfo : EIATTR_KPARAM_INFO
	.align		4
.L_201:
        /*0078*/ 	.byte	0x04, 0x17
        /*007a*/ 	.short	(.L_203 - .L_202)
.L_202:
        /*007c*/ 	.word	0x00000000
        /*0080*/ 	.short	0x0001
        /*0082*/ 	.short	0x0008
        /*0084*/ 	.byte	0x00, 0xf0, 0x21, 0x00


	//----- nvinfo : EIATTR_KPARAM_INFO
	.align		4
.L_203:
        /*0088*/ 	.byte	0x04, 0x17
        /*008a*/ 	.short	(.L_205 - .L_204)
.L_204:
        /*008c*/ 	.word	0x00000000
        /*0090*/ 	.short	0x0000
        /*0092*/ 	.short	0x0000
        /*0094*/ 	.byte	0x00, 0xf0, 0x21, 0x00


	//----- nvinfo : EIATTR_SPARSE_MMA_MASK
	.align		4
.L_205:
        /*0098*/ 	.byte	0x03, 0x50
        /*009a*/ 	.short	0x0000


	//----- nvinfo : EIATTR_MAXREG_COUNT
	.align		4
        /*009c*/ 	.byte	0x03, 0x1b
        /*009e*/ 	.short	0x00ff


	//----- nvinfo : EIATTR_MERCURY_ISA_VERSION
	.align		4
        /*00a0*/ 	.byte	0x03, 0x5f
        /*00a2*/ 	.short	0x0101


	//----- nvinfo : EIATTR_EXIT_INSTR_OFFSETS
	.align		4
        /*00a4*/ 	.byte	0x04, 0x1c
        /*00a6*/ 	.short	(.L_207 - .L_206)


	//   ....[0]....
.L_206:
        /*00a8*/ 	.word	0x00000ac0


	//   ....[1]....
        /*00ac*/ 	.word	0x00006bb0


	//----- nvinfo : EIATTR_CRS_STACK_SIZE
	.align		4
.L_207:
        /*00b0*/ 	.byte	0x04, 0x1e
        /*00b2*/ 	.short	(.L_209 - .L_208)
.L_208:
        /*00b4*/ 	.word	0x00000000


	//----- nvinfo : EIATTR_CBANK_PARAM_SIZE
	.align		4
.L_209:
        /*00b8*/ 	.byte	0x03, 0x19
        /*00ba*/ 	.short	0x0030


	//----- nvinfo : EIATTR_PARAM_CBANK
	.align		4
        /*00bc*/ 	.byte	0x04, 0x0a
        /*00be*/ 	.short	(.L_211 - .L_210)
	.align		4
.L_210:
        /*00c0*/ 	.word	index@(.nv.constant0._ZN2at6native60_GLOBAL__N__aad4af22_27_AdaptiveAveragePooling3d_cu_866e08f924adaptiveaveragegradinputIffEEvPT_PKS3_iiiiiil)
        /*00c4*/ 	.short	0x0210
        /*00c6*/ 	.short	0x0030


	//----- nvinfo : EIATTR_SW_WAR
	.align		4
.L_211:
        /*00c8*/ 	.byte	0x04, 0x36
        /*00ca*/ 	.short	(.L_213 - .L_212)
.L_212:
        /*00cc*/ 	.word	0x00000008
.L_213:


//--------------------- .nv.info._ZN2at6native60_GLOBAL__N__aad4af22_27_AdaptiveAveragePooling3d_cu_866e08f924adaptiveaveragegradinputIddEEvPT_PKS3_iiiiiil --------------------------
	.section	.nv.info._ZN2at6native60_GLOBAL__N__aad4af22_27_AdaptiveAveragePooling3d_cu_866e08f924adaptiveaveragegradinputIddEEvPT_PKS3_iiiiiil,"",@"SHT_CUDA_INFO"
	.sectionflags	@""
	.align	4


	//----- nvinfo : EIATTR_CUDA_API_VERSION
	.align		4
        /*0000*/ 	.byte	0x04, 0x37
        /*0002*/ 	.short	(.L_215 - .L_214)
.L_214:
        /*0004*/ 	.word	0x00000082


	//----- nvinfo : EIATTR_KPARAM_INFO
	.align		4
.L_215:
        /*0008*/ 	.byte	0x04, 0x17
        /*000a*/ 	.short	(.L_217 - .L_216)
.L_216:
        /*000c*/ 	.word	0x00000000
        /*0010*/ 	.short	0x0008
        /*0012*/ 	.short	0x0028
        /*0014*/ 	.byte	0x00, 0xf0, 0x21, 0x00


	//----- nvinfo : EIATTR_KPARAM_INFO
	.align		4
.L_217:
        /*0018*/ 	.byte	0x04, 0x17
        /*001a*/ 	.short	(.L_219 - .L_218)
.L_218:
        /*001c*/ 	.word	0x00000000
        /*0020*/ 	.short	0x0007
        /*0022*/ 	.short	0x0024
        /*0024*/ 	.byte	0x00, 0xf0, 0x11, 0x00


	//----- nvinfo : EIATTR_KPARAM_INFO
	.align		4
.L_219:
        /*0028*/ 	.byte	0x04, 0x17
        /*002a*/ 	.short	(.L_221 - .L_220)
.L_220:
        /*002c*/ 	.word	0x00000000
        /*0030*/ 	.short	0x0006
        /*0032*/ 	.short	0x0020
        /*0034*/ 	.byte	0x00, 0xf0, 0x11, 0x00


	//----- nvinfo : EIATTR_KPARAM_INFO
	.align		4
.L_221:
        /*0038*/ 	.byte	0x04, 0x17
        /*003a*/ 	.short	(.L_223 - .L_222)
.L_222:
        /*003c*/ 	.word	0x00000000
        /*0040*/ 	.short	0x0005
        /*0042*/ 	.short	0x001c
        /*0044*/ 	.byte	0x00, 0xf0, 0x11, 0x00


	//----- nvinfo : EIATTR_KPARAM_INFO
	.align		4
.L_223:
        /*0048*/ 	.byte	0x04, 0x17
        /*004a*/ 	.short	(.L_225 - .L_224)
.L_224:
        /*004c*/ 	.word	0x00000000
        /*0050*/ 	.short	0x0004
        /*0052*/ 	.short	0x0018
        /*0054*/ 	.byte	0x00, 0xf0, 0x11, 0x00


	//----- nvinfo : EIATTR_KPARAM_INFO
	.align		4
.L_225:
        /*0058*/ 	.byte	0x04, 0x17
        /*005a*/ 	.short	(.L_227 - .L_226)
.L_226:
        /*005c*/ 	.word	0x00000000
        /*0060*/ 	.short	0x0003
        /*0062*/ 	.short	0x0014
        /*0064*/ 	.byte	0x00, 0xf0, 0x11, 0x00


	//----- nvinfo : EIATTR_KPARAM_INFO
	.align		4
.L_227:
        /*0068*/ 	.byte	0x04, 0x17
        /*006a*/ 	.short	(.L_229 - .L_228)
.L_228:
        /*006c*/ 	.word	0x00000000
        /*0070*/ 	.short	0x0002
        /*0072*/ 	.short	0x0010
        /*0074*/ 	.byte	0x00, 0xf0, 0x11, 0x00


	//----- nvinfo : EIATTR_KPARAM_INFO
	.align		4
.L_229:
        /*0078*/ 	.byte	0x04, 0x17
        /*007a*/ 	.short	(.L_231 - .L_230)
.L_230:
        /*007c*/ 	.word	0x00000000
        /*0080*/ 	.short	0x0001
        /*0082*/ 	.short	0x0008
        /*0084*/ 	.byte	0x00, 0xf0, 0x21, 0x00


	//----- nvinfo : EIATTR_KPARAM_INFO
	.align		4
.L_231:
        /*0088*/ 	.byte	0x04, 0x17
        /*008a*/ 	.short	(.L_233 - .L_232)
.L_232:
        /*008c*/ 	.word	0x00000000
        /*0090*/ 	.short	0x0000
        /*0092*/ 	.short	0x0000
        /*0094*/ 	.byte	0x00, 0xf0, 0x21, 0x00


	//----- nvinfo : EIATTR_SPARSE_MMA_MASK
	.align		4
.L_233:
        /*0098*/ 	.byte	0x03, 0x50
        /*009a*/ 	.short	0x0000


	//----- nvinfo : EIATTR_MAXREG_COUNT
	.align		4
        /*009c*/ 	.byte	0x03, 0x1b
        /*009e*/ 	.short	0x00ff


	//----- nvinfo : EIATTR_MERCURY_ISA_VERSION
	.align		4
        /*00a0*/ 	.byte	0x03, 0x5f
        /*00a2*/ 	.short	0x0101


	//----- nvinfo : EIATTR_EXIT_INSTR_OFFSETS
	.align		4
        /*00a4*/ 	.byte	0x04, 0x1c
        /*00a6*/ 	.short	(.L_235 - .L_234)


	//   ....[0]....
.L_234:
        /*00a8*/ 	.word	0x00000ac0


	//   ....[1]....
        /*00ac*/ 	.word	0x00007580


	//----- nvinfo : EIATTR_CRS_STACK_SIZE
	.align		4
.L_235:
        /*00b0*/ 	.byte	0x04, 0x1e
        /*00b2*/ 	.short	(.L_237 - .L_236)
.L_236:
        /*00b4*/ 	.word	0x00000000


	//----- nvinfo : EIATTR_CBANK_PARAM_SIZE
	.align		4
.L_237:
        /*00b8*/ 	.byte	0x03, 0x19
        /*00ba*/ 	.short	0x0030


	//----- nvinfo : EIATTR_PARAM_CBANK
	.align		4
        /*00bc*/ 	.byte	0x04, 0x0a
        /*00be*/ 	.short	(.L_239 - .L_238)
	.align		4
.L_238:
        /*00c0*/ 	.word	index@(.nv.constant0._ZN2at6native60_GLOBAL__N__aad4af22_27_AdaptiveAveragePooling3d_cu_866e08f924adaptiveaveragegradinputIddEEvPT_PKS3_iiiiiil)
        /*00c4*/ 	.short	0x0210
        /*00c6*/ 	.short	0x0030


	//----- nvinfo : EIATTR_SW_WAR
	.align		4
.L_239:
        /*00c8*/ 	.byte	0x04, 0x36
        /*00ca*/ 	.short	(.L_241 - .L_240)
.L_240:
        /*00cc*/ 	.word	0x00000008
.L_241:


//--------------------- .nv.info._ZN2at6native60_GLOBAL__N__aad4af22_27_AdaptiveAveragePooling3d_cu_866e08f930atomicadaptiveaveragegradinputIN3c108BFloat16EEEvPT_PKS5_iiiiiil --------------------------
	.section	.nv.info._ZN2at6native60_GLOBAL__N__aad4af22_27_AdaptiveAveragePooling3d_cu_866e08f930atomicadaptiveaveragegradinputIN3c108BFloat16EEEvPT_PKS5_iiiiiil,"",@"SHT_CUDA_INFO"
	.sectionflags	@""
	.align	4


	//----- nvinfo : EIATTR_CUDA_API_VERSION
	.align		4
        /*0000*/ 	.byte	0x04, 0x37
        /*0002*/ 	.short	(.L_243 - .L_242)
.L_242:
        /*0004*/ 	.word	0x00000082


	//----- nvinfo : EIATTR_KPARAM_INFO
	.align		4
.L_243:
        /*0008*/ 	.byte	0x04, 0x17
        /*000a*/ 	.short	(.L_245 - .L_244)
.L_244:
        /*000c*/ 	.word	0x00000000
        /*0010*/ 	.short	0x0008
        /*0012*/ 	.short	0x0028
        /*0014*/ 	.byte	0x00, 0xf0, 0x21, 0x00


	//----- nvinfo : EIATTR_KPARAM_INFO
	.align		4
.L_245:
        /*0018*/ 	.byte	0x04, 0x17
        /*001a*/ 	.short	(.L_247 - .L_246)
.L_246:
        /*001c*/ 	.word	0x00000000
        /*0020*/ 	.short	0x0007
        /*0022*/ 	.short	0x0024
        /*0024*/ 	.byte	0x00, 0xf0, 0x11, 0x00


	//----- nvinfo : EIATTR_KPARAM_INFO
	.align		4
.L_247:
        /*0028*/ 	.byte	0x04, 0x17
        /*002a*/ 	.short	(.L_249 - .L_248)
.L_248:
        /*002c*/ 	.word	0x00000000
        /*0030*/ 	.short	0x0006
        /*0032*/ 	.short	0x0020
        /*0034*/ 	.byte	0x00, 0xf0, 0x11, 0x00


	//----- nvinfo : EIATTR_KPARAM_INFO
	.align		4
.L_249:
        /*0038*/ 	.byte	0x04, 0x17
        /*003a*/ 	.short	(.L_251 - .L_250)
.L_250:
        /*003c*/ 	.word	0x00000000
        /*0040*/ 	.short	0x0005
        /*0042*/ 	.short	0x001c
        /*0044*/ 	.byte	0x00, 0xf0, 0x11, 0x00


	//----- nvinfo : EIATTR_KPARAM_INFO
	.align		4
.L_251:
        /*0048*/ 	.byte	0x04, 0x17
        /*004a*/ 	.short	(.L_253 - .L_252)
.L_252:
        /*004c*/ 	.word	0x00000000
        /*0050*/ 	.short	0x0004
        /*0052*/ 	.short	0x0018
        /*0054*/ 	.byte	0x00, 0xf0, 0x11, 0x00


	//----- nvinfo : EIATTR_KPARAM_INFO
	.align		4
.L_253:
        /*0058*/ 	.byte	0x04, 0x17
        /*005a*/ 	.short	(.L_255 - .L_254)
.L_254:
        /*005c*/ 	.word	0x00000000
        /*0060*/ 	.short	0x0003
        /*0062*/ 	.short	0x0014
        /*0064*/ 	.byte	0x00, 0xf0, 0x11, 0x00


	//----- nvinfo : EIATTR_KPARAM_INFO
	.align		4
.L_255:
        /*0068*/ 	.byte	0x04, 0x17
        /*006a*/ 	.short	(.L_257 - .L_256)
.L_256:
        /*006c*/ 	.word	0x00000000
        /*0070*/ 	.short	0x0002
        /*0072*/ 	.short	0x0010
        /*0074*/ 	.byte	0x00, 0xf0, 0x11, 0x00


	//----- nvinfo : EIATTR_KPARAM_INFO
	.align		4
.L_257:
        /*0078*/ 	.byte	0x04, 0x17
        /*007a*/ 	.short	(.L_259 - .L_258)
.L_258:
        /*007c*/ 	.word	0x00000000
        /*0080*/ 	.short	0x0001
        /*0082*/ 	.short	0x0008
        /*0084*/ 	.byte	0x00, 0xf0, 0x21, 0x00


	//----- nvinfo : EIATTR_KPARAM_INFO
	.align		4
.L_259:
        /*0088*/ 	.byte	0x04, 0x17
        /*008a*/ 	.short	(.L_261 - .L_260)
.L_260:
        /*008c*/ 	.word	0x00000000
        /*0090*/ 	.short	0x0000
        /*0092*/ 	.short	0x0000
        /*0094*/ 	.byte	0x00, 0xf0, 0x21, 0x00


	//----- nvinfo : EIATTR_SPARSE_MMA_MASK
	.align		4
.L_261:
        /*0098*/ 	.byte	0x03, 0x50
        /*009a*/ 	.short	0x0000


	//----- nvinfo : EIATTR_MAXREG_COUNT
	.align		4
        /*009c*/ 	.byte	0x03, 0x1b
        /*009e*/ 	.short	0x00ff


	//----- nvinfo : EIATTR_MERCURY_ISA_VERSION
	.align		4
        /*00a0*/ 	.byte	0x03, 0x5f
        /*00a2*/ 	.short	0x0101


	//----- nvinfo : EIATTR_ATOM16_EMUL_INSTR_REG_MAP
	.align		4
        /*00a4*/ 	.byte	0x04, 0x2e
        /*00a6*/ 	.short	(.L_263 - .L_262)


	//   ....[0]....
.L_262:
        /*00a8*/ 	.word	0x00002170
        /*00ac*/ 	.short	0x0023
        /*00ae*/ 	.short	0x0000


	//   ....[1]....
        /*00b0*/ 	.word	0x000021d0
        /*00b4*/ 	.short	0x0023
        /*00b6*/ 	.short	0x0000


	//   ....[2]....
        /*00b8*/ 	.word	0x00002260
        /*00bc*/ 	.short	0x0025
        /*00be*/ 	.short	0x0000


	//   ....[3]....
        /*00c0*/ 	.word	0x000022b0
        /*00c4*/ 	.short	0x0025
        /*00c6*/ 	.short	0x0000


	//   ....[4]....
        /*00c8*/ 	.word	0x00002340
        /*00cc*/ 	.short	0x0018
        /*00ce*/ 	.short	0x0000


	//   ....[5]....
        /*00d0*/ 	.word	0x00002390
        /*00d4*/ 	.short	0x0018
        /*00d6*/ 	.short	0x0000


	//   ....[6]....
        /*00d8*/ 	.word	0x00002420
        /*00dc*/ 	.short	0x001f
        /*00de*/ 	.short	0x0000


	//   ....[7]....
        /*00e0*/ 	.word	0x00002470
        /*00e4*/ 	.short	0x001f
        /*00e6*/ 	.short	0x0000


	//   ....[8]....
        /*00e8*/ 	.word	0x00002640
        /*00ec*/ 	.short	0x0016
        /*00ee*/ 	.short	0x0000


	//   ....[9]....
        /*00f0*/ 	.word	0x000026a0
        /*00f4*/ 	.short	0x0016
        /*00f6*/ 	.short	0x0000


	//   ....[10]....
        /*00f8*/ 	.word	0x00002770
        /*00fc*/ 	.short	0x0016
        /*00fe*/ 	.short	0x0000


	//   ....[11]....
        /*0100*/ 	.word	0x000027c0
        /*0104*/ 	.short	0x0016
        /*0106*/ 	.short	0x0000


	//   ....[12]....
        /*0108*/ 	.word	0x00002880
        /*010c*/ 	.short	0x0016
        /*010e*/ 	.short	0x0000


	//   ....[13]....
        /*0110*/ 	.word	0x000028d0
        /*0114*/ 	.short	0x0016
        /*0116*/ 	.short	0x0000


	//----- nvinfo : EIATTR_EXIT_INSTR_OFFSETS
	.align		4
.L_263:
        /*0118*/ 	.byte	0x04, 0x1c
        /*011a*/ 	.short	(.L_265 - .L_264)


	//   ....[0]....
.L_264:
        /*011c*/ 	.word	0x00000ab0


	//   ....[1]....
        /*0120*/ 	.word	0x00002a40


	//----- nvinfo : EIATTR_CRS_STACK_SIZE
	.align		4
.L_265:
        /*0124*/ 	.byte	0x04, 0x1e
        /*0126*/ 	.short	(.L_267 - .L_266)
.L_266:
        /*0128*/ 	.word	0x00000000


	//----- nvinfo : EIATTR_CBANK_PARAM_SIZE
	.align		4
.L_267:
        /*012c*/ 	.byte	0x03, 0x19
        /*012e*/ 	.short	0x0030


	//----- nvinfo : EIATTR_PARAM_CBANK
	.align		4
        /*0130*/ 	.byte	0x04, 0x0a
        /*0132*/ 	.short	(.L_269 - .L_268)
	.align		4
.L_268:
        /*0134*/ 	.word	index@(.nv.constant0._ZN2at6native60_GLOBAL__N__aad4af22_27_AdaptiveAveragePooling3d_cu_866e08f930atomicadaptiveaveragegradinputIN3c108BFloat16EEEvPT_PKS5_iiiiiil)
        /*0138*/ 	.short	0x0210
        /*013a*/ 	.short	0x0030


	//----- nvinfo : EIATTR_SW_WAR
	.align		4
.L_269:
        /*013c*/ 	.byte	0x04, 0x36
        /*013e*/ 	.short	(.L_271 - .L_270)
.L_270:
        /*0140*/ 	.word	0x00000008
.L_271:


//--------------------- .nv.info._ZN2at6native60_GLOBAL__N__aad4af22_27_AdaptiveAveragePooling3d_cu_866e08f930atomicadaptiveaveragegradinputIN3c104HalfEEEvPT_PKS5_iiiiiil --------------------------
	.section	.nv.info._ZN2at6native60_GLOBAL__N__aad4af22_27_AdaptiveAveragePooling3d_cu_866e08f930atomicadaptiveaveragegradinputIN3c104HalfEEEvPT_PKS5_iiiiiil,"",@"SHT_CUDA_INFO"
	.sectionflags	@""
	.align	4


	//----- nvinfo : EIATTR_CUDA_API_VERSION
	.align		4
        /*0000*/ 	.byte	0x04, 0x37
        /*0002*/ 	.short	(.L_273 - .L_272)
.L_272:
        /*0004*/ 	.word	0x00000082


	//----- nvinfo : EIATTR_KPARAM_INFO
	.align		4
.L_273:
        /*0008*/ 	.byte	0x04, 0x17
        /*000a*/ 	.short	(.L_275 - .L_274)
.L_274:
        /*000c*/ 	.word	0x00000000
        /*0010*/ 	.short	0x0008
        /*0012*/ 	.short	0x0028
        /*0014*/ 	.byte	0x00, 0xf0, 0x21, 0x00


	//----- nvinfo : EIATTR_KPARAM_INFO
	.align		4
.L_275:
        /*0018*/ 	.byte	0x04, 0x17
        /*001a*/ 	.short	(.L_277 - .L_276)
.L_276:
        /*001c*/ 	.word	0x00000000
        /*0020*/ 	.short	0x0007
        /*0022*/ 	.short	0x0024
        /*0024*/ 	.byte	0x00, 0xf0, 0x11, 0x00


	//----- nvinfo : EIATTR_KPARAM_INFO
	.align		4
.L_277:
        /*0028*/ 	.byte	0x04, 0x17
        /*002a*/ 	.short	(.L_279 - .L_278)
.L_278:
        /*002c*/ 	.word	0x00000000
        /*0030*/ 	.short	0x0006
        /*0032*/ 	.short	0x0020
        /*0034*/ 	.byte	0x00, 0xf0, 0x11, 0x00


	//----- nvinfo : EIATTR_KPARAM_INFO
	.align		4
.L_279:
        /*0038*/ 	.byte	0x04, 0x17
        /*003a*/ 	.short	(.L_281 - .L_280)
.L_280:
        /*003c*/ 	.word	0x00000000
        /*0040*/ 	.short	0x0005
        /*0042*/ 	.short	0x001c
        /*0044*/ 	.byte	0x00, 0xf0, 0x11, 0x00


	//----- nvinfo : EIATTR_KPARAM_INFO
	.align		4
.L_281:
        /*0048*/ 	.byte	0x04, 0x17
        /*004a*/ 	.short	(.L_283 - .L_282)
.L_282:
        /*004c*/ 	.word	0x00000000
        /*0050*/ 	.short	0x0004
        /*0052*/ 	.short	0x0018
        /*0054*/ 	.byte	0x00, 0xf0, 0x11, 0x00


	//----- nvinfo : EIATTR_KPARAM_INFO
	.align		4
.L_283:
        /*0058*/ 	.byte	0x04, 0x17
        /*005a*/ 	.short	(.L_285 - .L_284)
.L_284:
        /*005c*/ 	.word	0x00000000
        /*0060*/ 	.short	0x0003
        /*0062*/ 	.short	0x0014
        /*0064*/ 	.byte	0x00, 0xf0, 0x11, 0x00


	//----- nvinfo : EIATTR_KPARAM_INFO
	.align		4
.L_285:
        /*0068*/ 	.byte	0x04, 0x17
        /*006a*/ 	.short	(.L_287 - .L_286)
.L_286:
        /*006c*/ 	.word	0x00000000
        /*0070*/ 	.short	0x0002
        /*0072*/ 	.short	0x0010
        /*0074*/ 	.byte	0x00, 0xf0, 0x11, 0x00


	//----- nvinfo : EIATTR_KPARAM_INFO
	.align		4
.L_287:
        /*0078*/ 	.byte	0x04, 0x17
        /*007a*/ 	.short	(.L_289 - .L_288)
.L_288:
        /*007c*/ 	.word	0x00000000
        /*0080*/ 	.short	0x0001
        /*0082*/ 	.short	0x0008
        /*0084*/ 	.byte	0x00, 0xf0, 0x21, 0x00


	//----- nvinfo : EIATTR_KPARAM_INFO
	.align		4
.L_289:
        /*0088*/ 	.byte	0x04, 0x17
        /*008a*/ 	.short	(.L_291 - .L_290)
.L_290:
        /*008c*/ 	.word	0x00000000
        /*0090*/ 	.short	0x0000
        /*0092*/ 	.short	0x0000
        /*0094*/ 	.byte	0x00, 0xf0, 0x21, 0x00


	//----- nvinfo : EIATTR_SPARSE_MMA_MASK
	.align		4
.L_291:
        /*0098*/ 	.byte	0x03, 0x50
        /*009a*/ 	.short	0x0000


	//----- nvinfo : EIATTR_MAXREG_COUNT
	.align		4
        /*009c*/ 	.byte	0x03, 0x1b
        /*009e*/ 	.short	0x00ff


	//----- nvinfo : EIATTR_MERCURY_ISA_VERSION
	.align		4
        /*00a0*/ 	.byte	0x03, 0x5f
        /*00a2*/ 	.short	0x0101


	//----- nvinfo : EIATTR_ATOM16_EMUL_INSTR_REG_MAP
	.align		4
        /*00a4*/ 	.byte	0x04, 0x2e
        /*00a6*/ 	.short	(.L_293 - .L_292)


	//   ....[0]....
.L_292:
        /*00a8*/ 	.word	0x00002160
        /*00ac*/ 	.short	0x0025
        /*00ae*/ 	.short	0x0000


	//   ....[1]....
        /*00b0*/ 	.word	0x000021c0
        /*00b4*/ 	.short	0x0025
        /*00b6*/ 	.short	0x0000


	//   ....[2]....
        /*00b8*/ 	.word	0x00002250
        /*00bc*/ 	.short	0x0027
        /*00be*/ 	.short	0x0000


	//   ....[3]....
        /*00c0*/ 	.word	0x000022a0
        /*00c4*/ 	.short	0x0027
        /*00c6*/ 	.short	0x0000


	//   ....[4]....
        /*00c8*/ 	.word	0x00002330
        /*00cc*/ 	.short	0x0018
        /*00ce*/ 	.short	0x0000


	//   ....[5]....
        /*00d0*/ 	.word	0x00002380
        /*00d4*/ 	.short	0x0018
        /*00d6*/ 	.short	0x0000


	//   ....[6]....
        /*00d8*/ 	.word	0x00002410
        /*00dc*/ 	.short	0x0021
        /*00de*/ 	.short	0x0000


	//   ....[7]....
        /*00e0*/ 	.word	0x00002460
        /*00e4*/ 	.short	0x0021
        /*00e6*/ 	.short	0x0000


	//   ....[8]....
        /*00e8*/ 	.word	0x00002630
        /*00ec*/ 	.short	0x0016
        /*00ee*/ 	.short	0x0000


	//   ....[9]....
        /*00f0*/ 	.word	0x00002690
        /*00f4*/ 	.short	0x0016
        /*00f6*/ 	.short	0x0000


	//   ....[10]....
        /*00f8*/ 	.word	0x00002760
        /*00fc*/ 	.short	0x0016
        /*00fe*/ 	.short	0x0000


	//   ....[11]....
        /*0100*/ 	.word	0x000027b0
        /*0104*/ 	.short	0x0016
        /*0106*/ 	.short	0x0000


	//   ....[12]....
        /*0108*/ 	.word	0x00002870
        /*010c*/ 	.short	0x0016
        /*010e*/ 	.short	0x0000


	//   ....[13]....
        /*0110*/ 	.word	0x000028c0
        /*0114*/ 	.short	0x0016
        /*0116*/ 	.short	0x0000


	//----- nvinfo : EIATTR_EXIT_INSTR_OFFSETS
	.align		4
.L_293:
        /*0118*/ 	.byte	0x04, 0x1c
        /*011a*/ 	.short	(.L_295 - .L_294)


	//   ....[0]....
.L_294:
        /*011c*/ 	.word	0x00000ab0


	//   ....[1]....
        /*0120*/ 	.word	0x00002a30


	//----- nvinfo : EIATTR_CRS_STACK_SIZE
	.align		4
.L_295:
        /*0124*/ 	.byte	0x04, 0x1e
        /*0126*/ 	.short	(.L_297 - .L_296)
.L_296:
        /*0128*/ 	.word	0x00000000


	//----- nvinfo : EIATTR_CBANK_PARAM_SIZE
	.align		4
.L_297:
        /*012c*/ 	.byte	0x03, 0x19
        /*012e*/ 	.short	0x0030


	//----- nvinfo : EIATTR_PARAM_CBANK
	.align		4
        /*0130*/ 	.byte	0x04, 0x0a
        /*0132*/ 	.short	(.L_299 - .L_298)
	.align		4
.L_298:
        /*0134*/ 	.word	index@(.nv.constant0._ZN2at6native60_GLOBAL__N__aad4af22_27_AdaptiveAveragePooling3d_cu_866e08f930atomicadaptiveaveragegradinputIN3c104HalfEEEvPT_PKS5_iiiiiil)
        /*0138*/ 	.short	0x0210
        /*013a*/ 	.short	0x0030


	//----- nvinfo : EIATTR_SW_WAR
	.align		4
.L_299:
        /*013c*/ 	.byte	0x04, 0x36
        /*013e*/ 	.short	(.L_301 - .L_300)
.L_300:
        /*0140*/ 	.word	0x00000008
.L_301:


//--------------------- .nv.info._ZN2at6native60_GLOBAL__N__aad4af22_27_AdaptiveAveragePooling3d_cu_866e08f930atomicadaptiveaveragegradinputIfEEvPT_PKS3_iiiiiil --------------------------
	.section	.nv.info._ZN2at6native60_GLOBAL__N__aad4af22_27_AdaptiveAveragePooling3d_cu_866e08f930atomicadaptiveaveragegradinputIfEEvPT_PKS3_iiiiiil,"",@"SHT_CUDA_INFO"
	.sectionflags	@""
	.align	4


	//----- nvinfo : EIATTR_CUDA_API_VERSION
	.align		4
        /*0000*/ 	.byte	0x04, 0x37
        /*0002*/ 	.short	(.L_303 - .L_302)
.L_302:
        /*0004*/ 	.word	0x00000082


	//----- nvinfo : EIATTR_KPARAM_INFO
	.align		4
.L_303:
        /*0008*/ 	.byte	0x04, 0x17
        /*000a*/ 	.short	(.L_305 - .L_304)
.L_304:
        /*000c*/ 	.word	0x00000000
        /*0010*/ 	.short	0x0008
        /*0012*/ 	.short	0x0028
        /*0014*/ 	.byte	0x00, 0xf0, 0x21, 0x00


	//----- nvinfo : EIATTR_KPARAM_INFO
	.align		4
.L_305:
        /*0018*/ 	.byte	0x04, 0x17
        /*001a*/ 	.short	(.L_307 - .L_306)
.L_306:
        /*001c*/ 	.word	0x00000000
        /*0020*/ 	.short	0x0007
        /*0022*/ 	.short	0x0024
        /*0024*/ 	.byte	0x00, 0xf0, 0x11, 0x00


	//----- nvinfo : EIATTR_KPARAM_INFO
	.align		4
.L_307:
        /*0028*/ 	.byte	0x04, 0x17
        /*002a*/ 	.short	(.L_309 - .L_308)
.L_308:
        /*002c*/ 	.word	0x00000000
        /*0030*/ 	.short	0x0006
        /*0032*/ 	.short	0x0020
        /*0034*/ 	.byte	0x00, 0xf0, 0x11, 0x00


	//----- nvinfo : EIATTR_KPARAM_INFO
	.align		4
.L_309:
        /*0038*/ 	.byte	0x04, 0x17
        /*003a*/ 	.short	(.L_311 - .L_310)
.L_310:
        /*003c*/ 	.word	0x00000000
        /*0040*/ 	.short	0x0005
        /*0042*/ 	.short	0x001c
        /*0044*/ 	.byte	0x00, 0xf0, 0x11, 0x00


	//----- nvinfo : EIATTR_KPARAM_INFO
	.align		4
.L_311:
        /*0048*/ 	.byte	0x04, 0x17
        /*004a*/ 	.short	(.L_313 - .L_312)
.L_312:
        /*004c*/ 	.word	0x00000000
        /*0050*/ 	.short	0x0004
        /*0052*/ 	.short	0x0018
        /*0054*/ 	.byte	0x00, 0xf0, 0x11, 0x00


	//----- nvinfo : EIATTR_KPARAM_INFO
	.align		4
.L_313:
        /*0058*/ 	.byte	0x04, 0x17
        /*005a*/ 	.short	(.L_315 - .L_314)
.L_314:
        /*005c*/ 	.word	0x00000000
        /*0060*/ 	.short	0x0003
        /*0062*/ 	.short	0x0014
        /*0064*/ 	.byte	0x00, 0xf0, 0x11, 0x00


	//----- nvinfo : EIATTR_KPARAM_INFO
	.align		4
.L_315:
        /*0068*/ 	.byte	0x04, 0x17
        /*006a*/ 	.short	(.L_317 - .L_316)
.L_316:
        /*006c*/ 	.word	0x00000000
        /*0070*/ 	.short	0x0002
        /*0072*/ 	.short	0x0010
        /*0074*/ 	.byte	0x00, 0xf0, 0x11, 0x00


	//----- nvinfo : EIATTR_KPARAM_INFO
	.align		4
.L_317:
        /*0078*/ 	.byte	0x04, 0x17
        /*007a*/ 	.short	(.L_319 - .L_318)
.L_318:
        /*007c*/ 	.word	0x00000000
        /*0080*/ 	.short	0x0001
        /*0082*/ 	.short	0x0008
        /*0084*/ 	.byte	0x00, 0xf0, 0x21, 0x00


	//----- nvinfo : EIATTR_KPARAM_INFO
	.align		4
.L_319:
        /*0088*/ 	.byte	0x04, 0x17
        /*008a*/ 	.short	(.L_321 - .L_320)
.L_320:
        /*008c*/ 	.word	0x00000000
        /*0090*/ 	.short	0x0000
        /*0092*/ 	.short	0x0000
        /*0094*/ 	.byte	0x00, 0xf0, 0x21, 0x00


	//----- nvinfo : EIATTR_SPARSE_MMA_MASK
	.align		4
.L_321:
        /*0098*/ 	.byte	0x03, 0x50
        /*009a*/ 	.short	0x0000


	//----- nvinfo : EIATTR_MAXREG_COUNT
	.align		4
        /*009c*/ 	.byte	0x03, 0x1b
        /*009e*/ 	.short	0x00ff


	//----- nvinfo : EIATTR_MERCURY_ISA_VERSION
	.align		4
        /*00a0*/ 	.byte	0x03, 0x5f
        /*00a2*/ 	.short	0x0101


	//----- nvinfo : EIATTR_EXIT_INSTR_OFFSETS
	.align		4
        /*00a4*/ 	.byte	0x04, 0x1c
        /*00a6*/ 	.short	(.L_323 - .L_322)


	//   ....[0]....
.L_322:
        /*00a8*/ 	.word	0x00000a90


	//   ....[1]....
        /*00ac*/ 	.word	0x000023c0


	//----- nvinfo : EIATTR_CRS_STACK_SIZE
	.align		4
.L_323:
        /*00b0*/ 	.byte	0x04, 0x1e
        /*00b2*/ 	.short	(.L_325 - .L_324)
.L_324:
        /*00b4*/ 	.word	0x00000000


	//----- nvinfo : EIATTR_CBANK_PARAM_SIZE
	.align		4
.L_325:
        /*00b8*/ 	.byte	0x03, 0x19
        /*00ba*/ 	.short	0x0030


	//----- nvinfo : EIATTR_PARAM_CBANK
	.align		4
        /*00bc*/ 	.byte	0x04, 0x0a
        /*00be*/ 	.short	(.L_327 - .L_326)
	.align		4
.L_326:
        /*00c0*/ 	.word	index@(.nv.constant0._ZN2at6native60_GLOBAL__N__aad4af22_27_AdaptiveAveragePooling3d_cu_866e08f930atomicadaptiveaveragegradinputIfEEvPT_PKS3_iiiiiil)
        /*00c4*/ 	.short	0x0210
        /*00c6*/ 	.short	0x0030


	//----- nvinfo : EIATTR_SW_WAR
	.align		4
.L_327:
        /*00c8*/ 	.byte	0x04, 0x36
        /*00ca*/ 	.short	(.L_329 - .L_328)
.L_328:
        /*00cc*/ 	.word	0x00000008
.L_329:


//--------------------- .nv.info._ZN2at6native60_GLOBAL__N__aad4af22_27_AdaptiveAveragePooling3d_cu_866e08f930atomicadaptiveaveragegradinputIdEEvPT_PKS3_iiiiiil --------------------------
	.section	.nv.info._ZN2at6native60_GLOBAL__N__aad4af22_27_AdaptiveAveragePooling3d_cu_866e08f930atomicadaptiveaveragegradinputIdEEvPT_PKS3_iiiiiil,"",@"SHT_CUDA_INFO"
	.sectionflags	@""
	.align	4


	//----- nvinfo : EIATTR_CUDA_API_VERSION
	.align		4
        /*0000*/ 	.byte	0x04, 0x37
        /*0002*/ 	.short	(.L_331 - .L_330)
.L_330:
        /*0004*/ 	.word	0x00000082


	//----- nvinfo : EIATTR_KPARAM_INFO
	.align		4
.L_331:
        /*0008*/ 	.byte	0x04, 0x17
        /*000a*/ 	.short	(.L_333 - .L_332)
.L_332:
        /*000c*/ 	.word	0x00000000
        /*0010*/ 	.short	0x0008
        /*0012*/ 	.short	0x0028
        /*0014*/ 	.byte	0x00, 0xf0, 0x21, 0x00


	//----- nvinfo : EIATTR_KPARAM_INFO
	.align		4
.L_333:
        /*0018*/ 	.byte	0x04, 0x17
        /*001a*/ 	.short	(.L_335 - .L_334)
.L_334:
        /*001c*/ 	.word	0x00000000
        /*0020*/ 	.short	0x0007
        /*0022*/ 	.short	0x0024
        /*0024*/ 	.byte	0x00, 0xf0, 0x11, 0x00


	//----- nvinfo : EIATTR_KPARAM_INFO
	.align		4
.L_335:
        /*0028*/ 	.byte	0x04, 0x17
        /*002a*/ 	.short	(.L_337 - .L_336)
.L_336:
        /*002c*/ 	.word	0x00000000
        /*0030*/ 	.short	0x0006
        /*0032*/ 	.short	0x0020
        /*0034*/ 	.byte	0x00, 0xf0, 0x11, 0x00


	//----- nvinfo : EIATTR_KPARAM_INFO
	.align		4
.L_337:
        /*0038*/ 	.byte	0x04, 0x17
        /*003a*/ 	.short	(.L_339 - .L_338)
.L_338:
        /*003c*/ 	.word	0x00000000
        /*0040*/ 	.short	0x0005
        /*0042*/ 	.short	0x001c
        /*0044*/ 	.byte	0x00, 0xf0, 0x11, 0x00


	//----- nvinfo : EIATTR_KPARAM_INFO
	.align		4
.L_339:
        /*0048*/ 	.byte	0x04, 0x17
        /*004a*/ 	.short	(.L_341 - .L_340)
.L_340:
        /*004c*/ 	.word	0x00000000
        /*0050*/ 	.short	0x0004
        /*0052*/ 	.short	0x0018
        /*0054*/ 	.byte	0x00, 0xf0, 0x11, 0x00


	//----- nvinfo : EIATTR_KPARAM_INFO
	.align		4
.L_341:
        /*0058*/ 	.byte	0x04, 0x17
        /*005a*/ 	.short	(.L_343 - .L_342)
.L_342:
        /*005c*/ 	.word	0x00000000
        /*0060*/ 	.short	0x0003
        /*0062*/ 	.short	0x0014
        /*0064*/ 	.byte	0x00, 0xf0, 0x11, 0x00


	//----- nvinfo : EIATTR_KPARAM_INFO
	.align		4
.L_343:
        /*0068*/ 	.byte	0x04, 0x17
        /*006a*/ 	.short	(.L_345 - .L_344)
.L_344:
        /*006c*/ 	.word	0x00000000
        /*0070*/ 	.short	0x0002
        /*0072*/ 	.short	0x0010
        /*0074*/ 	.byte	0x00, 0xf0, 0x11, 0x00


	//----- nvinfo : EIATTR_KPARAM_INFO
	.align		4
.L_345:
        /*0078*/ 	.byte	0x04, 0x17
        /*007a*/ 	.short	(.L_347 - .L_346)
.L_346:
        /*007c*/ 	.word	0x00000000
        /*0080*/ 	.short	0x0001
        /*0082*/ 	.short	0x0008
        /*0084*/ 	.byte	0x00, 0xf0, 0x21, 0x00


	//----- nvinfo : EIATTR_KPARAM_INFO
	.align		4
.L_347:
        /*0088*/ 	.byte	0x04, 0x17
        /*008a*/ 	.short	(.L_349 - .L_348)
.L_348:
        /*008c*/ 	.word	0x00000000
        /*0090*/ 	.short	0x0000
        /*0092*/ 	.short	0x0000
        /*0094*/ 	.byte	0x00, 0xf0, 0x21, 0x00


	//----- nvinfo : EIATTR_SPARSE_MMA_MASK
	.align		4
.L_349:
        /*0098*/ 	.byte	0x03, 0x50
        /*009a*/ 	.short	0x0000


	//----- nvinfo : EIATTR_MAXREG_COUNT
	.align		4
        /*009c*/ 	.byte	0x03, 0x1b
        /*009e*/ 	.short	0x00ff


	//----- nvinfo : EIATTR_MERCURY_ISA_VERSION
	.align		4
        /*00a0*/ 	.byte	0x03, 0x5f
        /*00a2*/ 	.short	0x0101


	//----- nvinfo : EIATTR_EXIT_INSTR_OFFSETS
	.align		4
        /*00a4*/ 	.byte	0x04, 0x1c
        /*00a6*/ 	.short	(.L_351 - .L_350)


	//   ....[0]....
.L_350:
        /*00a8*/ 	.word	0x00000a90


	//   ....[1]....
        /*00ac*/ 	.word	0x000027b0


	//----- nvinfo : EIATTR_CRS_STACK_SIZE
	.align		4
.L_351:
        /*00b0*/ 	.byte	0x04, 0x1e
        /*00b2*/ 	.short	(.L_353 - .L_352)
.L_352:
        /*00b4*/ 	.word	0x00000000


	//----- nvinfo : EIATTR_CBANK_PARAM_SIZE
	.align		4
.L_353:
        /*00b8*/ 	.byte	0x03, 0x19
        /*00ba*/ 	.short	0x0030


	//----- nvinfo : EIATTR_PARAM_CBANK
	.align		4
        /*00bc*/ 	.byte	0x04, 0x0a
        /*00be*/ 	.short	(.L_355 - .L_354)
	.align		4
.L_354:
        /*00c0*/ 	.word	index@(.nv.constant0._ZN2at6native60_GLOBAL__N__aad4af22_27_AdaptiveAveragePooling3d_cu_866e08f930atomicadaptiveaveragegradinputIdEEvPT_PKS3_iiiiiil)
        /*00c4*/ 	.short	0x0210
        /*00c6*/ 	.short	0x0030


	//----- nvinfo : EIATTR_SW_WAR
	.align		4
.L_355:
        /*00c8*/ 	.byte	0x04, 0x36
        /*00ca*/ 	.short	(.L_357 - .L_356)
.L_356:
        /*00cc*/ 	.word	0x00000008
.L_357:


//--------------------- .nv.info._ZN2at6native60_GLOBAL__N__aad4af22_27_AdaptiveAveragePooling3d_cu_866e08f919adaptiveaveragepoolIN3c108BFloat16EfEEvPKT_PS5_iiiiiilllllll --------------------------
	.section	.nv.info._ZN2at6native60_GLOBAL__N__aad4af22_27_AdaptiveAveragePooling3d_cu_866e08f919adaptiveaveragepoolIN3c108BFloat16EfEEvPKT_PS5_iiiiiilllllll,"",@"SHT_CUDA_INFO"
	.sectionflags	@""
	.align	4


	//----- nvinfo : EIATTR_CUDA_API_VERSION
	.align		4
        /*0000*/ 	.byte	0x04, 0x37
        /*0002*/ 	.short	(.L_359 - .L_358)
.L_358:
        /*0004*/ 	.word	0x00000082


	//----- nvinfo : EIATTR_KPARAM_INFO
	.align		4
.L_359:
        /*0008*/ 	.byte	0x04, 0x17
        /*000a*/ 	.short	(.L_361 - .L_360)
.L_360:
        /*000c*/ 	.word	0x00000000
        /*0010*/ 	.short	0x000e
        /*0012*/ 	.short	0x0058
        /*0014*/ 	.byte	0x00, 0xf0, 0x21, 0x00


	//----- nvinfo : EIATTR_KPARAM_INFO
	.align		4
.L_361:
        /*0018*/ 	.byte	0x04, 0x17
        /*001a*/ 	.short	(.L_363 - .L_362)
.L_362:
        /*001c*/ 	.word	0x00000000
        /*0020*/ 	.short	0x000d
        /*0022*/ 	.short	0x0050
        /*0024*/ 	.byte	0x00, 0xf0, 0x21, 0x00


	//----- nvinfo : EIATTR_KPARAM_INFO
	.align		4
.L_363:
        /*0028*/ 	.byte	0x04, 0x17
        /*002a*/ 	.short	(.L_365 - .L_364)
.L_364:
        /*002c*/ 	.word	0x00000000
        /*0030*/ 	.short	0x000c
        /*0032*/ 	.short	0x0048
        /*0034*/ 	.byte	0x00, 0xf0, 0x21, 0x00


	//----- nvinfo : EIATTR_KPARAM_INFO
	.align		4
.L_365:
        /*0038*/ 	.byte	0x04, 0x17
        /*003a*/ 	.short	(.L_367 - .L_366)
.L_366:
        /*003c*/ 	.word	0x00000000
        /*0040*/ 	.short	0x000b
        /*0042*/ 	.short	0x0040
        /*0044*/ 	.byte	0x00, 0xf0, 0x21, 0x00


	//----- nvinfo : EIATTR_KPARAM_INFO
	.align		4
.L_367:
        /*0048*/ 	.byte	0x04, 0x17
        /*004a*/ 	.short	(.L_369 - .L_368)
.L_368:
        /*004c*/ 	.word	0x00000000
        /*0050*/ 	.short	0x000a
        /*0052*/ 	.short	0x0038
        /*0054*/ 	.byte	0x00, 0xf0, 0x21, 0x00


	//----- nvinfo : EIATTR_KPARAM_INFO
	.align		4
.L_369:
        /*0058*/ 	.byte	0x04, 0x17
        /*005a*/ 	.short	(.L_371 - .L_370)
.L_370:
        /*005c*/ 	.word	0x00000000
        /*0060*/ 	.short	0x0009
        /*0062*/ 	.short	0x0030
        /*0064*/ 	.byte	0x00, 0xf0, 0x21, 0x00


	//----- nvinfo : EIATTR_KPARAM_INFO
	.align		4
.L_371:
        /*0068*/ 	.byte	0x04, 0x17
        /*006a*/ 	.short	(.L_373 - .L_372)
.L_372:
        /*006c*/ 	.word	0x00000000
        /*0070*/ 	.short	0x0008
        /*0072*/ 	.short	0x0028
        /*0074*/ 	.byte	0x00, 0xf0, 0x21, 0x00


	//----- nvinfo : EIATTR_KPARAM_INFO
	.align		4
.L_373:
        /*0078*/ 	.byte	0x04, 0x17
        /*007a*/ 	.short	(.L_375 - .L_374)
.L_374:
        /*007c*/ 	.word	0x00000000
        /*0080*/ 	.short	0x0007
        /*0082*/ 	.short	0x0024
        /*0084*/ 	.byte	0x00, 0xf0, 0x11, 0x00


	//----- nvinfo : EIATTR_KPARAM_INFO
	.align		4
.L_375:
        /*0088*/ 	.byte	0x04, 0x17
        /*008a*/ 	.short	(.L_377 - .L_376)
.L_376:
        /*008c*/ 	.word	0x00000000
        /*0090*/ 	.short	0x0006
        /*0092*/ 	.short	0x0020
        /*0094*/ 	.byte	0x00, 0xf0, 0x11, 0x00


	//----- nvinfo : EIATTR_KPARAM_INFO
	.align		4
.L_377:
        /*0098*/ 	.byte	0x04, 0x17
        /*009a*/ 	.short	(.L_379 - .L_378)
.L_378:
        /*009c*/ 	.word	0x00000000
        /*00a0*/ 	.short	0x0005
        /*00a2*/ 	.short	0x001c
        /*00a4*/ 	.byte	0x00, 0xf0, 0x11, 0x00


	//----- nvinfo : EIATTR_KPARAM_INFO
	.align		4
.L_379:
        /*00a8*/ 	.byte	0x04, 0x17
        /*00aa*/ 	.short	(.L_381 - .L_380)
.L_380:
        /*00ac*/ 	.word	0x00000000
        /*00b0*/ 	.short	0x0004
        /*00b2*/ 	.short	0x0018
        /*00b4*/ 	.byte	0x00, 0xf0, 0x11, 0x00


	//----- nvinfo : EIATTR_KPARAM_INFO
	.align		4
.L_381:
        /*00b8*/ 	.byte	0x04, 0x17
        /*00ba*/ 	.short	(.L_383 - .L_382)
.L_382:
        /*00bc*/ 	.word	0x00000000
        /*00c0*/ 	.short	0x0003
        /*00c2*/ 	.short	0x0014
        /*00c4*/ 	.byte	0x00, 0xf0, 0x11, 0x00


	//----- nvinfo : EIATTR_KPARAM_INFO
	.align		4
.L_383:
        /*00c8*/ 	.byte	0x04, 0x17
        /*00ca*/ 	.short	(.L_385 - .L_384)
.L_384:
        /*00cc*/ 	.word	0x00000000
        /*00d0*/ 	.short	0x0002
        /*00d2*/ 	.short	0x0010
        /*00d4*/ 	.byte	0x00, 0xf0, 0x11, 0x00


	//----- nvinfo : EIATTR_KPARAM_INFO
	.align		4
.L_385:
        /*00d8*/ 	.byte	0x04, 0x17
        /*00da*/ 	.short	(.L_387 - .L_386)
.L_386:
        /*00dc*/ 	.word	0x00000000
        /*00e0*/ 	.short	0x0001
        /*00e2*/ 	.short	0x0008
        /*00e4*/ 	.byte	0x00, 0xf0, 0x21, 0x00


	//----- nvinfo : EIATTR_KPARAM_INFO
	.align		4
.L_387:
        /*00e8*/ 	.byte	0x04, 0x17
        /*00ea*/ 	.short	(.L_389 - .L_388)
.L_388:
        /*00ec*/ 	.word	0x00000000
        /*00f0*/ 	.short	0x0000
        /*00f2*/ 	.short	0x0000
        /*00f4*/ 	.byte	0x00, 0xf0, 0x21, 0x00


	//----- nvinfo : EIATTR_SPARSE_MMA_MASK
	.align		4
.L_389:
        /*00f8*/ 	.byte	0x03, 0x50
        /*00fa*/ 	.short	0x0000


	//----- nvinfo : EIATTR_MAXREG_COUNT
	.align		4
        /*00fc*/ 	.byte	0x03, 0x1b
        /*00fe*/ 	.short	0x00ff


	//----- nvinfo : EIATTR_MERCURY_ISA_VERSION
	.align		4
        /*0100*/ 	.byte	0x03, 0x5f
        /*0102*/ 	.short	0x0101


	//----- nvinfo : EIATTR_EXIT_INSTR_OFFSETS
	.align		4
        /*0104*/ 	.byte	0x04, 0x1c
        /*0106*/ 	.short	(.L_391 - .L_390)


	//   ....[0]....
.L_390:
        /*0108*/ 	.word	0x00000d50


	//   ....[1]....
        /*010c*/ 	.word	0x00003b60


	//----- nvinfo : EIATTR_CRS_STACK_SIZE
	.align		4
.L_391:
        /*0110*/ 	.byte	0x04, 0x1e
        /*0112*/ 	.short	(.L_393 - .L_392)
.L_392:
        /*0114*/ 	.word	0x00000000


	//----- nvinfo : EIATTR_CBANK_PARAM_SIZE
	.align		4
.L_393:
        /*0118*/ 	.byte	0x03, 0x19
        /*011a*/ 	.short	0x0060


	//----- nvinfo : EIATTR_PARAM_CBANK
	.align		4
        /*011c*/ 	.byte	0x04, 0x0a
        /*011e*/ 	.short	(.L_395 - .L_394)
	.align		4
.L_394:
        /*0120*/ 	.word	index@(.nv.constant0._ZN2at6native60_GLOBAL__N__aad4af22_27_AdaptiveAveragePooling3d_cu_866e08f919adaptiveaveragepoolIN3c108BFloat16EfEEvPKT_PS5_iiiiiilllllll)
        /*0124*/ 	.short	0x0210
        /*0126*/ 	.short	0x0060


	//----- nvinfo : EIATTR_SW_WAR
	.align		4
.L_395:
        /*0128*/ 	.byte	0x04, 0x36
        /*012a*/ 	.short	(.L_397 - .L_396)
.L_396:
        /*012c*/ 	.word	0x00000008
.L_397:


//--------------------- .nv.info._ZN2at6native60_GLOBAL__N__aad4af22_27_AdaptiveAveragePooling3d_cu_866e08f919adaptiveaveragepoolIN3c104HalfEfEEvPKT_PS5_iiiiiilllllll --------------------------
	.section	.nv.info._ZN2at6native60_GLOBAL__N__aad4af22_27_AdaptiveAveragePooling3d_cu_866e08f919adaptiveaveragepoolIN3c104HalfEfEEvPKT_PS5_iiiiiilllllll,"",@"SHT_CUDA_INFO"
	.sectionflags	@""
	.align	4


	//----- nvinfo : EIATTR_CUDA_API_VERSION
	.align		4
        /*0000*/ 	.byte	0x04, 0x37
        /*0002*/ 	.short	(.L_399 - .L_398)
.L_398:
        /*0004*/ 	.word	0x00000082


	//----- nvinfo : EIATTR_KPARAM_INFO
	.align		4
.L_399:
        /*0008*/ 	.byte	0x04, 0x17
        /*000a*/ 	.short	(.L_401 - .L_400)
.L_400:
        /*000c*/ 	.word	0x00000000
        /*0010*/ 	.short	0x000e
        /*0012*/ 	.short	0x0058
        /*0014*/ 	.byte	0x00, 0xf0, 0x21, 0x00


	//----- nvinfo : EIATTR_KPARAM_INFO
	.align		4
.L_401:
        /*0018*/ 	.byte	0x04, 0x17
        /*001a*/ 	.short	(.L_403 - .L_402)
.L_402:
        /*001c*/ 	.word	0x00000000
        /*0020*/ 	.short	0x000d
        /*0022*/ 	.short	0x0050
        /*0024*/ 	.byte	0x00, 0xf0, 0x21, 0x00


	//----- nvinfo : EIATTR_KPARAM_INFO
	.align		4
.L_403:
        /*0028*/ 	.byte	0x04, 0x17
        /*002a*/ 	.short	(.L_405 - .L_404)
.L_404:
        /*002c*/ 	.word	0x00000000
        /*0030*/ 	.short	0x000c
        /*0032*/ 	.short	0x0048
        /*0034*/ 	.byte	0x00, 0xf0, 0x21, 0x00


	//----- nvinfo : EIATTR_KPARAM_INFO
	.align		4
.L_405:
        /*0038*/ 	.byte	0x04, 0x17
        /*003a*/ 	.short	(.L_407 - .L_406)
.L_406:
        /*003c*/ 	.word	0x00000000
        /*0040*/ 	.short	0x000b
        /*0042*/ 	.short	0x0040
        /*0044*/ 	.byte	0x00, 0xf0, 0x21, 0x00


	//----- nvinfo : EIATTR_KPARAM_INFO
	.align		4
.L_407:
        /*0048*/ 	.byte	0x04, 0x17
        /*004a*/ 	.short	(.L_409 - .L_408)
.L_408:
        /*004c*/ 	.word	0x00000000
        /*0050*/ 	.short	0x000a
        /*0052*/ 	.short	0x0038
        /*0054*/ 	.byte	0x00, 0xf0, 0x21, 0x00


	//----- nvinfo : EIATTR_KPARAM_INFO
	.align		4
.L_409:
        /*0058*/ 	.byte	0x04, 0x17
        /*005a*/ 	.short	(.L_411 - .L_410)
.L_410:
        /*005c*/ 	.word	0x00000000
        /*0060*/ 	.short	0x0009
        /*0062*/ 	.short	0x0030
        /*0064*/ 	.byte	0x00, 0xf0, 0x21, 0x00


	//----- nvinfo : EIATTR_KPARAM_INFO
	.align		4
.L_411:
        /*0068*/ 	.byte	0x04, 0x17
        /*006a*/ 	.short	(.L_413 - .L_412)
.L_412:
        /*006c*/ 	.word	0x00000000
        /*0070*/ 	.short	0x0008
        /*0072*/ 	.short	0x0028
        /*0074*/ 	.byte	0x00, 0xf0, 0x21, 0x00


	//----- nvinfo : EIATTR_KPARAM_INFO
	.align		4
.L_413:
        /*0078*/ 	.byte	0x04, 0x17
        /*007a*/ 	.short	(.L_415 - .L_414)
.L_414:
        /*007c*/ 	.word	0x00000000
        /*0080*/ 	.short	0x0007
        /*0082*/ 	.short	0x0024
        /*0084*/ 	.byte	0x00, 0xf0, 0x11, 0x00


	//----- nvinfo : EIATTR_KPARAM_INFO
	.align		4
.L_415:
        /*0088*/ 	.byte	0x04, 0x17
        /*008a*/ 	.short	(.L_417 - .L_416)
.L_416:
        /*008c*/ 	.word	0x00000000
        /*0090*/ 	.short	0x0006
        /*0092*/ 	.short	0x0020
        /*0094*/ 	.byte	0x00, 0xf0, 0x11, 0x00


	//----- nvinfo : EIATTR_KPARAM_INFO
	.align		4
.L_417:
        /*0098*/ 	.byte	0x04, 0x17
        /*009a*/ 	.short	(.L_419 - .L_418)
.L_418:
        /*009c*/ 	.word	0x00000000
        /*00a0*/ 	.short	0x0005
        /*00a2*/ 	.short	0x001c
        /*00a4*/ 	.byte	0x00, 0xf0, 0x11, 0x00


	//----- nvinfo : EIATTR_KPARAM_INFO
	.align		4
.L_419:
        /*00a8*/ 	.byte	0x04, 0x17
        /*00aa*/ 	.short	(.L_421 - .L_420)
.L_420:
        /*00ac*/ 	.word	0x00000000
        /*00b0*/ 	.short	0x0004
        /*00b2*/ 	.short	0x0018
        /*00b4*/ 	.byte	0x00, 0xf0, 0x11, 0x00


	//----- nvinfo : EIATTR_KPARAM_INFO
	.align		4
.L_421:
        /*00b8*/ 	.byte	0x04, 0x17
        /*00ba*/ 	.short	(.L_423 - .L_422)
.L_422:
        /*00bc*/ 	.word	0x00000000
        /*00c0*/ 	.short	0x0003
        /*00c2*/ 	.short	0x0014
        /*00c4*/ 	.byte	0x00, 0xf0, 0x11, 0x00


	//----- nvinfo : EIATTR_KPARAM_INFO
	.align		4
.L_423:
        /*00c8*/ 	.byte	0x04, 0x17
        /*00ca*/ 	.short	(.L_425 - .L_424)
.L_424:
        /*00cc*/ 	.word	0x00000000
        /*00d0*/ 	.short	0x0002
        /*00d2*/ 	.short	0x0010
        /*00d4*/ 	.byte	0x00, 0xf0, 0x11, 0x00


	//----- nvinfo : EIATTR_KPARAM_INFO
	.align		4
.L_425:
        /*00d8*/ 	.byte	0x04, 0x17
        /*00da*/ 	.short	(.L_427 - .L_426)
.L_426:
        /*00dc*/ 	.word	0x00000000
        /*00e0*/ 	.short	0x0001
        /*00e2*/ 	.short	0x0008
        /*00e4*/ 	.byte	0x00, 0xf0, 0x21, 0x00


	//----- nvinfo : EIATTR_KPARAM_INFO
	.align		4
.L_427:
        /*00e8*/ 	.byte	0x04, 0x17
        /*00ea*/ 	.short	(.L_429 - .L_428)
.L_428:
        /*00ec*/ 	.word	0x00000000
        /*00f0*/ 	.short	0x0000
        /*00f2*/ 	.short	0x0000
        /*00f4*/ 	.byte	0x00, 0xf0, 0x21, 0x00


	//----- nvinfo : EIATTR_SPARSE_MMA_MASK
	.align		4
.L_429:
        /*00f8*/ 	.byte	0x03, 0x50
        /*00fa*/ 	.short	0x0000


	//----- nvinfo : EIATTR_MAXREG_COUNT
	.align		4
        /*00fc*/ 	.byte	0x03, 0x1b
        /*00fe*/ 	.short	0x00ff


	//----- nvinfo : EIATTR_MERCURY_ISA_VERSION
	.align		4
        /*0100*/ 	.byte	0x03, 0x5f
        /*0102*/ 	.short	0x0101


	//----- nvinfo : EIATTR_EXIT_INSTR_OFFSETS
	.align		4
        /*0104*/ 	.byte	0x04, 0x1c
        /*0106*/ 	.short	(.L_431 - .L_430)


	//   ....[0]....
.L_430:
        /*0108*/ 	.word	0x00000d50


	//   ....[1]....
        /*010c*/ 	.word	0x00003b60


	//----- nvinfo : EIATTR_CRS_STACK_SIZE
	.align		4
.L_431:
        /*0110*/ 	.byte	0x04, 0x1e
        /*0112*/ 	.short	(.L_433 - .L_432)
.L_432:
        /*0114*/ 	.word	0x00000000


	//----- nvinfo : EIATTR_CBANK_PARAM_SIZE
	.align		4
.L_433:
        /*0118*/ 	.byte	0x03, 0x19
        /*011a*/ 	.short	0x0060


	//----- nvinfo : EIATTR_PARAM_CBANK
	.align		4
        /*011c*/ 	.byte	0x04, 0x0a
        /*011e*/ 	.short	(.L_435 - .L_434)
	.align		4
.L_434:
        /*0120*/ 	.word	index@(.nv.constant0._ZN2at6native60_GLOBAL__N__aad4af22_27_AdaptiveAveragePooling3d_cu_866e08f919adaptiveaveragepoolIN3c104HalfEfEEvPKT_PS5_iiiiiilllllll)
        /*0124*/ 	.short	0x0210
        /*0126*/ 	.short	0x0060


	//----- nvinfo : EIATTR_SW_WAR
	.align		4
.L_435:
        /*0128*/ 	.byte	0x04, 0x36
        /*012a*/ 	.short	(.L_437 - .L_436)
.L_436:
        /*012c*/ 	.word	0x00000008
.L_437:


//--------------------- .nv.info._ZN2at6native60_GLOBAL__N__aad4af22_27_AdaptiveAveragePooling3d_cu_866e08f919adaptiveaveragepoolIffEEvPKT_PS3_iiiiiilllllll --------------------------
	.section	.nv.info._ZN2at6native60_GLOBAL__N__aad4af22_27_AdaptiveAveragePooling3d_cu_866e08f919adaptiveaveragepoolIffEEvPKT_PS3_iiiiiilllllll,"",@"SHT_CUDA_INFO"
	.sectionflags	@""
	.align	4


	//----- nvinfo : EIATTR_CUDA_API_VERSION
	.align		4
        /*0000*/ 	.byte	0x04, 0x37
        /*0002*/ 	.short	(.L_439 - .L_438)
.L_438:
        /*0004*/ 	.word	0x00000082


	//----- nvinfo : EIATTR_KPARAM_INFO
	.align		4
.L_439:
        /*0008*/ 	.byte	0x04, 0x17
        /*000a*/ 	.short	(.L_441 - .L_440)
.L_440:
        /*000c*/ 	.word	0x00000000
        /*0010*/ 	.short	0x000e
        /*0012*/ 	.short	0x0058
        /*0014*/ 	.byte	0x00, 0xf0, 0x21, 0x00


	//----- nvinfo : EIATTR_KPARAM_INFO
	.align		4
.L_441:
        /*0018*/ 	.byte	0x04, 0x17
        /*001a*/ 	.short	(.L_443 - .L_442)
.L_442:
        /*001c*/ 	.word	0x00000000
        /*0020*/ 	.short	0x000d
        /*0022*/ 	.short	0x0050
        /*0024*/ 	.byte	0x00, 0xf0, 0x21, 0x00


	//----- nvinfo : EIATTR_KPARAM_INFO
	.align		4
.L_443:
        /*0028*/ 	.byte	0x04, 0x17
        /*002a*/ 	.short	(.L_445 - .L_444)
.L_444:
        /*002c*/ 	.word	0x00000000
        /*0030*/ 	.short	0x000c
        /*0032*/ 	.short	0x0048
        /*0034*/ 	.byte	0x00, 0xf0, 0x21, 0x00


	//----- nvinfo : EIATTR_KPARAM_INFO
	.align		4
.L_445:
        /*0038*/ 	.byte	0x04, 0x17
        /*003a*/ 	.short	(.L_447 - .L_446)
.L_446:
        /*003c*/ 	.word	0x00000000
        /*0040*/ 	.short	0x000b
        /*0042*/ 	.short	0x0040
        /*0044*/ 	.byte	0x00, 0xf0, 0x21, 0x00


	//----- nvinfo : EIATTR_KPARAM_INFO
	.align		4
.L_447:
        /*0048*/ 	.byte	0x04, 0x17
        /*004a*/ 	.short	(.L_449 - .L_448)
.L_448:
        /*004c*/ 	.word	0x00000000
        /*0050*/ 	.short	0x000a
        /*0052*/ 	.short	0x0038
        /*0054*/ 	.byte	0x00, 0xf0, 0x21, 0x00


	//----- nvinfo : EIATTR_KPARAM_INFO
	.align		4
.L_449:
        /*0058*/ 	.byte	0x04, 0x17
        /*005a*/ 	.short	(.L_451 - .L_450)
.L_450:
        /*005c*/ 	.word	0x00000000
        /*0060*/ 	.short	0x0009
        /*0062*/ 	.short	0x0030
        /*0064*/ 	.byte	0x00, 0xf0, 0x21, 0x00


	//----- nvinfo : EIATTR_KPARAM_INFO
	.align		4
.L_451:
        /*0068*/ 	.byte	0x04, 0x17
        /*006a*/ 	.short	(.L_453 - .L_452)
.L_452:
        /*006c*/ 	.word	0x00000000
        /*0070*/ 	.short	0x0008
        /*0072*/ 	.short	0x0028
        /*0074*/ 	.byte	0x00, 0xf0, 0x21, 0x00


	//----- nvinfo : EIATTR_KPARAM_INFO
	.align		4
.L_453:
        /*0078*/ 	.byte	0x04, 0x17
        /*007a*/ 	.short	(.L_455 - .L_454)
.L_454:
        /*007c*/ 	.word	0x00000000
        /*0080*/ 	.short	0x0007
        /*0082*/ 	.short	0x0024
        /*0084*/ 	.byte	0x00, 0xf0, 0x11, 0x00


	//----- nvinfo : EIATTR_KPARAM_INFO
	.align		4
.L_455:
        /*0088*/ 	.byte	0x04, 0x17
        /*008a*/ 	.short	(.L_457 - .L_456)
.L_456:
        /*008c*/ 	.word	0x00000000
        /*0090*/ 	.short	0x0006
        /*0092*/ 	.short	0x0020
        /*0094*/ 	.byte	0x00, 0xf0, 0x11, 0x00


	//----- nvinfo : EIATTR_KPARAM_INFO
	.align		4
.L_457:
        /*0098*/ 	.byte	0x04, 0x17
        /*009a*/ 	.short	(.L_459 - .L_458)
.L_458:
        /*009c*/ 	.word	0x00000000
        /*00a0*/ 	.short	0x0005
        /*00a2*/ 	.short	0x001c
        /*00a4*/ 	.byte	0x00, 0xf0, 0x11, 0x00


	//----- nvinfo : EIATTR_KPARAM_INFO
	.align		4
.L_459:
        /*00a8*/ 	.byte	0x04, 0x17
        /*00aa*/ 	.short	(.L_461 - .L_460)
.L_460:
        /*00ac*/ 	.word	0x00000000
        /*00b0*/ 	.short	0x0004
        /*00b2*/ 	.short	0x0018
        /*00b4*/ 	.byte	0x00, 0xf0, 0x11, 0x00


	//----- nvinfo : EIATTR_KPARAM_INFO
	.align		4
.L_461:
        /*00b8*/ 	.byte	0x04, 0x17
        /*00ba*/ 	.short	(.L_463 - .L_462)
.L_462:
        /*00bc*/ 	.word	0x00000000
        /*00c0*/ 	.short	0x0003
        /*00c2*/ 	.short	0x0014
        /*00c4*/ 	.byte	0x00, 0xf0, 0x11, 0x00


	//----- nvinfo : EIATTR_KPARAM_INFO
	.align		4
.L_463:
        /*00c8*/ 	.byte	0x04, 0x17
        /*00ca*/ 	.short	(.L_465 - .L_464)
.L_464:
        /*00cc*/ 	.word	0x00000000
        /*00d0*/ 	.short	0x0002
        /*00d2*/ 	.short	0x0010
        /*00d4*/ 	.byte	0x00, 0xf0, 0x11, 0x00


	//----- nvinfo : EIATTR_KPARAM_INFO
	.align		4
.L_465:
        /*00d8*/ 	.byte	0x04, 0x17
        /*00da*/ 	.short	(.L_467 - .L_466)
.L_466:
        /*00dc*/ 	.word	0x00000000
        /*00e0*/ 	.short	0x0001
        /*00e2*/ 	.short	0x0008
        /*00e4*/ 	.byte	0x00, 0xf0, 0x21, 0x00


	//----- nvinfo : EIATTR_KPARAM_INFO
	.align		4
.L_467:
        /*00e8*/ 	.byte	0x04, 0x17
        /*00ea*/ 	.short	(.L_469 - .L_468)
.L_468:
        /*00ec*/ 	.word	0x00000000
        /*00f0*/ 	.short	0x0000
        /*00f2*/ 	.short	0x0000
        /*00f4*/ 	.byte	0x00, 0xf0, 0x21, 0x00


	//----- nvinfo : EIATTR_SPARSE_MMA_MASK
	.align		4
.L_469:
        /*00f8*/ 	.byte	0x03, 0x50
        /*00fa*/ 	.short	0x0000


	//----- nvinfo : EIATTR_MAXREG_COUNT
	.align		4
        /*00fc*/ 	.byte	0x03, 0x1b
        /*00fe*/ 	.short	0x00ff


	//----- nvinfo : EIATTR_MERCURY_ISA_VERSION
	.align		4
        /*0100*/ 	.byte	0x03, 0x5f
        /*0102*/ 	.short	0x0101


	//----- nvinfo : EIATTR_EXIT_INSTR_OFFSETS
	.align		4
        /*0104*/ 	.byte	0x04, 0x1c
        /*0106*/ 	.short	(.L_471 - .L_470)


	//   ....[0]....
.L_470:
        /*0108*/ 	.word	0x00000d70


	//   ....[1]....
        /*010c*/ 	.word	0x00006cd0


	//----- nvinfo : EIATTR_CRS_STACK_SIZE
	.align		4
.L_471:
        /*0110*/ 	.byte	0x04, 0x1e
        /*0112*/ 	.short	(.L_473 - .L_472)
.L_472:
        /*0114*/ 	.word	0x00000000


	//----- nvinfo : EIATTR_CBANK_PARAM_SIZE
	.align		4
.L_473:
        /*0118*/ 	.byte	0x03, 0x19
        /*011a*/ 	.short	0x0060


	//----- nvinfo : EIATTR_PARAM_CBANK
	.align		4
        /*011c*/ 	.byte	0x04, 0x0a
        /*011e*/ 	.short	(.L_475 - .L_474)
	.align		4
.L_474:
        /*0120*/ 	.word	index@(.nv.constant0._ZN2at6native60_GLOBAL__N__aad4af22_27_AdaptiveAveragePooling3d_cu_866e08f919adaptiveaveragepoolIffEEvPKT_PS3_iiiiiilllllll)
        /*0124*/ 	.short	0x0210
        /*0126*/ 	.short	0x0060


	//----- nvinfo : EIATTR_SW_WAR
	.align		4
.L_475:
        /*0128*/ 	.byte	0x04, 0x36
        /*012a*/ 	.short	(.L_477 - .L_476)
.L_476:
        /*012c*/ 	.word	0x00000008
.L_477:


//--------------------- .nv.info._ZN2at6native60_GLOBAL__N__aad4af22_27_AdaptiveAveragePooling3d_cu_866e08f919adaptiveaveragepoolIddEEvPKT_PS3_iiiiiilllllll --------------------------
	.section	.nv.info._ZN2at6native60_GLOBAL__N__aad4af22_27_AdaptiveAveragePooling3d_cu_866e08f919adaptiveaveragepoolIddEEvPKT_PS3_iiiiiilllllll,"",@"SHT_CUDA_INFO"
	.sectionflags	@""
	.align	4


	//----- nvinfo : EIATTR_CUDA_API_VERSION
	.align		4
        /*0000*/ 	.byte	0x04, 0x37
        /*0002*/ 	.short	(.L_479 - .L_478)
.L_478:
        /*0004*/ 	.word	0x00000082


	//----- nvinfo : EIATTR_KPARAM_INFO
	.align		4
.L_479:
        /*0008*/ 	.byte	0x04, 0x17
        /*000a*/ 	.short	(.L_481 - .L_480)
.L_480:
        /*000c*/ 	.word	0x00000000
        /*0010*/ 	.short	0x000e
        /*0012*/ 	.short	0x0058
        /*0014*/ 	.byte	0x00, 0xf0, 0x21, 0x00


	//----- nvinfo : EIATTR_KPARAM_INFO
	.align		4
.L_481:
        /*0018*/ 	.byte	0x04, 0x17
        /*001a*/ 	.short	(.L_483 - .L_482)
.L_482:
        /*001c*/ 	.word	0x00000000
        /*0020*/ 	.short	0x000d
        /*0022*/ 	.short	0x0050
        /*0024*/ 	.byte	0x00, 0xf0, 0x21, 0x00


	//----- nvinfo : EIATTR_KPARAM_INFO
	.align		4
.L_483:
        /*0028*/ 	.byte	0x04, 0x17
        /*002a*/ 	.short	(.L_485 - .L_484)
.L_484:
        /*002c*/ 	.word	0x00000000
        /*0030*/ 	.short	0x000c
        /*0032*/ 	.short	0x0048
        /*0034*/ 	.byte	0x00, 0xf0, 0x21, 0x00


	//----- nvinfo : EIATTR_KPARAM_INFO
	.align		4
.L_485:
        /*0038*/ 	.byte	0x04, 0x17
        /*003a*/ 	.short	(.L_487 - .L_486)
.L_486:
        /*003c*/ 	.word	0x00000000
        /*0040*/ 	.short	0x000b
        /*0042*/ 	.short	0x0040
        /*0044*/ 	.byte	0x00, 0xf0, 0x21, 0x00


	//----- nvinfo : EIATTR_KPARAM_INFO
	.align		4
.L_487:
        /*0048*/ 	.byte	0x04, 0x17
        /*004a*/ 	.short	(.L_489 - .L_488)
.L_488:
        /*004c*/ 	.word	0x00000000
        /*0050*/ 	.short	0x000a
        /*0052*/ 	.short	0x0038
        /*0054*/ 	.byte	0x00, 0xf0, 0x21, 0x00


	//----- nvinfo : EIATTR_KPARAM_INFO
	.align		4
.L_489:
        /*0058*/ 	.byte	0x04, 0x17
        /*005a*/ 	.short	(.L_491 - .L_490)
.L_490:
        /*005c*/ 	.word	0x00000000
        /*0060*/ 	.short	0x0009
        /*0062*/ 	.short	0x0030
        /*0064*/ 	.byte	0x00, 0xf0, 0x21, 0x00


	//----- nvinfo : EIATTR_KPARAM_INFO
	.align		4
.L_491:
        /*0068*/ 	.byte	0x04, 0x17
        /*006a*/ 	.short	(.L_493 - .L_492)
.L_492:
        /*006c*/ 	.word	0x00000000
        /*0070*/ 	.short	0x0008
        /*0072*/ 	.short	0x0028
        /*0074*/ 	.byte	0x00, 0xf0, 0x21, 0x00


	//----- nvinfo : EIATTR_KPARAM_INFO
	.align		4
.L_493:
        /*0078*/ 	.byte	0x04, 0x17
        /*007a*/ 	.short	(.L_495 - .L_494)
.L_494:
        /*007c*/ 	.word	0x00000000
        /*0080*/ 	.short	0x0007
        /*0082*/ 	.short	0x0024
        /*0084*/ 	.byte	0x00, 0xf0, 0x11, 0x00


	//----- nvinfo : EIATTR_KPARAM_INFO
	.align		4
.L_495:
        /*0088*/ 	.byte	0x04, 0x17
        /*008a*/ 	.short	(.L_497 - .L_496)
.L_496:
        /*008c*/ 	.word	0x00000000
        /*0090*/ 	.short	0x0006
        /*0092*/ 	.short	0x0020
        /*0094*/ 	.byte	0x00, 0xf0, 0x11, 0x00


	//----- nvinfo : EIATTR_KPARAM_INFO
	.align		4
.L_497:
        /*0098*/ 	.byte	0x04, 0x17
        /*009a*/ 	.short	(.L_499 - .L_498)
.L_498:
        /*009c*/ 	.word	0x00000000
        /*00a0*/ 	.short	0x0005
        /*00a2*/ 	.short	0x001c
        /*00a4*/ 	.byte	0x00, 0xf0, 0x11, 0x00


	//----- nvinfo : EIATTR_KPARAM_INFO
	.align		4
.L_499:
        /*00a8*/ 	.byte	0x04, 0x17
        /*00aa*/ 	.short	(.L_501 - .L_500)
.L_500:
        /*00ac*/ 	.word	0x00000000
        /*00b0*/ 	.short	0x0004
        /*00b2*/ 	.short	0x0018
        /*00b4*/ 	.byte	0x00, 0xf0, 0x11, 0x00


	//----- nvinfo : EIATTR_KPARAM_INFO
	.align		4
.L_501:
        /*00b8*/ 	.byte	0x04, 0x17
        /*00ba*/ 	.short	(.L_503 - .L_502)
.L_502:
        /*00bc*/ 	.word	0x00000000
        /*00c0*/ 	.short	0x0003
        /*00c2*/ 	.short	0x0014
        /*00c4*/ 	.byte	0x00, 0xf0, 0x11, 0x00


	//----- nvinfo : EIATTR_KPARAM_INFO
	.align		4
.L_503:
        /*00c8*/ 	.byte	0x04, 0x17
        /*00ca*/ 	.short	(.L_505 - .L_504)
.L_504:
        /*00cc*/ 	.word	0x00000000
        /*00d0*/ 	.short	0x0002
        /*00d2*/ 	.short	0x0010
        /*00d4*/ 	.byte	0x00, 0xf0, 0x11, 0x00


	//----- nvinfo : EIATTR_KPARAM_INFO
	.align		4
.L_505:
        /*00d8*/ 	.byte	0x04, 0x17
        /*00da*/ 	.short	(.L_507 - .L_506)
.L_506:
        /*00dc*/ 	.word	0x00000000
        /*00e0*/ 	.short	0x0001
        /*00e2*/ 	.short	0x0008
        /*00e4*/ 	.byte	0x00, 0xf0, 0x21, 0x00


	//----- nvinfo : EIATTR_KPARAM_INFO
	.align		4
.L_507:
        /*00e8*/ 	.byte	0x04, 0x17
        /*00ea*/ 	.short	(.L_509 - .L_508)
.L_508:
        /*00ec*/ 	.word	0x00000000
        /*00f0*/ 	.short	0x0000
        /*00f2*/ 	.short	0x0000
        /*00f4*/ 	.byte	0x00, 0xf0, 0x21, 0x00


	//----- nvinfo : EIATTR_SPARSE_MMA_MASK
	.align		4
.L_509:
        /*00f8*/ 	.byte	0x03, 0x50
        /*00fa*/ 	.short	0x0000


	//----- nvinfo : EIATTR_MAXREG_COUNT
	.align		4
        /*00fc*/ 	.byte	0x03, 0x1b
        /*00fe*/ 	.short	0x00ff


	//----- nvinfo : EIATTR_MERCURY_ISA_VERSION
	.align		4
        /*0100*/ 	.byte	0x03, 0x5f
        /*0102*/ 	.short	0x0101


	//----- nvinfo : EIATTR_EXIT_INSTR_OFFSETS
	.align		4
        /*0104*/ 	.byte	0x04, 0x1c
        /*0106*/ 	.short	(.L_511 - .L_510)


	//   ....[0]....
.L_510:
        /*0108*/ 	.word	0x00000d70


	//   ....[1]....
        /*010c*/ 	.word	0x00006e70


	//----- nvinfo : EIATTR_CRS_STACK_SIZE
	.align		4
.L_511:
        /*0110*/ 	.byte	0x04, 0x1e
        /*0112*/ 	.short	(.L_513 - .L_512)
.L_512:
        /*0114*/ 	.word	0x00000000


	//----- nvinfo : EIATTR_CBANK_PARAM_SIZE
	.align		4
.L_513:
        /*0118*/ 	.byte	0x03, 0x19
        /*011a*/ 	.short	0x0060


	//----- nvinfo : EIATTR_PARAM_CBANK
	.align		4
        /*011c*/ 	.byte	0x04, 0x0a
        /*011e*/ 	.short	(.L_515 - .L_514)
	.align		4
.L_514:
        /*0120*/ 	.word	index@(.nv.constant0._ZN2at6native60_GLOBAL__N__aad4af22_27_AdaptiveAveragePooling3d_cu_866e08f919adaptiveaveragepoolIddEEvPKT_PS3_iiiiiilllllll)
        /*0124*/ 	.short	0x0210
        /*0126*/ 	.short	0x0060


	//----- nvinfo : EIATTR_SW_WAR
	.align		4
.L_515:
        /*0128*/ 	.byte	0x04, 0x36
        /*012a*/ 	.short	(.L_517 - .L_516)
.L_516:
        /*012c*/ 	.word	0x00000008
.L_517:


//--------------------- .nv.callgraph             --------------------------
	.section	.nv.callgraph,"",@"SHT_CUDA_CALLGRAPH"
	.align	4
	.sectionentsize	8
	.align		4
        /*0000*/ 	.word	0x00000000
	.align		4
        /*0004*/ 	.word	0xffffffff
	.align		4
        /*0008*/ 	.word	0x00000000
	.align		4
        /*000c*/ 	.word	0xfffffffe
	.align		4
        /*0010*/ 	.word	0x00000000
	.align		4
        /*0014*/ 	.word	0xfffffffd
	.align		4
        /*0018*/ 	.word	0x00000000
	.align		4
        /*001c*/ 	.word	0xfffffffc


//--------------------- .nv.constant4             --------------------------
	.section	.nv.constant4,"a",@progbits
	.align	8
	.align		8
.nv.constant4:
        /*0000*/ 	.dword	_ZN58_INTERNAL_aad4af22_27_AdaptiveAveragePooling3d_cu_866e08f94cuda3std3__45__cpo5beginE
	.align		8
        /*0008*/ 	.dword	_ZN58_INTERNAL_aad4af22_27_AdaptiveAveragePooling3d_cu_866e08f94cuda3std3__45__cpo3endE
	.align		8
        /*0010*/ 	.dword	_ZN58_INTERNAL_aad4af22_27_AdaptiveAveragePooling3d_cu_866e08f94cuda3std3__45__cpo6cbeginE
	.align		8
        /*0018*/ 	.dword	_ZN58_INTERNAL_aad4af22_27_AdaptiveAveragePooling3d_cu_866e08f94cuda3std3__45__cpo4cendE
	.align		8
        /*0020*/ 	.dword	_ZN58_INTERNAL_aad4af22_27_AdaptiveAveragePooling3d_cu_866e08f94cuda3std3__45__cpo6rbeginE
	.align		8
        /*0028*/ 	.dword	_ZN58_INTERNAL_aad4af22_27_AdaptiveAveragePooling3d_cu_866e08f94cuda3std3__45__cpo4rendE
	.align		8
        /*0030*/ 	.dword	_ZN58_INTERNAL_aad4af22_27_AdaptiveAveragePooling3d_cu_866e08f94cuda3std3__45__cpo7crbeginE
	.align		8
        /*0038*/ 	.dword	_ZN58_INTERNAL_aad4af22_27_AdaptiveAveragePooling3d_cu_866e08f94cuda3std3__45__cpo5crendE
	.align		8
        /*0040*/ 	.dword	_ZN58_INTERNAL_aad4af22_27_AdaptiveAveragePooling3d_cu_866e08f94cuda3std3__460_GLOBAL__N__aad4af22_27_AdaptiveAveragePooling3d_cu_866e08f96ignoreE
	.align		8
        /*0048*/ 	.dword	_ZN58_INTERNAL_aad4af22_27_AdaptiveAveragePooling3d_cu_866e08f94cuda3std3__419piecewise_constructE
	.align		8
        /*0050*/ 	.dword	_ZN58_INTERNAL_aad4af22_27_AdaptiveAveragePooling3d_cu_866e08f94cuda3std3__48in_placeE
	.align		8
        /*0058*/ 	.dword	_ZN58_INTERNAL_aad4af22_27_AdaptiveAveragePooling3d_cu_866e08f94cuda3std3__420unreachable_sentinelE
	.align		8
        /*0060*/ 	.dword	_ZN58_INTERNAL_aad4af22_27_AdaptiveAveragePooling3d_cu_866e08f94cuda3std6ranges3__45__cpo4swapE
	.align		8
        /*0068*/ 	.dword	_ZN58_INTERNAL_aad4af22_27_AdaptiveAveragePooling3d_cu_866e08f94cuda3std6ranges3__45__cpo9iter_moveE
	.align		8
        /*0070*/ 	.dword	_ZN58_INTERNAL_aad4af22_27_AdaptiveAveragePooling3d_cu_866e08f94cuda3std6ranges3__45__cpo5beginE
	.align		8
        /*0078*/ 	.dword	_ZN58_INTERNAL_aad4af22_27_AdaptiveAveragePooling3d_cu_866e08f94cuda3std6ranges3__45__cpo3endE
	.align		8
        /*0080*/ 	.dword	_ZN58_INTERNAL_aad4af22_27_AdaptiveAveragePooling3d_cu_866e08f94cuda3std6ranges3__45__cpo6cbeginE
	.align		8
        /*0088*/ 	.dword	_ZN58_INTERNAL_aad4af22_27_AdaptiveAveragePooling3d_cu_866e08f94cuda3std6ranges3__45__cpo4cendE
	.align		8
        /*0090*/ 	.dword	_ZN58_INTERNAL_aad4af22_27_AdaptiveAveragePooling3d_cu_866e08f94cuda3std6ranges3__45__cpo7advanceE
	.align		8
        /*0098*/ 	.dword	_ZN58_INTERNAL_aad4af22_27_AdaptiveAveragePooling3d_cu_866e08f94cuda3std6ranges3__45__cpo9iter_swapE
	.align		8
        /*00a0*/ 	.dword	_ZN58_INTERNAL_aad4af22_27_AdaptiveAveragePooling3d_cu_866e08f94cuda3std6ranges3__45__cpo4nextE
	.align		8
        /*00a8*/ 	.dword	_ZN58_INTERNAL_aad4af22_27_AdaptiveAveragePooling3d_cu_866e08f94cuda3std6ranges3__45__cpo4prevE
	.align		8
        /*00b0*/ 	.dword	_ZN58_INTERNAL_aad4af22_27_AdaptiveAveragePooling3d_cu_866e08f94cuda3std6ranges3__45__cpo4dataE
	.align		8
        /*00b8*/ 	.dword	_ZN58_INTERNAL_aad4af22_27_AdaptiveAveragePooling3d_cu_866e08f94cuda3std6ranges3__45__cpo5cdataE
	.align		8
        /*00c0*/ 	.dword	_ZN58_INTERNAL_aad4af22_27_AdaptiveAveragePooling3d_cu_866e08f94cuda3std6ranges3__45__cpo4sizeE
	.align		8
        /*00c8*/ 	.dword	_ZN58_INTERNAL_aad4af22_27_AdaptiveAveragePooling3d_cu_866e08f94cuda3std6ranges3__45__cpo5ssizeE
	.align		8
        /*00d0*/ 	.dword	_ZN58_INTERNAL_aad4af22_27_AdaptiveAveragePooling3d_cu_866e08f94cuda3std6ranges3__45__cpo8distanceE
	.align		8
        /*00d8*/ 	.dword	_ZN58_INTERNAL_aad4af22_27_AdaptiveAveragePooling3d_cu_866e08f96thrust23THRUST_300001_SM_900_NS6system6detail10sequential3seqE


//--------------------- .text._ZN2at6native60_GLOBAL__N__aad4af22_27_AdaptiveAveragePooling3d_cu_866e08f924adaptiveaveragegradinputIN3c108BFloat16EfEEvPT_PKS5_iiiiiil --------------------------
	.section	.text._ZN2at6native60_GLOBAL__N__aad4af22_27_AdaptiveAveragePooling3d_cu_866e08f924adaptiveaveragegradinputIN3c108BFloat16EfEEvPT_PKS5_iiiiiil,"ax",@progbits
	.align	128
.text._ZN2at6native60_GLOBAL__N__aad4af22_27_AdaptiveAveragePooling3d_cu_866e08f924adaptiveaveragegradinputIN3c108BFloat16EfEEvPT_PKS5_iiiiiil:
        .type           _ZN2at6native60_GLOBAL__N__aad4af22_27_AdaptiveAveragePooling3d_cu_866e08f924adaptiveaveragegradinputIN3c108BFloat16EfEEvPT_PKS5_iiiiiil,@function
        .size           _ZN2at6native60_GLOBAL__N__aad4af22_27_AdaptiveAveragePooling3d_cu_866e08f924adaptiveaveragegradinputIN3c108BFloat16EfEEvPT_PKS5_iiiiiil,(.L_x_1115 - _ZN2at6native60_GLOBAL__N__aad4af22_27_AdaptiveAveragePooling3d_cu_866e08f924adaptiveaveragegradinputIN3c108BFloat16EfEEvPT_PKS5_iiiiiil)
        .other          _ZN2at6native60_GLOBAL__N__aad4af22_27_AdaptiveAveragePooling3d_cu_866e08f924adaptiveaveragegradinputIN3c108BFloat16EfEEvPT_PKS5_iiiiiil,@"STO_CUDA_ENTRY STV_DEFAULT"
_ZN2at6native60_GLOBAL__N__aad4af22_27_AdaptiveAveragePooling3d_cu_866e08f924adaptiveaveragegradinputIN3c108BFloat16EfEEvPT_PKS5_iiiiiil:
[----:B------:R-:W-:Y:S08]  /*0000*/  LDC R1, c[0x0][0x28] ;  /* 0x00000a00ff017b82 */ /* 0x000ff00000000800 */
[----:B------:R-:W0:Y:S01]  /*0010*/  S2UR UR4, SR_CTAID.X ;  /* 0x00000000000479c3 */ /* 0x000e220000002500 */
[----:B------:R-:W-:Y:S01]  /*0020*/  ULDC UR5, c[0x0][0x220] ;  /* 0x0000880000057ab9 */ /* 0x000fe20000000800 */
[----:B------:R-:W1:Y:S01]  /*0030*/  S2R R52, SR_CTAID.Y ;  /* 0x0000000000347919 */ /* 0x000e620000002600 */
[----:B------:R-:W-:Y:S01]  /*0040*/  IMAD.U32 R11, RZ, RZ, UR5 ;  /* 0x00000005ff0b7e24 */ /* 0x000fe2000f8e00ff */
[----:B------:R-:W-:Y:S01]  /*0050*/  ULDC.64 UR6, c[0x0][0x238] ;  /* 0x00008e0000067ab9 */ /* 0x000fe20000000a00 */
[----:B------:R-:W-:Y:S01]  /*0060*/  ULDC UR10, c[0x0][0x4] ;  /* 0x00000100000a7ab9 */ /* 0x000fe20000000800 */
[----:B------:R-:W1:Y:S02]  /*0070*/  S2R R3, SR_TID.Y ;  /* 0x0000000000037919 */ /* 0x000e640000002200 */
[----:B------:R-:W-:Y:S01]  /*0080*/  R2UR UR8, R11 ;  /* 0x000000000b0872ca */ /* 0x000fe200000e0000 */
[----:B0-----:R-:W-:-:S12]  /*0090*/  UIADD3 UR5, UP0, UR4, UR6, URZ ;  /* 0x0000000604057290 */ /* 0x001fd8000ff1e03f */
[----:B------:R-:W-:Y:S02]  /*00a0*/  USHF.R.S32.HI UR4, URZ, 0x1f, UR8 ;  /* 0x0000001f3f047899 */ /* 0x000fe40008011408 */
[----:B------:R-:W-:-:S04]  /*00b0*/  UIADD3.X UR6, URZ, UR7, URZ, UP0, !UPT ;  /* 0x000000073f067290 */ /* 0x000fc800087fe43f */
[----:B------:R-:W-:-:S06]  /*00c0*/  ULOP3.LUT UR7, UR6, UR4, URZ, 0xfc, !UPT ;  /* 0x0000000406077292 */ /* 0x000fcc000f8efc3f */
[----:B------:R-:W-:Y:S01]  /*00d0*/  ISETP.NE.U32.AND P0, PT, RZ, UR7, PT ;  /* 0x00000007ff007c0c */ /* 0x000fe2000bf05070 */
[----:B-1----:R-:W-:-:S12]  /*00e0*/  IMAD R52, R52, UR10, R3 ;  /* 0x0000000a34347c24 */ /* 0x002fd8000f8e0203 */
[----:B------:R-:W-:Y:S05]  /*00f0*/  @!P0 BRA `(.L_x_0) ;  /* 0x0000000000348947 */ /* 0x000fea0003800000 */
[----:B------:R-:W-:Y:S01]  /*0100*/  ULDC UR7, c[0x0][0x220] ;  /* 0x0000880000077ab9 */ /* 0x000fe20000000800 */
[----:B------:R-:W-:Y:S01]  /*0110*/  IMAD.U32 R64, RZ, RZ, UR5 ;  /* 0x00000005ff407e24 */ /* 0x000fe2000f8e00ff */
[----:B------:R-:W-:Y:S01]  /*0120*/  MOV R51, UR6 ;  /* 0x0000000600337c02 */ /* 0x000fe20008000f00 */
[----:B------:R-:W-:Y:S01]  /*0130*/  IMAD.U32 R50, RZ, RZ, UR4 ;  /* 0x00000004ff327e24 */ /* 0x000fe2000f8e00ff */
[----:B------:R-:W-:Y:S01]  /*0140*/  MOV R54, 0x170 ;  /* 0x0000017000367802 */ /* 0x000fe20000000f00 */
[----:B------:R-:W-:-:S07]  /*0150*/  IMAD.U32 R49, RZ, RZ, UR7 ;  /* 0x00000007ff317e24 */ /* 0x000fce000f8e00ff */
[----:B------:R-:W-:Y:S05]  /*0160*/  CALL.REL.NOINC `($__internal_0_$__cuda_sm20_div_s64) ;  /* 0x0000006c00407944 */ /* 0x000fea0003c00000 */
[----:B------:R-:W-:Y:S01]  /*0170*/  ULDC UR6, c[0x0][0x220] ;  /* 0x0000880000067ab9 */ /* 0x000fe20000000800 */
[----:B------:R-:W-:Y:S01]  /*0180*/  IADD3 R0, -R44, RZ, RZ ;  /* 0x000000ff2c007210 */ /* 0x000fe20007ffe1ff */
[----:B------:R-:W-:Y:S02]  /*0190*/  IMAD.U32 R11, RZ, RZ, UR6 ;  /* 0x00000006ff0b7e24 */ /* 0x000fe4000f8e00ff */
[----:B------:R-:W-:Y:S02]  /*01a0*/  IMAD.MOV.U32 R3, RZ, RZ, R44 ;  /* 0x000000ffff037224 */ /* 0x000fe400078e002c */
[----:B------:R-:W-:Y:S01]  /*01b0*/  IMAD R0, R0, R11, UR5 ;  /* 0x0000000500007e24 */ /* 0x000fe2000f8e020b */
[----:B------:R-:W-:Y:S06]  /*01c0*/  BRA `(.L_x_1) ;  /* 0x0000000000507947 */ /* 0x000fec0003800000 */
.L_x_0:
[----:B------:R-:W0:Y:S01]  /*01d0*/  I2F.U32.RP R0, R11 ;  /* 0x0000000b00007306 */ /* 0x000e220000209000 */
[----:B------:R-:W-:-:S07]  /*01e0*/  ISETP.NE.U32.AND P2, PT, R11, RZ, PT ;  /* 0x000000ff0b00720c */ /* 0x000fce0003f45070 */
[----:B0-----:R-:W0:Y:S02]  /*01f0*/  MUFU.RCP R0, R0 ;  /* 0x0000000000007308 */ /* 0x001e240000001000 */
[----:B0-----:R-:W-:-:S06]  /*0200*/  IADD3 R2, R0, 0xffffffe, RZ ;  /* 0x0ffffffe00027810 */ /* 0x001fcc0007ffe0ff */
[----:B------:R0:W1:Y:S02]  /*0210*/  F2I.FTZ.U32.TRUNC.NTZ R3, R2 ;  /* 0x0000000200037305 */ /* 0x000064000021f000 */
[----:B0-----:R-:W-:Y:S02]  /*0220*/  IMAD.MOV.U32 R2, RZ, RZ, RZ ;  /* 0x000000ffff027224 */ /* 0x001fe400078e00ff */
[----:B-1----:R-:W-:-:S04]  /*0230*/  IMAD.MOV R4, RZ, RZ, -R3 ;  /* 0x000000ffff047224 */ /* 0x002fc800078e0a03 */
[----:B------:R-:W-:-:S04]  /*0240*/  IMAD R5, R4, R11, RZ ;  /* 0x0000000b04057224 */ /* 0x000fc800078e02ff */
[----:B------:R-:W-:-:S06]  /*0250*/  IMAD.HI.U32 R3, R3, R5, R2 ;  /* 0x0000000503037227 */ /* 0x000fcc00078e0002 */
[----:B------:R-:W-:-:S05]  /*0260*/  IMAD.HI.U32 R3, R3, UR5, RZ ;  /* 0x0000000503037c27 */ /* 0x000fca000f8e00ff */
[----:B------:R-:W-:-:S05]  /*0270*/  IADD3 R4, -R3, RZ, RZ ;  /* 0x000000ff03047210 */ /* 0x000fca0007ffe1ff */
[----:B------:R-:W-:-:S05]  /*0280*/  IMAD R4, R11, R4, UR5 ;  /* 0x000000050b047e24 */ /* 0x000fca000f8e0204 */
[----:B------:R-:W-:-:S13]  /*0290*/  ISETP.GE.U32.AND P0, PT, R4, R11, PT ;  /* 0x0000000b0400720c */ /* 0x000fda0003f06070 */
[----:B------:R-:W-:Y:S02]  /*02a0*/  @P0 IMAD.IADD R4, R4, 0x1, -R11 ;  /* 0x0000000104040824 */ /* 0x000fe400078e0a0b */
[----:B------:R-:W-:-:S03]  /*02b0*/  @P0 VIADD R3, R3, 0x1 ;  /* 0x0000000103030836 */ /* 0x000fc60000000000 */
[----:B------:R-:W-:-:S13]  /*02c0*/  ISETP.GE.U32.AND P1, PT, R4, R11, PT ;  /* 0x0000000b0400720c */ /* 0x000fda0003f26070 */
[----:B------:R-:W-:Y:S02]  /*02d0*/  @P1 IADD3 R3, R3, 0x1, RZ ;  /* 0x0000000103031810 */ /* 0x000fe40007ffe0ff */
[----:B------:R-:W-:-:S05]  /*02e0*/  @!P2 LOP3.LUT R3, RZ, R11, RZ, 0x33, !PT ;  /* 0x0000000bff03a212 */ /* 0x000fca00078e33ff */
[----:B------:R-:W-:-:S04]  /*02f0*/  IMAD.MOV R0, RZ, RZ, -R3 ;  /* 0x000000ffff007224 */ /* 0x000fc800078e0a03 */
[----:B------:R-:W-:-:S07]  /*0300*/  IMAD R0, R11, R0, UR5 ;  /* 0x000000050b007e24 */ /* 0x000fce000f8e0200 */
.L_x_1:
[----:B------:R-:W-:Y:S01]  /*0310*/  SHF.R.S32.HI R5, RZ, 0x1f, R0 ;  /* 0x0000001fff057819 */ /* 0x000fe20000011400 */
[----:B------:R-:W-:Y:S01]  /*0320*/  ULDC UR5, c[0x0][0x22c] ;  /* 0x00008b0000057ab9 */ /* 0x000fe20000000800 */
[----:B------:R-:W-:Y:S01]  /*0330*/  BSSY B0, `(.L_x_2) ;  /* 0x000002c000007945 */ /* 0x000fe20003800000 */
[----:B------:R-:W-:Y:S01]  /*0340*/  USHF.R.S32.HI UR5, URZ, 0x1f, UR5 ;  /* 0x0000001f3f057899 */ /* 0x000fe20008011405 */
[----:B------:R-:W-:-:S04]  /*0350*/  LOP3.LUT R2, R5, UR4, RZ, 0xfc, !PT ;  /* 0x0000000405027c12 */ /* 0x000fc8000f8efcff */
[----:B------:R-:W-:-:S13]  /*0360*/  ISETP.NE.U32.AND P0, PT, R2, RZ, PT ;  /* 0x000000ff0200720c */ /* 0x000fda0003f05070 */
[----:B------:R-:W-:Y:S05]  /*0370*/  @!P0 BRA `(.L_x_3) ;  /* 0x0000000000488947 */ /* 0x000fea0003800000 */
[----:B------:R-:W-:Y:S01]  /*0380*/  ULDC UR6, c[0x0][0x220] ;  /* 0x0000880000067ab9 */ /* 0x000fe20000000800 */
[----:B------:R-:W-:Y:S01]  /*0390*/  IMAD.MOV.U32 R64, RZ, RZ, R0 ;  /* 0x000000ffff407224 */ /* 0x000fe200078e0000 */
[----:B------:R-:W-:Y:S01]  /*03a0*/  MOV R51, R5 ;  /* 0x0000000500337202 */ /* 0x000fe20000000f00 */
[----:B------:R-:W-:Y:S01]  /*03b0*/  IMAD.U32 R50, RZ, RZ, UR4 ;  /* 0x00000004ff327e24 */ /* 0x000fe2000f8e00ff */
[----:B------:R-:W-:Y:S01]  /*03c0*/  MOV R54, 0x3f0 ;  /* 0x000003f000367802 */ /* 0x000fe20000000f00 */
[----:B------:R-:W-:-:S07]  /*03d0*/  IMAD.U32 R49, RZ, RZ, UR6 ;  /* 0x00000006ff317e24 */ /* 0x000fce000f8e00ff */
[----:B------:R-:W-:Y:S05]  /*03e0*/  CALL.REL.NOINC `($__internal_0_$__cuda_sm20_div_s64) ;  /* 0x0000006800a07944 */ /* 0x000fea0003c00000 */
[-C--:B------:R-:W-:Y:S01]  /*03f0*/  IADD3 R9, P0, RZ, -R44.reuse, RZ ;  /* 0x8000002cff097210 */ /* 0x080fe20007f1e0ff */
[----:B------:R-:W-:Y:S01]  /*0400*/  ULDC UR6, c[0x0][0x220] ;  /* 0x0000880000067ab9 */ /* 0x000fe20000000800 */
[----:B------:R-:W-:Y:S01]  /*0410*/  IMAD.MOV.U32 R4, RZ, RZ, R0 ;  /* 0x000000ffff047224 */ /* 0x000fe200078e0000 */
[----:B------:R-:W-:Y:S01]  /*0420*/  MOV R48, R44 ;  /* 0x0000002c00307202 */ /* 0x000fe20000000f00 */
[----:B------:R-:W-:Y:S01]  /*0430*/  IMAD.U32 R11, RZ, RZ, UR6 ;  /* 0x00000006ff0b7e24 */ /* 0x000fe2000f8e00ff */
[----:B------:R-:W-:-:S03]  /*0440*/  IADD3.X R2, RZ, ~R56, RZ, P0, !PT ;  /* 0x80000038ff027210 */ /* 0x000fc600007fe4ff */
[----:B------:R-:W-:-:S04]  /*0450*/  IMAD.WIDE.U32 R6, R9, R11, R4 ;  /* 0x0000000b09067225 */ /* 0x000fc800078e0004 */
[----:B------:R-:W-:-:S04]  /*0460*/  IMAD R2, R2, R11, RZ ;  /* 0x0000000b02027224 */ /* 0x000fc800078e02ff */
[----:B------:R-:W-:-:S04]  /*0470*/  IMAD R9, R9, UR4, R2 ;  /* 0x0000000409097c24 */ /* 0x000fc8000f8e0202 */
[----:B------:R-:W-:Y:S01]  /*0480*/  IMAD.IADD R2, R7, 0x1, R9 ;  /* 0x0000000107027824 */ /* 0x000fe200078e0209 */
[----:B------:R-:W-:Y:S06]  /*0490*/  BRA `(.L_x_4) ;  /* 0x0000000000547947 */ /* 0x000fec0003800000 */
.L_x_3:
[----:B------:R-:W0:Y:S01]  /*04a0*/  I2F.U32.RP R8, R11 ;  /* 0x0000000b00087306 */ /* 0x000e220000209000 */
[----:B------:R-:W-:-:S07]  /*04b0*/  ISETP.NE.U32.AND P2, PT, R11, RZ, PT ;  /* 0x000000ff0b00720c */ /* 0x000fce0003f45070 */
[----:B0-----:R-:W0:Y:S02]  /*04c0*/  MUFU.RCP R8, R8 ;  /* 0x0000000800087308 */ /* 0x001e240000001000 */
[----:B0-----:R-:W-:-:S06]  /*04d0*/  VIADD R6, R8, 0xffffffe ;  /* 0x0ffffffe08067836 */ /* 0x001fcc0000000000 */
[----:B------:R0:W1:Y:S02]  /*04e0*/  F2I.FTZ.U32.TRUNC.NTZ R7, R6 ;  /* 0x0000000600077305 */ /* 0x000064000021f000 */
[----:B0-----:R-:W-:Y:S01]  /*04f0*/  IMAD.MOV.U32 R6, RZ, RZ, RZ ;  /* 0x000000ffff067224 */ /* 0x001fe200078e00ff */
[----:B-1----:R-:W-:-:S05]  /*0500*/  IADD3 R2, RZ, -R7, RZ ;  /* 0x80000007ff027210 */ /* 0x002fca0007ffe0ff */
[----:B------:R-:W-:-:S04]  /*0510*/  IMAD R9, R2, R11, RZ ;  /* 0x0000000b02097224 */ /* 0x000fc800078e02ff */
[----:B------:R-:W-:-:S06]  /*0520*/  IMAD.HI.U32 R9, R7, R9, R6 ;  /* 0x0000000907097227 */ /* 0x000fcc00078e0006 */
[----:B------:R-:W-:-:S04]  /*0530*/  IMAD.HI.U32 R48, R9, R0, RZ ;  /* 0x0000000009307227 */ /* 0x000fc800078e00ff */
[----:B------:R-:W-:-:S04]  /*0540*/  IMAD.MOV R2, RZ, RZ, -R48 ;  /* 0x000000ffff027224 */ /* 0x000fc800078e0a30 */
[----:B------:R-:W-:-:S05]  /*0550*/  IMAD R2, R11, R2, R0 ;  /* 0x000000020b027224 */ /* 0x000fca00078e0200 */
[----:B------:R-:W-:-:S13]  /*0560*/  ISETP.GE.U32.AND P0, PT, R2, R11, PT ;  /* 0x0000000b0200720c */ /* 0x000fda0003f06070 */
[----:B------:R-:W-:Y:S01]  /*0570*/  @P0 IADD3 R2, R2, -R11, RZ ;  /* 0x8000000b02020210 */ /* 0x000fe20007ffe0ff */
[----:B------:R-:W-:-:S03]  /*0580*/  @P0 VIADD R48, R48, 0x1 ;  /* 0x0000000130300836 */ /* 0x000fc60000000000 */
[----:B------:R-:W-:Y:S01]  /*0590*/  ISETP.GE.U32.AND P1, PT, R2, R11, PT ;  /* 0x0000000b0200720c */ /* 0x000fe20003f26070 */
[----:B------:R-:W-:-:S12]  /*05a0*/  IMAD.MOV.U32 R2, RZ, RZ, RZ ;  /* 0x000000ffff027224 */ /* 0x000fd800078e00ff */
[----:B------:R-:W-:Y:S01]  /*05b0*/  @P1 VIADD R48, R48, 0x1 ;  /* 0x0000000130301836 */ /* 0x000fe20000000000 */
[----:B------:R-:W-:-:S04]  /*05c0*/  @!P2 LOP3.LUT R48, RZ, R11, RZ, 0x33, !PT ;  /* 0x0000000bff30a212 */ /* 0x000fc800078e33ff */
[----:B------:R-:W-:-:S05]  /*05d0*/  IADD3 R6, -R48, RZ, RZ ;  /* 0x000000ff30067210 */ /* 0x000fca0007ffe1ff */
[----:B------:R-:W-:-:S07]  /*05e0*/  IMAD R6, R11, R6, R0 ;  /* 0x000000060b067224 */ /* 0x000fce00078e0200 */
.L_x_4:
[----:B------:R-:W-:Y:S05]  /*05f0*/  BSYNC B0 ;  /* 0x0000000000007941 */ /* 0x000fea0003800000 */
.L_x_2:
[----:B------:R-:W-:Y:S01]  /*0600*/  ULDC UR6, c[0x0][0x22c] ;  /* 0x00008b0000067ab9 */ /* 0x000fe20000000800 */
[----:B------:R-:W-:Y:S01]  /*0610*/  BSSY B0, `(.L_x_5) ;  /* 0x0000020000007945 */ /* 0x000fe20003800000 */
[----:B------:R-:W-:Y:S02]  /*0620*/  IMAD R7, R2, UR6, RZ ;  /* 0x0000000602077c24 */ /* 0x000fe4000f8e02ff */
[----:B------:R-:W-:-:S04]  /*0630*/  IMAD.WIDE.U32 R64, R6, UR6, RZ ;  /* 0x0000000606407c25 */ /* 0x000fc8000f8e00ff */
[----:B------:R-:W-:-:S04]  /*0640*/  IMAD R7, R6, UR5, R7 ;  /* 0x0000000506077c24 */ /* 0x000fc8000f8e0207 */
[----:B------:R-:W-:-:S05]  /*0650*/  IMAD.IADD R51, R65, 0x1, R7 ;  /* 0x0000000141337824 */ /* 0x000fca00078e0207 */
[----:B------:R-:W-:-:S04]  /*0660*/  LOP3.LUT R2, R51, UR4, RZ, 0xfc, !PT ;  /* 0x0000000433027c12 */ /* 0x000fc8000f8efcff */
[----:B------:R-:W-:-:S13]  /*0670*/  ISETP.NE.U32.AND P0, PT, R2, RZ, PT ;  /* 0x000000ff0200720c */ /* 0x000fda0003f05070 */
[----:B------:R-:W-:Y:S05]  /*0680*/  @!P0 BRA `(.L_x_6) ;  /* 0x0000000000188947 */ /* 0x000fea0003800000 */
[----:B------:R-:W-:Y:S01]  /*0690*/  ULDC UR6, c[0x0][0x220] ;  /* 0x0000880000067ab9 */ /* 0x000fe20000000800 */
[----:B------:R-:W-:Y:S01]  /*06a0*/  MOV R50, UR4 ;  /* 0x0000000400327c02 */ /* 0x000fe20008000f00 */
[----:B------:R-:W-:Y:S01]  /*06b0*/  IMAD.U32 R49, RZ, RZ, UR6 ;  /* 0x00000006ff317e24 */ /* 0x000fe2000f8e00ff */
[----:B------:R-:W-:-:S07]  /*06c0*/  MOV R54, 0x6e0 ;  /* 0x000006e000367802 */ /* 0x000fce0000000f00 */
[----:B------:R-:W-:Y:S05]  /*06d0*/  CALL.REL.NOINC `($__internal_0_$__cuda_sm20_div_s64) ;  /* 0x0000006400e47944 */ /* 0x000fea0003c00000 */
[----:B------:R-:W-:Y:S05]  /*06e0*/  BRA `(.L_x_7) ;  /* 0x0000000000487947 */ /* 0x000fea0003800000 */
.L_x_6:
        /* <DEDUP_REMOVED lines=15> */
[----:B------:R-:W-:-:S13]  /*07e0*/  ISETP.GE.U32.AND P1, PT, R64, R11, PT ;  /* 0x0000000b4000720c */ /* 0x000fda0003f26070 */
[----:B------:R-:W-:Y:S01]  /*07f0*/  @P1 VIADD R44, R44, 0x1 ;  /* 0x000000012c2c1836 */ /* 0x000fe20000000000 */
[----:B------:R-:W-:-:S07]  /*0800*/  @!P2 LOP3.LUT R44, RZ, R11, RZ, 0x33, !PT ;  /* 0x0000000bff2ca212 */ /* 0x000fce00078e33ff */
.L_x_7:
[----:B------:R-:W-:Y:S05]  /*0810*/  BSYNC B0 ;  /* 0x0000000000007941 */ /* 0x000fea0003800000 */
.L_x_5:
[----:B------:R-:W-:Y:S01]  /*0820*/  IADD3 R7, P0, R0, 0x1, RZ ;  /* 0x0000000100077810 */ /* 0x000fe20007f1e0ff */
[----:B------:R-:W-:Y:S01]  /*0830*/  ULDC UR6, c[0x0][0x22c] ;  /* 0x00008b0000067ab9 */ /* 0x000fe20000000800 */
[----:B------:R-:W-:Y:S01]  /*0840*/  IMAD.MOV.U32 R4, RZ, RZ, -0x1 ;  /* 0xffffffffff047424 */ /* 0x000fe200078e00ff */
[----:B------:R-:W-:Y:S01]  /*0850*/  BSSY B0, `(.L_x_8) ;  /* 0x0000024000007945 */ /* 0x000fe20003800000 */
[----:B------:R-:W-:Y:S01]  /*0860*/  IADD3.X R0, RZ, R5, RZ, P0, !PT ;  /* 0x00000005ff007210 */ /* 0x000fe200007fe4ff */
[----:B------:R-:W-:Y:S02]  /*0870*/  IMAD.MOV.U32 R5, RZ, RZ, -0x1 ;  /* 0xffffffffff057424 */ /* 0x000fe400078e00ff */
[----:B------:R-:W-:Y:S02]  /*0880*/  IMAD R48, R48, UR6, R44 ;  /* 0x0000000630307c24 */ /* 0x000fe4000f8e022c */
[----:B------:R-:W-:Y:S02]  /*0890*/  IMAD R0, R0, UR6, RZ ;  /* 0x0000000600007c24 */ /* 0x000fe4000f8e02ff */
[----:B------:R-:W-:-:S04]  /*08a0*/  IMAD.WIDE.U32 R64, R7, UR6, R4 ;  /* 0x0000000607407c25 */ /* 0x000fc8000f8e0004 */
[----:B------:R-:W-:-:S05]  /*08b0*/  IMAD R7, R7, UR5, R0 ;  /* 0x0000000507077c24 */ /* 0x000fca000f8e0200 */
[----:B------:R-:W-:-:S04]  /*08c0*/  IADD3 R51, R65, R7, RZ ;  /* 0x0000000741337210 */ /* 0x000fc80007ffe0ff */
[----:B------:R-:W-:-:S04]  /*08d0*/  LOP3.LUT R0, R51, UR4, RZ, 0xfc, !PT ;  /* 0x0000000433007c12 */ /* 0x000fc8000f8efcff */
[----:B------:R-:W-:-:S13]  /*08e0*/  ISETP.NE.U32.AND P0, PT, R0, RZ, PT ;  /* 0x000000ff0000720c */ /* 0x000fda0003f05070 */
[----:B------:R-:W-:Y:S05]  /*08f0*/  @!P0 BRA `(.L_x_9) ;  /* 0x0000000000188947 */ /* 0x000fea0003800000 */
[----:B------:R-:W-:Y:S01]  /*0900*/  ULDC UR6, c[0x0][0x220] ;  /* 0x0000880000067ab9 */ /* 0x000fe20000000800 */
[----:B------:R-:W-:Y:S01]  /*0910*/  IMAD.U32 R50, RZ, RZ, UR4 ;  /* 0x00000004ff327e24 */ /* 0x000fe2000f8e00ff */
[----:B------:R-:W-:Y:S01]  /*0920*/  MOV R54, 0x950 ;  /* 0x0000095000367802 */ /* 0x000fe20000000f00 */
[----:B------:R-:W-:-:S07]  /*0930*/  IMAD.U32 R49, RZ, RZ, UR6 ;  /* 0x00000006ff317e24 */ /* 0x000fce000f8e00ff */
[----:B------:R-:W-:Y:S05]  /*0940*/  CALL.REL.NOINC `($__internal_0_$__cuda_sm20_div_s64) ;  /* 0x0000006400487944 */ /* 0x000fea0003c00000 */
[----:B------:R-:W-:Y:S05]  /*0950*/  BRA `(.L_x_10) ;  /* 0x00000000004c7947 */ /* 0x000fea0003800000 */
.L_x_9:
[----:B------:R-:W-:Y:S02]  /*0960*/  ULDC UR6, c[0x0][0x220] ;  /* 0x0000880000067ab9 */ /* 0x000fe40000000800 */
[----:B------:R-:W0:Y:S01]  /*0970*/  I2F.U32.RP R0, UR6 ;  /* 0x0000000600007d06 */ /* 0x000e220008209000 */
[----:B------:R-:W-:-:S07]  /*0980*/  ISETP.NE.U32.AND P2, PT, RZ, UR6, PT ;  /* 0x00000006ff007c0c */ /* 0x000fce000bf45070 */
[----:B0-----:R-:W0:Y:S02]  /*0990*/  MUFU.RCP R0, R0 ;  /* 0x0000000000007308 */ /* 0x001e240000001000 */
[----:B0-----:R-:W-:-:S06]  /*09a0*/  IADD3 R4, R0, 0xffffffe, RZ ;  /* 0x0ffffffe00047810 */ /* 0x001fcc0007ffe0ff */
[----:B------:R0:W1:Y:S02]  /*09b0*/  F2I.FTZ.U32.TRUNC.NTZ R5, R4 ;  /* 0x0000000400057305 */ /* 0x000064000021f000 */
[----:B0-----:R-:W-:Y:S02]  /*09c0*/  IMAD.MOV.U32 R4, RZ, RZ, RZ ;  /* 0x000000ffff047224 */ /* 0x001fe400078e00ff */
[----:B-1----:R-:W-:-:S04]  /*09d0*/  IMAD.MOV R7, RZ, RZ, -R5 ;  /* 0x000000ffff077224 */ /* 0x002fc800078e0a05 */
[----:B------:R-:W-:-:S04]  /*09e0*/  IMAD R7, R7, UR6, RZ ;  /* 0x0000000607077c24 */ /* 0x000fc8000f8e02ff */
[----:B------:R-:W-:-:S06]  /*09f0*/  IMAD.HI.U32 R7, R5, R7, R4 ;  /* 0x0000000705077227 */ /* 0x000fcc00078e0004 */
[----:B------:R-:W-:-:S05]  /*0a00*/  IMAD.HI.U32 R44, R7, R64, RZ ;  /* 0x00000040072c7227 */ /* 0x000fca00078e00ff */
[----:B------:R-:W-:-:S05]  /*0a10*/  IADD3 R5, -R44, RZ, RZ ;  /* 0x000000ff2c057210 */ /* 0x000fca0007ffe1ff */
[----:B------:R-:W-:-:S05]  /*0a20*/  IMAD R64, R5, UR6, R64 ;  /* 0x0000000605407c24 */ /* 0x000fca000f8e0240 */
[----:B------:R-:W-:-:S13]  /*0a30*/  ISETP.GE.U32.AND P0, PT, R64, UR6, PT ;  /* 0x0000000640007c0c */ /* 0x000fda000bf06070 */
[----:B------:R-:W-:Y:S02]  /*0a40*/  @P0 VIADD R64, R64, -UR6 ;  /* 0x8000000640400c36 */ /* 0x000fe40008000000 */
[----:B------:R-:W-:-:S03]  /*0a50*/  @P0 VIADD R44, R44, 0x1 ;  /* 0x000000012c2c0836 */ /* 0x000fc60000000000 */
[----:B------:R-:W-:-:S13]  /*0a60*/  ISETP.GE.U32.AND P1, PT, R64, UR6, PT ;  /* 0x0000000640007c0c */ /* 0x000fda000bf26070 */
[----:B------:R-:W-:Y:S02]  /*0a70*/  @P1 IADD3 R44, R44, 0x1, RZ ;  /* 0x000000012c2c1810 */ /* 0x000fe40007ffe0ff */
[----:B------:R-:W-:-:S07]  /*0a80*/  @!P2 LOP3.LUT R44, RZ, UR6, RZ, 0x33, !PT ;  /* 0x00000006ff2cac12 */ /* 0x000fce000f8e33ff */
.L_x_10:
[----:B------:R-:W-:Y:S05]  /*0a90*/  BSYNC B0 ;  /* 0x0000000000007941 */ /* 0x000fea0003800000 */
.L_x_8:
[----:B------:R-:W-:Y:S02]  /*0aa0*/  ULDC UR8, c[0x0][0x224] ;  /* 0x0000890000087ab9 */ /* 0x000fe40000000800 */
[----:B------:R-:W-:-:S13]  /*0ab0*/  ISETP.GE.AND P0, PT, R52, UR8, PT ;  /* 0x0000000834007c0c */ /* 0x000fda000bf06270 */
[----:B------:R-:W-:Y:S05]  /*0ac0*/  @P0 EXIT ;  /* 0x000000000000094d */ /* 0x000fea0003800000 */
[----:B------:R-:W0:Y:S01]  /*0ad0*/  LDC.64 R24, c[0x0][0x218] ;  /* 0x00008600ff187b82 */ /* 0x000e220000000a00 */
[----:B------:R-:W1:Y:S01]  /*0ae0*/  S2R R46, SR_TID.X ;  /* 0x00000000002e7919 */ /* 0x000e620000002100 */
[----:B------:R-:W-:Y:S01]  /*0af0*/  ULDC.64 UR6, c[0x0][0x230] ;  /* 0x00008c0000067ab9 */ /* 0x000fe20000000a00 */
[----:B------:R-:W-:Y:S01]  /*0b00*/  ULDC.64 UR12, c[0x0][0x228] ;  /* 0x00008a00000c7ab9 */ /* 0x000fe20000000a00 */
[----:B------:R-:W-:Y:S01]  /*0b10*/  UIMAD UR18, UR7, UR6, URZ ;  /* 0x00000006071272a4 */ /* 0x000fe2000f8e023f */
[----:B------:R-:W-:Y:S01]  /*0b20*/  IMAD R3, R3, UR13, R48 ;  /* 0x0000000d03037c24 */ /* 0x000fe2000f8e0230 */
[----:B------:R-:W-:Y:S01]  /*0b30*/  USHF.R.S32.HI UR9, URZ, 0x1f, UR12 ;  /* 0x0000001f3f097899 */ /* 0x000fe2000801140c */
[----:B------:R-:W-:Y:S01]  /*0b40*/  VIADD R47, R44, 0x1 ;  /* 0x000000012c2f7836 */ /* 0x000fe20000000000 */
[----:B------:R-:W-:Y:S02]  /*0b50*/  USHF.R.S32.HI UR12, URZ, 0x1f, UR18 ;  /* 0x0000001f3f0c7899 */ /* 0x000fe40008011412 */
[----:B------:R-:W-:Y:S01]  /*0b60*/  IMAD R3, R3, UR18, RZ ;  /* 0x0000001203037c24 */ /* 0x000fe2000f8e02ff */
[----:B------:R-:W-:Y:S01]  /*0b70*/  ULDC UR11, c[0x0][0x10] ;  /* 0x00000400000b7ab9 */ /* 0x000fe20000000800 */
[----:B------:R-:W-:-:S02]  /*0b80*/  USHF.R.S32.HI UR6, URZ, 0x1f, UR6 ;  /* 0x0000001f3f067899 */ /* 0x000fc40008011406 */
[----:B------:R-:W-:Y:S02]  /*0b90*/  UIMAD UR10, UR10, UR11, URZ ;  /* 0x0000000b0a0a72a4 */ /* 0x000fe4000f8e023f */
[----:B------:R-:W-:Y:S02]  /*0ba0*/  USHF.R.S32.HI UR7, URZ, 0x1f, UR7 ;  /* 0x0000001f3f077899 */ /* 0x000fe40008011407 */
[----:B------:R-:W-:Y:S02]  /*0bb0*/  USHF.R.S32.HI UR8, URZ, 0x1f, UR8 ;  /* 0x0000001f3f087899 */ /* 0x000fe40008011408 */
[----:B------:R-:W-:Y:S01]  /*0bc0*/  USHF.L.U64.HI UR11, UR18, 0x1, UR12 ;  /* 0x00000001120b7899 */ /* 0x000fe2000801020c */
[----:B------:R-:W-:Y:S01]  /*0bd0*/  ULDC.64 UR16, c[0x0][0x208] ;  /* 0x0000820000107ab9 */ /* 0x000fe20000000a00 */
[----:B01----:R-:W-:-:S10]  /*0be0*/  IMAD.WIDE R24, R3, 0x2, R24 ;  /* 0x0000000203187825 */ /* 0x003fd400078e0218 */
.L_x_123:
[----:B------:R-:W-:Y:S01]  /*0bf0*/  SHF.R.S32.HI R3, RZ, 0x1f, R52 ;  /* 0x0000001fff037819 */ /* 0x000fe20000011434 */
[----:B------:R-:W-:Y:S03]  /*0c00*/  BSSY B0, `(.L_x_11) ;  /* 0x000002d000007945 */ /* 0x000fe60003800000 */
[----:B------:R-:W-:-:S04]  /*0c10*/  LOP3.LUT R0, R3, UR8, RZ, 0xfc, !PT ;  /* 0x0000000803007c12 */ /* 0x000fc8000f8efcff */
[----:B------:R-:W-:-:S13]  /*0c20*/  ISETP.NE.U32.AND P0, PT, R0, RZ, PT ;  /* 0x000000ff0000720c */ /* 0x000fda0003f05070 */
[----:B---3--:R-:W-:Y:S05]  /*0c30*/  @!P0 BRA `(.L_x_12) ;  /* 0x0000000000488947 */ /* 0x008fea0003800000 */
        /* <DEDUP_REMOVED lines=18> */
.L_x_12:
[----:B------:R-:W-:Y:S02]  /*0d60*/  ULDC UR12, c[0x0][0x224] ;  /* 0x00008900000c7ab9 */ /* 0x000fe40000000800 */
[----:B------:R-:W-:-:S04]  /*0d70*/  IMAD.U32 R9, RZ, RZ, UR12 ;  /* 0x0000000cff097e24 */ /* 0x000fc8000f8e00ff */
[----:B------:R-:W0:Y:S01]  /*0d80*/  I2F.U32.RP R0, R9 ;  /* 0x0000000900007306 */ /* 0x000e220000209000 */
[----:B------:R-:W-:-:S07]  /*0d90*/  ISETP.NE.U32.AND P2, PT, R9, RZ, PT ;  /* 0x000000ff0900720c */ /* 0x000fce0003f45070 */
[----:B0-----:R-:W0:Y:S02]  /*0da0*/  MUFU.RCP R0, R0 ;  /* 0x0000000000007308 */ /* 0x001e240000001000 */
[----:B0-----:R-:W-:Y:S01]  /*0db0*/  IADD3 R4, R0, 0xffffffe, RZ ;  /* 0x0ffffffe00047810 */ /* 0x001fe20007ffe0ff */
[----:B------:R-:W-:-:S05]  /*0dc0*/  IMAD.MOV.U32 R0, RZ, RZ, RZ ;  /* 0x000000ffff007224 */ /* 0x000fca00078e00ff */
[----:B------:R0:W1:Y:S02]  /*0dd0*/  F2I.FTZ.U32.TRUNC.NTZ R5, R4 ;  /* 0x0000000400057305 */ /* 0x000064000021f000 */
[----:B0-----:R-:W-:Y:S02]  /*0de0*/  IMAD.MOV.U32 R4, RZ, RZ, RZ ;  /* 0x000000ffff047224 */ /* 0x001fe400078e00ff */
[----:B-1----:R-:W-:-:S04]  /*0df0*/  IMAD R2, R5, R9, RZ ;  /* 0x0000000905027224 */ /* 0x002fc800078e02ff */
[----:B------:R-:W-:-:S04]  /*0e00*/  IMAD.MOV R7, RZ, RZ, -R2 ;  /* 0x000000ffff077224 */ /* 0x000fc800078e0a02 */
[----:B------:R-:W-:-:S06]  /*0e10*/  IMAD.HI.U32 R5, R5, R7, R4 ;  /* 0x0000000705057227 */ /* 0x000fcc00078e0004 */
[----:B------:R-:W-:-:S05]  /*0e20*/  IMAD.HI.U32 R22, R5, R52, RZ ;  /* 0x0000003405167227 */ /* 0x000fca00078e00ff */
[----:B------:R-:W-:-:S05]  /*0e30*/  IADD3 R5, -R22, RZ, RZ ;  /* 0x000000ff16057210 */ /* 0x000fca0007ffe1ff */
[----:B------:R-:W-:-:S05]  /*0e40*/  IMAD R2, R9, R5, R52 ;  /* 0x0000000509027224 */ /* 0x000fca00078e0234 */
[----:B------:R-:W-:-:S13]  /*0e50*/  ISETP.GE.U32.AND P0, PT, R2, R9, PT ;  /* 0x000000090200720c */ /* 0x000fda0003f06070 */
[----:B------:R-:W-:Y:S02]  /*0e60*/  @P0 IMAD.IADD R2, R2, 0x1, -R9 ;  /* 0x0000000102020824 */ /* 0x000fe400078e0a09 */
[----:B------:R-:W-:-:S03]  /*0e70*/  @P0 VIADD R22, R22, 0x1 ;  /* 0x0000000116160836 */ /* 0x000fc60000000000 */
[----:B------:R-:W-:-:S13]  /*0e80*/  ISETP.GE.U32.AND P1, PT, R2, R9, PT ;  /* 0x000000090200720c */ /* 0x000fda0003f26070 */
[----:B------:R-:W-:Y:S02]  /*0e90*/  @P1 IADD3 R22, R22, 0x1, RZ ;  /* 0x0000000116161810 */ /* 0x000fe40007ffe0ff */
[----:B------:R-:W-:-:S05]  /*0ea0*/  @!P2 LOP3.LUT R22, RZ, R9, RZ, 0x33, !PT ;  /* 0x00000009ff16a212 */ /* 0x000fca00078e33ff */
[----:B------:R-:W-:-:S04]  /*0eb0*/  IMAD.MOV R5, RZ, RZ, -R22 ;  /* 0x000000ffff057224 */ /* 0x000fc800078e0a16 */
[----:B------:R-:W-:-:S07]  /*0ec0*/  IMAD R4, R9, R5, R52 ;  /* 0x0000000509047224 */ /* 0x000fce00078e0234 */
.L_x_13:
[----:B------:R-:W-:Y:S05]  /*0ed0*/  BSYNC B0 ;  /* 0x0000000000007941 */ /* 0x000fea0003800000 */
.L_x_11:
[----:B------:R-:W-:Y:S01]  /*0ee0*/  ULDC UR12, c[0x0][0x230] ;  /* 0x00008c00000c7ab9 */ /* 0x000fe20000000800 */
[----:B------:R-:W-:Y:S01]  /*0ef0*/  BSSY B0, `(.L_x_14) ;  /* 0x0000020000007945 */ /* 0x000fe20003800000 */
[----:B------:R-:W-:Y:S02]  /*0f00*/  IMAD R5, R0, UR12, RZ ;  /* 0x0000000c00057c24 */ /* 0x000fe4000f8e02ff */
[----:B------:R-:W-:-:S04]  /*0f10*/  IMAD.WIDE.U32 R64, R4, UR12, RZ ;  /* 0x0000000c04407c25 */ /* 0x000fc8000f8e00ff */
        /* <DEDUP_REMOVED lines=11> */
.L_x_15:
        /* <DEDUP_REMOVED lines=17> */
[----:B------:R-:W-:-:S07]  /*10e0*/  @!P2 LOP3.LUT R44, RZ, R9, RZ, 0x33, !PT ;  /* 0x00000009ff2ca212 */ /* 0x000fce00078e33ff */
.L_x_16:
[----:B------:R-:W-:Y:S05]  /*10f0*/  BSYNC B0 ;  /* 0x0000000000007941 */ /* 0x000fea0003800000 */
.L_x_14:
[----:B------:R-:W-:Y:S01]  /*1100*/  IADD3 R5, P0, R52, 0x1, RZ ;  /* 0x0000000134057810 */ /* 0x000fe20007f1e0ff */
[----:B------:R-:W-:Y:S01]  /*1110*/  ULDC UR12, c[0x0][0x230] ;  /* 0x00008c00000c7ab9 */ /* 0x000fe20000000800 */
[----:B------:R-:W-:Y:S01]  /*1120*/  MOV R65, 0xffffffff ;  /* 0xffffffff00417802 */ /* 0x000fe20000000f00 */
[----:B------:R-:W-:Y:S01]  /*1130*/  IMAD.MOV.U32 R64, RZ, RZ, -0x1 ;  /* 0xffffffffff407424 */ /* 0x000fe200078e00ff */
[----:B------:R-:W-:Y:S01]  /*1140*/  BSSY B0, `(.L_x_17) ;  /* 0x0000023000007945 */ /* 0x000fe20003800000 */
[----:B------:R-:W-:Y:S02]  /*1150*/  IMAD.X R3, RZ, RZ, R3, P0 ;  /* 0x000000ffff037224 */ /* 0x000fe400000e0603 */
[----:B------:R-:W-:-:S04]  /*1160*/  IMAD.WIDE.U32 R64, R5, UR12, R64 ;  /* 0x0000000c05407c25 */ /* 0x000fc8000f8e0040 */
[----:B------:R-:W-:Y:S02]  /*1170*/  IMAD R0, R3, UR12, RZ ;  /* 0x0000000c03007c24 */ /* 0x000fe4000f8e02ff */
[----:B------:R-:W-:Y:S02]  /*1180*/  IMAD R22, R22, UR12, R44 ;  /* 0x0000000c16167c24 */ /* 0x000fe4000f8e022c */
[----:B------:R-:W-:-:S04]  /*1190*/  IMAD R5, R5, UR6, R0 ;  /* 0x0000000605057c24 */ /* 0x000fc8000f8e0200 */
[----:B------:R-:W-:-:S05]  /*11a0*/  IMAD.IADD R51, R65, 0x1, R5 ;  /* 0x0000000141337824 */ /* 0x000fca00078e0205 */
[----:B------:R-:W-:-:S04]  /*11b0*/  LOP3.LUT R0, R51, UR8, RZ, 0xfc, !PT ;  /* 0x0000000833007c12 */ /* 0x000fc8000f8efcff */
[----:B------:R-:W-:-:S13]  /*11c0*/  ISETP.NE.U32.AND P0, PT, R0, RZ, PT ;  /* 0x000000ff0000720c */ /* 0x000fda0003f05070 */
[----:B------:R-:W-:Y:S05]  /*11d0*/  @!P0 BRA `(.L_x_18) ;  /* 0x0000000000188947 */ /* 0x000fea0003800000 */
[----:B------:R-:W-:Y:S01]  /*11e0*/  ULDC UR12, c[0x0][0x224] ;  /* 0x00008900000c7ab9 */ /* 0x000fe20000000800 */
[----:B------:R-:W-:Y:S01]  /*11f0*/  IMAD.U32 R50, RZ, RZ, UR8 ;  /* 0x00000008ff327e24 */ /* 0x000fe2000f8e00ff */
[----:B------:R-:W-:Y:S02]  /*1200*/  MOV R49, UR12 ;  /* 0x0000000c00317c02 */ /* 0x000fe40008000f00 */
[----:B------:R-:W-:-:S07]  /*1210*/  MOV R54, 0x1230 ;  /* 0x0000123000367802 */ /* 0x000fce0000000f00 */
[----:B------:R-:W-:Y:S05]  /*1220*/  CALL.REL.NOINC `($__internal_0_$__cuda_sm20_div_s64) ;  /* 0x0000005c00107944 */ /* 0x000fea0003c00000 */
[----:B------:R-:W-:Y:S05]  /*1230*/  BRA `(.L_x_19) ;  /* 0x00000000004c7947 */ /* 0x000fea0003800000 */
.L_x_18:
[----:B------:R-:W-:Y:S02]  /*1240*/  ULDC UR12, c[0x0][0x224] ;  /* 0x00008900000c7ab9 */ /* 0x000fe40000000800 */
[----:B------:R-:W0:Y:S01]  /*1250*/  I2F.U32.RP R0, UR12 ;  /* 0x0000000c00007d06 */ /* 0x000e220008209000 */
[----:B------:R-:W-:-:S07]  /*1260*/  ISETP.NE.U32.AND P2, PT, RZ, UR12, PT ;  /* 0x0000000cff007c0c */ /* 0x000fce000bf45070 */
[----:B0-----:R-:W0:Y:S02]  /*1270*/  MUFU.RCP R0, R0 ;  /* 0x0000000000007308 */ /* 0x001e240000001000 */
[----:B0-----:R-:W-:-:S06]  /*1280*/  VIADD R2, R0, 0xffffffe ;  /* 0x0ffffffe00027836 */ /* 0x001fcc0000000000 */
[----:B------:R0:W1:Y:S02]  /*1290*/  F2I.FTZ.U32.TRUNC.NTZ R3, R2 ;  /* 0x0000000200037305 */ /* 0x000064000021f000 */
[----:B0-----:R-:W-:Y:S01]  /*12a0*/  IMAD.MOV.U32 R2, RZ, RZ, RZ ;  /* 0x000000ffff027224 */ /* 0x001fe200078e00ff */
[----:B-1----:R-:W-:-:S05]  /*12b0*/  IADD3 R5, RZ, -R3, RZ ;  /* 0x80000003ff057210 */ /* 0x002fca0007ffe0ff */
[----:B------:R-:W-:-:S04]  /*12c0*/  IMAD R5, R5, UR12, RZ ;  /* 0x0000000c05057c24 */ /* 0x000fc8000f8e02ff */
[----:B------:R-:W-:-:S06]  /*12d0*/  IMAD.HI.U32 R5, R3, R5, R2 ;  /* 0x0000000503057227 */ /* 0x000fcc00078e0002 */
[----:B------:R-:W-:-:S05]  /*12e0*/  IMAD.HI.U32 R44, R5, R64, RZ ;  /* 0x00000040052c7227 */ /* 0x000fca00078e00ff */
[----:B------:R-:W-:-:S05]  /*12f0*/  IADD3 R3, -R44, RZ, RZ ;  /* 0x000000ff2c037210 */ /* 0x000fca0007ffe1ff */
[----:B------:R-:W-:-:S05]  /*1300*/  IMAD R64, R3, UR12, R64 ;  /* 0x0000000c03407c24 */ /* 0x000fca000f8e0240 */
[----:B------:R-:W-:-:S13]  /*1310*/  ISETP.GE.U32.AND P0, PT, R64, UR12, PT ;  /* 0x0000000c40007c0c */ /* 0x000fda000bf06070 */
[----:B------:R-:W-:Y:S01]  /*1320*/  @P0 VIADD R64, R64, -UR12 ;  /* 0x8000000c40400c36 */ /* 0x000fe20008000000 */
[----:B------:R-:W-:-:S04]  /*1330*/  @P0 IADD3 R44, R44, 0x1, RZ ;  /* 0x000000012c2c0810 */ /* 0x000fc80007ffe0ff */
[----:B------:R-:W-:-:S13]  /*1340*/  ISETP.GE.U32.AND P1, PT, R64, UR12, PT ;  /* 0x0000000c40007c0c */ /* 0x000fda000bf26070 */
[----:B------:R-:W-:Y:S01]  /*1350*/  @P1 VIADD R44, R44, 0x1 ;  /* 0x000000012c2c1836 */ /* 0x000fe20000000000 */
[----:B------:R-:W-:-:S07]  /*1360*/  @!P2 LOP3.LUT R44, RZ, UR12, RZ, 0x33, !PT ;  /* 0x0000000cff2cac12 */ /* 0x000fce000f8e33ff */
.L_x_19:
[----:B------:R-:W-:Y:S05]  /*1370*/  BSYNC B0 ;  /* 0x0000000000007941 */ /* 0x000fea0003800000 */
.L_x_17:
[----:B------:R-:W-:Y:S01]  /*1380*/  ISETP.GT.AND P0, PT, R47, R48, PT ;  /* 0x000000302f00720c */ /* 0x000fe20003f04270 */
[----:B------:R-:W-:Y:S01]  /*1390*/  ULDC UR12, c[0x0][0x228] ;  /* 0x00008a00000c7ab9 */ /* 0x000fe20000000800 */
[----:B------:R-:W-:Y:S02]  /*13a0*/  BSSY B0, `(.L_x_20) ;  /* 0x00005a7000007945 */ /* 0x000fe40003800000 */
[----:B------:R-:W-:-:S13]  /*13b0*/  ISETP.GE.OR P0, PT, R46, UR12, !P0 ;  /* 0x0000000c2e007c0c */ /* 0x000fda000c706670 */
[----:B------:R-:W-:Y:S05]  /*13c0*/  @P0 BRA `(.L_x_21) ;  /* 0x0000005800900947 */ /* 0x000fea0003800000 */
[----:B------:R-:W-:Y:S01]  /*13d0*/  IADD3 R23, R44, 0x1, RZ ;  /* 0x000000012c177810 */ /* 0x000fe20007ffe0ff */
[----:B------:R-:W-:-:S07]  /*13e0*/  IMAD.MOV.U32 R20, RZ, RZ, R46 ;  /* 0x000000ffff147224 */ /* 0x000fce00078e002e */
.L_x_122:
[----:B------:R-:W-:Y:S01]  /*13f0*/  SHF.R.S32.HI R3, RZ, 0x1f, R20 ;  /* 0x0000001fff037819 */ /* 0x000fe20000011414 */
[----:B------:R-:W-:Y:S03]  /*1400*/  BSSY B1, `(.L_x_22) ;  /* 0x000002d000017945 */ /* 0x000fe60003800000 */
[----:B------:R-:W-:-:S04]  /*1410*/  LOP3.LUT R0, R3, UR9, RZ, 0xfc, !PT ;  /* 0x0000000903007c12 */ /* 0x000fc8000f8efcff */
[----:B------:R-:W-:-:S13]  /*1420*/  ISETP.NE.U32.AND P0, PT, R0, RZ, PT ;  /* 0x000000ff0000720c */ /* 0x000fda0003f05070 */
[----:B---3--:R-:W-:Y:S05]  /*1430*/  @!P0 BRA `(.L_x_23) ;  /* 0x0000000000488947 */ /* 0x008fea0003800000 */
[----:B------:R-:W-:Y:S01]  /*1440*/  ULDC UR12, c[0x0][0x228] ;  /* 0x00008a00000c7ab9 */ /* 0x000fe20000000800 */
[----:B------:R-:W-:Y:S01]  /*1450*/  MOV R64, R20 ;  /* 0x0000001400407202 */ /* 0x000fe20000000f00 */
[----:B------:R-:W-:Y:S01]  /*1460*/  IMAD.MOV.U32 R51, RZ, RZ, R3 ;  /* 0x000000ffff337224 */ /* 0x000fe200078e0003 */
[----:B------:R-:W-:Y:S01]  /*1470*/  MOV R50, UR9 ;  /* 0x0000000900327c02 */ /* 0x000fe20008000f00 */
[----:B------:R-:W-:Y:S01]  /*1480*/  IMAD.U32 R49, RZ, RZ, UR12 ;  /* 0x0000000cff317e24 */ /* 0x000fe2000f8e00ff */
[----:B------:R-:W-:-:S07]  /*1490*/  MOV R54, 0x14b0 ;  /* 0x000014b000367802 */ /* 0x000fce0000000f00 */
[----:B------:R-:W-:Y:S05]  /*14a0*/  CALL.REL.NOINC `($__internal_0_$__cuda_sm20_div_s64) ;  /* 0x0000005800707944 */ /* 0x000fea0003c00000 */
[----:B------:R-:W-:Y:S01]  /*14b0*/  IADD3 R7, P0, RZ, -R44, RZ ;  /* 0x8000002cff077210 */ /* 0x000fe20007f1e0ff */
[----:B------:R-:W-:Y:S01]  /*14c0*/  ULDC UR12, c[0x0][0x228] ;  /* 0x00008a00000c7ab9 */ /* 0x000fe20000000800 */
[----:B------:R-:W-:Y:S01]  /*14d0*/  MOV R2, R20 ;  /* 0x0000001400027202 */ /* 0x000fe20000000f00 */
[----:B------:R-:W-:Y:S01]  /*14e0*/  IMAD.U32 R9, RZ, RZ, UR12 ;  /* 0x0000000cff097e24 */ /* 0x000fe2000f8e00ff */
[----:B------:R-:W-:-:S03]  /*14f0*/  IADD3.X R0, RZ, ~R56, RZ, P0, !PT ;  /* 0x80000038ff007210 */ /* 0x000fc600007fe4ff */
[----:B------:R-:W-:-:S04]  /*1500*/  IMAD.WIDE.U32 R4, R7, R9, R2 ;  /* 0x0000000907047225 */ /* 0x000fc800078e0002 */
[----:B------:R-:W-:-:S04]  /*1510*/  IMAD R0, R0, R9, RZ ;  /* 0x0000000900007224 */ /* 0x000fc800078e02ff */
[----:B------:R-:W-:Y:S02]  /*1520*/  IMAD R7, R7, UR9, R0 ;  /* 0x0000000907077c24 */ /* 0x000fe4000f8e0200 */
[----:B------:R-:W-:-:S03]  /*1530*/  IMAD.MOV.U32 R0, RZ, RZ, R44 ;  /* 0x000000ffff007224 */ /* 0x000fc600078e002c */
[----:B------:R-:W-:Y:S01]  /*1540*/  IADD3 R2, R5, R7, RZ ;  /* 0x0000000705027210 */ /* 0x000fe20007ffe0ff */
[----:B------:R-:W-:Y:S06]  /*1550*/  BRA `(.L_x_24) ;  /* 0x00000000005c7947 */ /* 0x000fec0003800000 */
.L_x_23:
[----:B------:R-:W-:Y:S02]  /*1560*/  ULDC UR12, c[0x0][0x228] ;  /* 0x00008a00000c7ab9 */ /* 0x000fe40000000800 */
[----:B------:R-:W-:-:S04]  /*1570*/  IMAD.U32 R9, RZ, RZ, UR12 ;  /* 0x0000000cff097e24 */ /* 0x000fc8000f8e00ff */
[----:B------:R-:W0:Y:S01]  /*1580*/  I2F.U32.RP R0, R9 ;  /* 0x0000000900007306 */ /* 0x000e220000209000 */
[----:B------:R-:W-:-:S07]  /*1590*/  ISETP.NE.U32.AND P2, PT, R9, RZ, PT ;  /* 0x000000ff0900720c */ /* 0x000fce0003f45070 */
[----:B0-----:R-:W0:Y:S02]  /*15a0*/  MUFU.RCP R0, R0 ;  /* 0x0000000000007308 */ /* 0x001e240000001000 */
[----:B0-----:R-:W-:-:S06]  /*15b0*/  IADD3 R4, R0, 0xffffffe, RZ ;  /* 0x0ffffffe00047810 */ /* 0x001fcc0007ffe0ff */
[----:B------:R0:W1:Y:S02]  /*15c0*/  F2I.FTZ.U32.TRUNC.NTZ R5, R4 ;  /* 0x0000000400057305 */ /* 0x000064000021f000 */
[----:B0-----:R-:W-:Y:S01]  /*15d0*/  HFMA2.MMA R4, -RZ, RZ, 0, 0 ;  /* 0x00000000ff047435 */ /* 0x001fe200000001ff */
[----:B-1----:R-:W-:-:S04]  /*15e0*/  IMAD R2, R5, R9, RZ ;  /* 0x0000000905027224 */ /* 0x002fc800078e02ff */
[----:B------:R-:W-:-:S05]  /*15f0*/  IMAD.MOV R7, RZ, RZ, -R2 ;  /* 0x000000ffff077224 */ /* 0x000fca00078e0a02 */
[----:B------:R-:W-:-:S06]  /*1600*/  IMAD.HI.U32 R5, R5, R7, R4 ;  /* 0x0000000705057227 */ /* 0x000fcc00078e0004 */
[----:B------:R-:W-:-:S04]  /*1610*/  IMAD.HI.U32 R0, R5, R20, RZ ;  /* 0x0000001405007227 */ /* 0x000fc800078e00ff */
[----:B------:R-:W-:-:S04]  /*1620*/  IMAD.MOV R5, RZ, RZ, -R0 ;  /* 0x000000ffff057224 */ /* 0x000fc800078e0a00 */
[----:B------:R-:W-:-:S05]  /*1630*/  IMAD R2, R9, R5, R20 ;  /* 0x0000000509027224 */ /* 0x000fca00078e0214 */
[----:B------:R-:W-:-:S13]  /*1640*/  ISETP.GE.U32.AND P0, PT, R2, R9, PT ;  /* 0x000000090200720c */ /* 0x000fda0003f06070 */
[----:B------:R-:W-:Y:S01]  /*1650*/  @P0 IADD3 R2, R2, -R9, RZ ;  /* 0x8000000902020210 */ /* 0x000fe20007ffe0ff */
[----:B------:R-:W-:-:S03]  /*1660*/  @P0 VIADD R0, R0, 0x1 ;  /* 0x0000000100000836 */ /* 0x000fc60000000000 */
[----:B------:R-:W-:Y:S02]  /*1670*/  ISETP.GE.U32.AND P1, PT, R2, R9, PT ;  /* 0x000000090200720c */ /* 0x000fe40003f26070 */
[----:B------:R-:W-:-:S11]  /*1680*/  MOV R2, RZ ;  /* 0x000000ff00027202 */ /* 0x000fd60000000f00 */
[----:B------:R-:W-:Y:S02]  /*1690*/  @P1 IADD3 R0, R0, 0x1, RZ ;  /* 0x0000000100001810 */ /* 0x000fe40007ffe0ff */
[----:B------:R-:W-:-:S05]  /*16a0*/  @!P2 LOP3.LUT R0, RZ, R9, RZ, 0x33, !PT ;  /* 0x00000009ff00a212 */ /* 0x000fca00078e33ff */
[----:B------:R-:W-:-:S04]  /*16b0*/  IMAD.MOV R5, RZ, RZ, -R0 ;  /* 0x000000ffff057224 */ /* 0x000fc800078e0a00 */
[----:B------:R-:W-:-:S07]  /*16c0*/  IMAD R4, R9, R5, R20 ;  /* 0x0000000509047224 */ /* 0x000fce00078e0214 */
.L_x_24:
[----:B------:R-:W-:Y:S05]  /*16d0*/  BSYNC B1 ;  /* 0x0000000000017941 */ /* 0x000fea0003800000 */
.L_x_22:
        /* <DEDUP_REMOVED lines=14> */
[----:B------:R-:W-:Y:S01]  /*17c0*/  MOV R19, R44 ;  /* 0x0000002c00137202 */ /* 0x000fe20000000f00 */
[----:B------:R-:W-:Y:S06]  /*17d0*/  BRA `(.L_x_27) ;  /* 0x0000000000487947 */ /* 0x000fec0003800000 */
.L_x_26:
        /* <DEDUP_REMOVED lines=9> */
[----:B------:R-:W-:-:S05]  /*1870*/  IMAD.HI.U32 R19, R7, R64, RZ ;  /* 0x0000004007137227 */ /* 0x000fca00078e00ff */
[----:B------:R-:W-:-:S05]  /*1880*/  IADD3 R5, -R19, RZ, RZ ;  /* 0x000000ff13057210 */ /* 0x000fca0007ffe1ff */
[----:B------:R-:W-:-:S05]  /*1890*/  IMAD R64, R9, R5, R64 ;  /* 0x0000000509407224 */ /* 0x000fca00078e0240 */
[----:B------:R-:W-:-:S13]  /*18a0*/  ISETP.GE.U32.AND P0, PT, R64, R9, PT ;  /* 0x000000094000720c */ /* 0x000fda0003f06070 */
[----:B------:R-:W-:Y:S01]  /*18b0*/  @P0 IMAD.IADD R64, R64, 0x1, -R9 ;  /* 0x0000000140400824 */ /* 0x000fe200078e0a09 */
[----:B------:R-:W-:-:S04]  /*18c0*/  @P0 IADD3 R19, R19, 0x1, RZ ;  /* 0x0000000113130810 */ /* 0x000fc80007ffe0ff */
[----:B------:R-:W-:-:S13]  /*18d0*/  ISETP.GE.U32.AND P1, PT, R64, R9, PT ;  /* 0x000000094000720c */ /* 0x000fda0003f26070 */
[----:B------:R-:W-:Y:S01]  /*18e0*/  @P1 VIADD R19, R19, 0x1 ;  /* 0x0000000113131836 */ /* 0x000fe20000000000 */
[----:B------:R-:W-:-:S07]  /*18f0*/  @!P2 LOP3.LUT R19, RZ, R9, RZ, 0x33, !PT ;  /* 0x00000009ff13a212 */ /* 0x000fce00078e33ff */
.L_x_27:
[----:B------:R-:W-:Y:S05]  /*1900*/  BSYNC B1 ;  /* 0x0000000000017941 */ /* 0x000fea0003800000 */
.L_x_25:
[----:B------:R-:W-:Y:S01]  /*1910*/  IADD3 R5, P0, R20, 0x1, RZ ;  /* 0x0000000114057810 */ /* 0x000fe20007f1e0ff */
[----:B------:R-:W-:Y:S01]  /*1920*/  ULDC UR12, c[0x0][0x234] ;  /* 0x00008d00000c7ab9 */ /* 0x000fe20000000800 */
[----:B------:R-:W-:Y:S01]  /*1930*/  MOV R65, 0xffffffff ;  /* 0xffffffff00417802 */ /* 0x000fe20000000f00 */
[----:B------:R-:W-:Y:S01]  /*1940*/  IMAD.MOV.U32 R64, RZ, RZ, -0x1 ;  /* 0xffffffffff407424 */ /* 0x000fe200078e00ff */
[----:B------:R-:W-:Y:S01]  /*1950*/  IADD3.X R2, RZ, R3, RZ, P0, !PT ;  /* 0x00000003ff027210 */ /* 0x000fe200007fe4ff */
[----:B------:R-:W-:Y:S01]  /*1960*/  IMAD R26, R0, UR12, R19 ;  /* 0x0000000c001a7c24 */ /* 0x000fe2000f8e0213 */
[----:B------:R-:W-:Y:S01]  /*1970*/  BSSY B1, `(.L_x_28) ;  /* 0x0000021000017945 */ /* 0x000fe20003800000 */
[----:B------:R-:W-:-:S04]  /*1980*/  IMAD.WIDE.U32 R64, R5, UR12, R64 ;  /* 0x0000000c05407c25 */ /* 0x000fc8000f8e0040 */
[----:B------:R-:W-:-:S04]  /*1990*/  IMAD R2, R2, UR12, RZ ;  /* 0x0000000c02027c24 */ /* 0x000fc8000f8e02ff */
        /* <DEDUP_REMOVED lines=11> */
.L_x_29:
[----:B------:R-:W-:Y:S02]  /*1a50*/  ULDC UR12, c[0x0][0x228] ;  /* 0x00008a00000c7ab9 */ /* 0x000fe40000000800 */
[----:B------:R-:W0:Y:S01]  /*1a60*/  I2F.U32.RP R2, UR12 ;  /* 0x0000000c00027d06 */ /* 0x000e220008209000 */
[----:B------:R-:W-:-:S07]  /*1a70*/  ISETP.NE.U32.AND P2, PT, RZ, UR12, PT ;  /* 0x0000000cff007c0c */ /* 0x000fce000bf45070 */
[----:B0-----:R-:W0:Y:S02]  /*1a80*/  MUFU.RCP R2, R2 ;  /* 0x0000000200027308 */ /* 0x001e240000001000 */
[----:B0-----:R-:W-:-:S06]  /*1a90*/  IADD3 R4, R2, 0xffffffe, RZ ;  /* 0x0ffffffe02047810 */ /* 0x001fcc0007ffe0ff */
[----:B------:R0:W1:Y:S02]  /*1aa0*/  F2I.FTZ.U32.TRUNC.NTZ R5, R4 ;  /* 0x0000000400057305 */ /* 0x000064000021f000 */
[----:B0-----:R-:W-:Y:S01]  /*1ab0*/  HFMA2.MMA R4, -RZ, RZ, 0, 0 ;  /* 0x00000000ff047435 */ /* 0x001fe200000001ff */
[----:B-1----:R-:W-:-:S04]  /*1ac0*/  IMAD.MOV R7, RZ, RZ, -R5 ;  /* 0x000000ffff077224 */ /* 0x002fc800078e0a05 */
[----:B------:R-:W-:-:S05]  /*1ad0*/  IMAD R7, R7, UR12, RZ ;  /* 0x0000000c07077c24 */ /* 0x000fca000f8e02ff */
[----:B------:R-:W-:-:S06]  /*1ae0*/  IMAD.HI.U32 R7, R5, R7, R4 ;  /* 0x0000000705077227 */ /* 0x000fcc00078e0004 */
[----:B------:R-:W-:-:S04]  /*1af0*/  IMAD.HI.U32 R44, R7, R64, RZ ;  /* 0x00000040072c7227 */ /* 0x000fc800078e00ff */
[----:B------:R-:W-:-:S04]  /*1b00*/  IMAD.MOV R5, RZ, RZ, -R44 ;  /* 0x000000ffff057224 */ /* 0x000fc800078e0a2c */
[----:B------:R-:W-:-:S05]  /*1b10*/  IMAD R64, R5, UR12, R64 ;  /* 0x0000000c05407c24 */ /* 0x000fca000f8e0240 */
[----:B------:R-:W-:-:S13]  /*1b20*/  ISETP.GE.U32.AND P0, PT, R64, UR12, PT ;  /* 0x0000000c40007c0c */ /* 0x000fda000bf06070 */
[----:B------:R-:W-:Y:S01]  /*1b30*/  @P0 IADD3 R64, R64, -UR12, RZ ;  /* 0x8000000c40400c10 */ /* 0x000fe2000fffe0ff */
[----:B------:R-:W-:-:S03]  /*1b40*/  @P0 VIADD R44, R44, 0x1 ;  /* 0x000000012c2c0836 */ /* 0x000fc60000000000 */
[----:B------:R-:W-:-:S13]  /*1b50*/  ISETP.GE.U32.AND P1, PT, R64, UR12, PT ;  /* 0x0000000c40007c0c */ /* 0x000fda000bf26070 */
[----:B------:R-:W-:Y:S02]  /*1b60*/  @P1 IADD3 R44, R44, 0x1, RZ ;  /* 0x000000012c2c1810 */ /* 0x000fe40007ffe0ff */
[----:B------:R-:W-:-:S07]  /*1b70*/  @!P2 LOP3.LUT R44, RZ, UR12, RZ, 0x33, !PT ;  /* 0x0000000cff2cac12 */ /* 0x000fce000f8e33ff */
.L_x_30:
[----:B------:R-:W-:Y:S05]  /*1b80*/  BSYNC B1 ;  /* 0x0000000000017941 */ /* 0x000fea0003800000 */
.L_x_28:
[----:B------:R-:W0:Y:S01]  /*1b90*/  LDC R4, c[0x0][0x224] ;  /* 0x00008900ff047b82 */ /* 0x000e220000000800 */
[----:B------:R-:W-:Y:S01]  /*1ba0*/  ULDC.64 UR14, c[0x0][0x238] ;  /* 0x00008e00000e7ab9 */ /* 0x000fe20000000a00 */
[----:B------:R-:W-:Y:S01]  /*1bb0*/  VIADD R21, R44, 0x1 ;  /* 0x000000012c157836 */ /* 0x000fe20000000000 */
[----:B------:R-:W-:Y:S01]  /*1bc0*/  ULDC UR13, c[0x0][0x234] ;  /* 0x00008d00000d7ab9 */ /* 0x000fe20000000800 */
[----:B------:R-:W-:Y:S01]  /*1bd0*/  SHF.R.S32.HI R27, RZ, 0x1f, R26 ;  /* 0x0000001fff1b7819 */ /* 0x000fe2000001141a */
[C---:B------:R-:W-:Y:S01]  /*1be0*/  VIADD R30, R26.reuse, 0x2 ;  /* 0x000000021a1e7836 */ /* 0x040fe20000000000 */
[----:B------:R-:W-:Y:S01]  /*1bf0*/  IADD3 R28, R26, 0x1, RZ ;  /* 0x000000011a1c7810 */ /* 0x000fe20007ffe0ff */
[----:B------:R-:W-:Y:S01]  /*1c00*/  BSSY B1, `(.L_x_31) ;  /* 0x000051b000017945 */ /* 0x000fe20003800000 */
[----:B------:R-:W1:Y:S01]  /*1c10*/  LDC R39, c[0x0][0x228] ;  /* 0x00008a00ff277b82 */ /* 0x000e620000000800 */
[----:B------:R-:W-:Y:S01]  /*1c20*/  IMAD.MOV.U32 R18, RZ, RZ, R48 ;  /* 0x000000ffff127224 */ /* 0x000fe200078e0030 */
[----:B------:R-:W-:Y:S01]  /*1c30*/  SHF.R.S32.HI R29, RZ, 0x1f, R28 ;  /* 0x0000001fff1d7819 */ /* 0x000fe2000001141c */
[----:B------:R-:W-:Y:S01]  /*1c40*/  IMAD.MOV.U32 R41, RZ, RZ, R25 ;  /* 0x000000ffff297224 */ /* 0x000fe200078e0019 */
[----:B------:R-:W-:-:S02]  /*1c50*/  IADD3 R36, P1, R28, 0x1, RZ ;  /* 0x000000011c247810 */ /* 0x000fc40007f3e0ff */
[----:B------:R-:W-:Y:S02]  /*1c60*/  SHF.R.S32.HI R31, RZ, 0x1f, R30 ;  /* 0x0000001fff1f7819 */ /* 0x000fe4000001141e */
[----:B------:R-:W2:Y:S01]  /*1c70*/  S2UR UR12, SR_CTAID.X ;  /* 0x00000000000c79c3 */ /* 0x000ea20000002500 */
[----:B------:R-:W-:Y:S02]  /*1c80*/  IADD3 R38, P2, R30, 0x1, RZ ;  /* 0x000000011e267810 */ /* 0x000fe40007f5e0ff */
[----:B------:R-:W-:Y:S01]  /*1c90*/  MOV R40, R24 ;  /* 0x0000001800287202 */ /* 0x000fe20000000f00 */
[----:B0-----:R-:W-:Y:S02]  /*1ca0*/  IMAD R2, R4, UR9, RZ ;  /* 0x0000000904027c24 */ /* 0x001fe4000f8e02ff */
[----:B-1----:R-:W-:Y:S02]  /*1cb0*/  IMAD R6, R52, R39, RZ ;  /* 0x0000002734067224 */ /* 0x002fe400078e02ff */
[----:B------:R-:W-:-:S03]  /*1cc0*/  IMAD.WIDE.U32 R4, R39, R4, RZ ;  /* 0x0000000427047225 */ /* 0x000fc600078e00ff */
[----:B------:R-:W-:Y:S01]  /*1cd0*/  SHF.R.S32.HI R7, RZ, 0x1f, R6 ;  /* 0x0000001fff077819 */ /* 0x000fe20000011406 */
[----:B------:R-:W-:Y:S01]  /*1ce0*/  IMAD R9, R39, UR8, R2 ;  /* 0x0000000827097c24 */ /* 0x000fe2000f8e0202 */
[----:B--2---:R-:W-:Y:S01]  /*1cf0*/  UIADD3 UR12, UP0, UR12, UR14, URZ ;  /* 0x0000000e0c0c7290 */ /* 0x004fe2000ff1e03f */
[----:B------:R-:W-:-:S03]  /*1d00*/  IMAD.MOV R2, RZ, RZ, -R0 ;  /* 0x000000ffff027224 */ /* 0x000fc600078e0a00 */
[----:B------:R-:W-:Y:S01]  /*1d10*/  IADD3 R0, R5, R9, RZ ;  /* 0x0000000905007210 */ /* 0x000fe20007ffe0ff */
[----:B------:R-:W-:Y:S01]  /*1d20*/  UIADD3.X UR15, URZ, UR15, URZ, UP0, !UPT ;  /* 0x0000000f3f0f7290 */ /* 0x000fe200087fe43f */
[----:B------:R-:W-:Y:S02]  /*1d30*/  IMAD R44, R2, UR13, R44 ;  /* 0x0000000d022c7c24 */ /* 0x000fe4000f8e022c */
[----:B------:R-:W-:-:S04]  /*1d40*/  IMAD.WIDE.U32 R6, R4, UR12, R6 ;  /* 0x0000000c04067c25 */ /* 0x000fc8000f8e0006 */
[----:B------:R-:W-:Y:S02]  /*1d50*/  IMAD R5, R0, UR12, RZ ;  /* 0x0000000c00057c24 */ /* 0x000fe4000f8e02ff */
[----:B------:R-:W-:Y:S01]  /*1d60*/  IMAD R0, R2, UR13, R21 ;  /* 0x0000000d02007c24 */ /* 0x000fe2000f8e0215 */
[----:B------:R-:W-:Y:S01]  /*1d70*/  IADD3 R2, P0, R20, R6, RZ ;  /* 0x0000000614027210 */ /* 0x000fe20007f1e0ff */
[----:B------:R-:W-:Y:S01]  /*1d80*/  IMAD R5, R4, UR15, R5 ;  /* 0x0000000f04057c24 */ /* 0x000fe2000f8e0205 */
[----:B------:R-:W-:Y:S02]  /*1d90*/  ULDC.64 UR12, c[0x0][0x210] ;  /* 0x00008400000c7ab9 */ /* 0x000fe40000000a00 */
[----:B------:R-:W-:Y:S01]  /*1da0*/  IADD3 R0, R0, -R19, RZ ;  /* 0x8000001300007210 */ /* 0x000fe20007ffe0ff */
[----:B------:R-:W-:Y:S01]  /*1db0*/  IMAD.IADD R19, R44, 0x1, -R19 ;  /* 0x000000012c137824 */ /* 0x000fe200078e0a13 */
[----:B------:R-:W-:Y:S02]  /*1dc0*/  IADD3.X R3, R3, R7, R5, P0, !PT ;  /* 0x0000000703037210 */ /* 0x000fe400007fe405 */
[----:B------:R-:W-:-:S02]  /*1dd0*/  IADD3 R34, P0, R26, 0x1, RZ ;  /* 0x000000011a227810 */ /* 0x000fc40007f1e0ff */
[----:B------:R-:W-:Y:S02]  /*1de0*/  LOP3.LUT R17, R0, 0x3, RZ, 0xc0, !PT ;  /* 0x0000000300117812 */ /* 0x000fe400078ec0ff */
[----:B------:R-:W-:Y:S02]  /*1df0*/  IADD3.X R4, RZ, R27, RZ, P0, !PT ;  /* 0x0000001bff047210 */ /* 0x000fe400007fe4ff */
[----:B------:R-:W-:Y:S01]  /*1e00*/  LEA R32, P0, R2, UR12, 0x1 ;  /* 0x0000000c02207c11 */ /* 0x000fe2000f8008ff */
[----:B------:R-:W-:Y:S02]  /*1e10*/  UMOV UR12, 0xffffffff ;  /* 0xffffffff000c7882 */ /* 0x000fe40000000000 */
[----:B------:R-:W-:Y:S01]  /*1e20*/  IMAD R5, R4, R39, RZ ;  /* 0x0000002704057224 */ /* 0x000fe200078e02ff */
[----:B------:R-:W-:Y:S01]  /*1e30*/  LEA.HI.X R33, R2, UR13, R3, 0x1, P0 ;  /* 0x0000000d02217c11 */ /* 0x000fe200080f0c03 */
[----:B------:R-:W-:Y:S01]  /*1e40*/  IMAD.X R3, RZ, RZ, R29, P1 ;  /* 0x000000ffff037224 */ /* 0x000fe200008e061d */
[----:B------:R-:W-:Y:S01]  /*1e50*/  IADD3.X R2, RZ, R31, RZ, P2, !PT ;  /* 0x0000001fff027210 */ /* 0x000fe200017fe4ff */
[----:B------:R-:W-:Y:S01]  /*1e60*/  UMOV UR13, 0xffffffff ;  /* 0xffffffff000d7882 */ /* 0x000fe20000000000 */
[----:B------:R-:W-:-:S02]  /*1e70*/  IMAD R5, R34, UR9, R5 ;  /* 0x0000000922057c24 */ /* 0x000fc4000f8e0205 */
[-C--:B------:R-:W-:Y:S02]  /*1e80*/  IMAD R3, R3, R39.reuse, RZ ;  /* 0x0000002703037224 */ /* 0x080fe400078e02ff */
[-C--:B------:R-:W-:Y:S02]  /*1e90*/  IMAD R7, R2, R39.reuse, RZ ;  /* 0x0000002702077224 */ /* 0x080fe400078e02ff */
[----:B------:R-:W-:Y:S02]  /*1ea0*/  IMAD R3, R36, UR9, R3 ;  /* 0x0000000924037c24 */ /* 0x000fe4000f8e0203 */
[----:B------:R-:W-:-:S04]  /*1eb0*/  IMAD.WIDE.U32 R34, R34, R39, UR12 ;  /* 0x0000000c22227e25 */ /* 0x000fc8000f8e0027 */
[----:B------:R-:W-:Y:S01]  /*1ec0*/  IMAD.WIDE.U32 R36, R36, R39, UR12 ;  /* 0x0000000c24247e25 */ /* 0x000fe2000f8e0027 */
[----:B------:R-:W-:-:S03]  /*1ed0*/  IADD3 R16, R35, R5, RZ ;  /* 0x0000000523107210 */ /* 0x000fc60007ffe0ff */
[C---:B------:R-:W-:Y:S02]  /*1ee0*/  IMAD R7, R38.reuse, UR9, R7 ;  /* 0x0000000926077c24 */ /* 0x040fe4000f8e0207 */
[----:B------:R-:W-:-:S04]  /*1ef0*/  IMAD.WIDE.U32 R38, R38, R39, UR12 ;  /* 0x0000000c26267e25 */ /* 0x000fc8000f8e0027 */
[----:B------:R-:W-:Y:S01]  /*1f00*/  IMAD.IADD R15, R37, 0x1, R3 ;  /* 0x00000001250f7824 */ /* 0x000fe200078e0203 */
[----:B------:R-:W-:-:S07]  /*1f10*/  IADD3 R14, R39, R7, RZ ;  /* 0x00000007270e7210 */ /* 0x000fce0007ffe0ff */
.L_x_121:
[----:B------:R-:W-:Y:S01]  /*1f20*/  SHF.R.S32.HI R3, RZ, 0x1f, R18 ;  /* 0x0000001fff037819 */ /* 0x000fe20000011412 */
[----:B------:R-:W-:Y:S01]  /*1f30*/  ULDC UR12, c[0x0][0x220] ;  /* 0x00008800000c7ab9 */ /* 0x000fe20000000800 */
[----:B------:R-:W-:Y:S01]  /*1f40*/  IADD3 R5, P0, R18, 0x1, RZ ;  /* 0x0000000112057810 */ /* 0x000fe20007f1e0ff */
[----:B------:R-:W-:Y:S01]  /*1f50*/  IMAD.MOV.U32 R65, RZ, RZ, -0x1 ;  /* 0xffffffffff417424 */ /* 0x000fe200078e00ff */
[----:B------:R-:W-:Y:S01]  /*1f60*/  MOV R64, 0xffffffff ;  /* 0xffffffff00407802 */ /* 0x000fe20000000f00 */
[----:B------:R-:W-:Y:S02]  /*1f70*/  BSSY B2, `(.L_x_32) ;  /* 0x0000023000027945 */ /* 0x000fe40003800000 */
[----:B------:R-:W-:Y:S02]  /*1f80*/  IMAD.X R0, RZ, RZ, R3, P0 ;  /* 0x000000ffff007224 */ /* 0x000fe400000e0603 */
[----:B------:R-:W-:-:S04]  /*1f90*/  IMAD.WIDE.U32 R64, R5, UR12, R64 ;  /* 0x0000000c05407c25 */ /* 0x000fc8000f8e0040 */
[----:B------:R-:W-:-:S04]  /*1fa0*/  IMAD R0, R0, UR12, RZ ;  /* 0x0000000c00007c24 */ /* 0x000fc8000f8e02ff */
[----:B------:R-:W-:-:S05]  /*1fb0*/  IMAD R5, R5, UR4, R0 ;  /* 0x0000000405057c24 */ /* 0x000fca000f8e0200 */
[----:B------:R-:W-:-:S04]  /*1fc0*/  IADD3 R51, R65, R5, RZ ;  /* 0x0000000541337210 */ /* 0x000fc80007ffe0ff */
[----:B------:R-:W-:-:S04]  /*1fd0*/  LOP3.LUT R0, R51, UR5, RZ, 0xfc, !PT ;  /* 0x0000000533007c12 */ /* 0x000fc8000f8efcff */
[----:B------:R-:W-:-:S13]  /*1fe0*/  ISETP.NE.U32.AND P0, PT, R0, RZ, PT ;  /* 0x000000ff0000720c */ /* 0x000fda0003f05070 */
[----:B---3--:R-:W-:Y:S05]  /*1ff0*/  @!P0 BRA `(.L_x_33) ;  /* 0x00000000001c8947 */ /* 0x008fea0003800000 */
[----:B------:R-:W-:Y:S01]  /*2000*/  ULDC UR12, c[0x0][0x22c] ;  /* 0x00008b00000c7ab9 */ /* 0x000fe20000000800 */
[----:B------:R-:W-:Y:S01]  /*2010*/  IMAD.U32 R50, RZ, RZ, UR5 ;  /* 0x00000005ff327e24 */ /* 0x000fe2000f8e00ff */
[----:B------:R-:W-:Y:S02]  /*2020*/  MOV R49, UR12 ;  /* 0x0000000c00317c02 */ /* 0x000fe40008000f00 */
[----:B------:R-:W-:-:S07]  /*2030*/  MOV R54, 0x2050 ;  /* 0x0000205000367802 */ /* 0x000fce0000000f00 */
[----:B------:R-:W-:Y:S05]  /*2040*/  CALL.REL.NOINC `($__internal_0_$__cuda_sm20_div_s64) ;  /* 0x0000004c00887944 */ /* 0x000fea0003c00000 */
[----:B------:R-:W-:Y:S01]  /*2050*/  IMAD.MOV.U32 R0, RZ, RZ, R44 ;  /* 0x000000ffff007224 */ /* 0x000fe200078e002c */
[----:B------:R-:W-:Y:S06]  /*2060*/  BRA `(.L_x_34) ;  /* 0x00000000004c7947 */ /* 0x000fec0003800000 */
.L_x_33:
        /* <DEDUP_REMOVED lines=19> */
.L_x_34:
[----:B------:R-:W-:Y:S05]  /*21a0*/  BSYNC B2 ;  /* 0x0000000000027941 */ /* 0x000fea0003800000 */
.L_x_32:
[----:B------:R-:W-:Y:S01]  /*21b0*/  LOP3.LUT R2, R3, UR5, RZ, 0xfc, !PT ;  /* 0x0000000503027c12 */ /* 0x000fe2000f8efcff */
[----:B------:R-:W-:Y:S03]  /*21c0*/  BSSY B2, `(.L_x_35) ;  /* 0x000002c000027945 */ /* 0x000fe60003800000 */
[----:B------:R-:W-:-:S13]  /*21d0*/  ISETP.NE.U32.AND P0, PT, R2, RZ, PT ;  /* 0x000000ff0200720c */ /* 0x000fda0003f05070 */
[----:B------:R-:W-:Y:S05]  /*21e0*/  @!P0 BRA `(.L_x_36) ;  /* 0x0000000000488947 */ /* 0x000fea0003800000 */
[----:B------:R-:W-:Y:S01]  /*21f0*/  ULDC UR12, c[0x0][0x22c] ;  /* 0x00008b00000c7ab9 */ /* 0x000fe20000000800 */
[----:B------:R-:W-:Y:S01]  /*2200*/  IMAD.MOV.U32 R64, RZ, RZ, R18 ;  /* 0x000000ffff407224 */ /* 0x000fe200078e0012 */
[----:B------:R-:W-:Y:S01]  /*2210*/  MOV R51, R3 ;  /* 0x0000000300337202 */ /* 0x000fe20000000f00 */
[----:B------:R-:W-:Y:S01]  /*2220*/  IMAD.U32 R50, RZ, RZ, UR5 ;  /* 0x00000005ff327e24 */ /* 0x000fe2000f8e00ff */
[----:B------:R-:W-:Y:S02]  /*2230*/  MOV R49, UR12 ;  /* 0x0000000c00317c02 */ /* 0x000fe40008000f00 */
[----:B------:R-:W-:-:S07]  /*2240*/  MOV R54, 0x2260 ;  /* 0x0000226000367802 */ /* 0x000fce0000000f00 */
[----:B------:R-:W-:Y:S05]  /*2250*/  CALL.REL.NOINC `($__internal_0_$__cuda_sm20_div_s64) ;  /* 0x0000004c00047944 */ /* 0x000fea0003c00000 */
[----:B------:R-:W-:Y:S01]  /*2260*/  IADD3 R9, P0, RZ, -R44, RZ ;  /* 0x8000002cff097210 */ /* 0x000fe20007f1e0ff */
[----:B------:R-:W-:Y:S01]  /*2270*/  ULDC UR12, c[0x0][0x22c] ;  /* 0x00008b00000c7ab9 */ /* 0x000fe20000000800 */
[----:B------:R-:W-:Y:S01]  /*2280*/  IMAD.MOV.U32 R2, RZ, RZ, R18 ;  /* 0x000000ffff027224 */ /* 0x000fe200078e0012 */
[----:B------:R-:W-:Y:S02]  /*2290*/  MOV R5, UR12 ;  /* 0x0000000c00057c02 */ /* 0x000fe40008000f00 */
[----:B------:R-:W-:-:S03]  /*22a0*/  IMAD.X R4, RZ, RZ, ~R56, P0 ;  /* 0x000000ffff047224 */ /* 0x000fc600000e0e38 */
[----:B------:R-:W-:Y:S01]  /*22b0*/  IMAD.WIDE.U32 R6, R9, R5, R2 ;  /* 0x0000000509067225 */ /* 0x000fe200078e0002 */
[----:B------:R-:W-:-:S03]  /*22c0*/  MOV R2, R44 ;  /* 0x0000002c00027202 */ /* 0x000fc60000000f00 */
[----:B------:R-:W-:-:S04]  /*22d0*/  IMAD R4, R4, R5, RZ ;  /* 0x0000000504047224 */ /* 0x000fc800078e02ff */
[----:B------:R-:W-:-:S04]  /*22e0*/  IMAD R3, R9, UR5, R4 ;  /* 0x0000000509037c24 */ /* 0x000fc8000f8e0204 */
[----:B------:R-:W-:Y:S01]  /*22f0*/  IMAD.IADD R3, R7, 0x1, R3 ;  /* 0x0000000107037824 */ /* 0x000fe200078e0203 */
[----:B------:R-:W-:Y:S06]  /*2300*/  BRA `(.L_x_37) ;  /* 0x00000000005c7947 */ /* 0x000fec0003800000 */
.L_x_36:
[----:B------:R-:W-:Y:S02]  /*2310*/  ULDC UR12, c[0x0][0x22c] ;  /* 0x00008b00000c7ab9 */ /* 0x000fe40000000800 */
[----:B------:R-:W-:-:S04]  /*2320*/  MOV R5, UR12 ;  /* 0x0000000c00057c02 */ /* 0x000fc80008000f00 */
[----:B------:R-:W0:Y:S01]  /*2330*/  I2F.U32.RP R6, R5 ;  /* 0x0000000500067306 */ /* 0x000e220000209000 */
[----:B------:R-:W-:-:S07]  /*2340*/  ISETP.NE.U32.AND P2, PT, R5, RZ, PT ;  /* 0x000000ff0500720c */ /* 0x000fce0003f45070 */
[----:B0-----:R-:W0:Y:S02]  /*2350*/  MUFU.RCP R6, R6 ;  /* 0x0000000600067308 */ /* 0x001e240000001000 */
[----:B0-----:R-:W-:-:S06]  /*2360*/  VIADD R3, R6, 0xffffffe ;  /* 0x0ffffffe06037836 */ /* 0x001fcc0000000000 */
[----:B------:R-:W0:Y:S02]  /*2370*/  F2I.FTZ.U32.TRUNC.NTZ R3, R3 ;  /* 0x0000000300037305 */ /* 0x000e24000021f000 */
[----:B0-----:R-:W-:-:S05]  /*2380*/  IMAD R2, R3, R5, RZ ;  /* 0x0000000503027224 */ /* 0x001fca00078e02ff */
[----:B------:R-:W-:Y:S01]  /*2390*/  IADD3 R7, -R2, RZ, RZ ;  /* 0x000000ff02077210 */ /* 0x000fe20007ffe1ff */
[----:B------:R-:W-:-:S04]  /*23a0*/  IMAD.MOV.U32 R2, RZ, RZ, RZ ;  /* 0x000000ffff027224 */ /* 0x000fc800078e00ff */
[----:B------:R-:W-:-:S04]  /*23b0*/  IMAD.HI.U32 R7, R3, R7, R2 ;  /* 0x0000000703077227 */ /* 0x000fc800078e0002 */
[----:B------:R-:W-:Y:S02]  /*23c0*/  IMAD.MOV.U32 R3, RZ, RZ, RZ ;  /* 0x000000ffff037224 */ /* 0x000fe400078e00ff */
        /* <DEDUP_REMOVED lines=8> */
[----:B------:R-:W-:-:S04]  /*2450*/  @!P2 LOP3.LUT R2, RZ, R5, RZ, 0x33, !PT ;  /* 0x00000005ff02a212 */ /* 0x000fc800078e33ff */
[----:B------:R-:W-:-:S05]  /*2460*/  IADD3 R6, -R2, RZ, RZ ;  /* 0x000000ff02067210 */ /* 0x000fca0007ffe1ff */
[----:B------:R-:W-:-:S07]  /*2470*/  IMAD R6, R5, R6, R18 ;  /* 0x0000000605067224 */ /* 0x000fce00078e0212 */
.L_x_37:
[----:B------:R-:W-:Y:S05]  /*2480*/  BSYNC B2 ;  /* 0x0000000000027941 */ /* 0x000fea0003800000 */
.L_x_35:
        /* <DEDUP_REMOVED lines=15> */
.L_x_39:
        /* <DEDUP_REMOVED lines=18> */
.L_x_40:
[----:B------:R-:W-:Y:S05]  /*26a0*/  BSYNC B2 ;  /* 0x0000000000027941 */ /* 0x000fea0003800000 */
.L_x_38:
[----:B------:R-:W-:Y:S01]  /*26b0*/  ISETP.GT.AND P0, PT, R23, R22, PT ;  /* 0x000000161700720c */ /* 0x000fe20003f04270 */
[----:B------:R-:W-:Y:S01]  /*26c0*/  IMAD.MOV R13, RZ, RZ, -R2 ;  /* 0x000000ffff0d7224 */ /* 0x000fe200078e0a02 */
[----:B------:R-:W-:Y:S01]  /*26d0*/  IADD3 R0, R0, 0x1, RZ ;  /* 0x0000000100007810 */ /* 0x000fe20007ffe0ff */
[----:B------:R-:W-:Y:S01]  /*26e0*/  ULDC UR12, c[0x0][0x220] ;  /* 0x00008800000c7ab9 */ /* 0x000fe20000000800 */
[----:B------:R-:W-:Y:S03]  /*26f0*/  BSSY B2, `(.L_x_41) ;  /* 0x0000465000027945 */ /* 0x000fe60003800000 */
[----:B------:R-:W-:-:S05]  /*2700*/  IMAD R13, R13, UR12, R0 ;  /* 0x0000000c0d0d7c24 */ /* 0x000fca000f8e0200 */
[----:B------:R-:W-:Y:S01]  /*2710*/  IADD3 R13, -R44, R13, RZ ;  /* 0x0000000d2c0d7210 */ /* 0x000fe20007ffe1ff */
[----:B------:R-:W-:Y:S06]  /*2720*/  @!P0 BRA `(.L_x_42) ;  /* 0x0000004400848947 */ /* 0x000fec0003800000 */
[----:B------:R-:W-:-:S07]  /*2730*/  IMAD.MOV.U32 R12, RZ, RZ, R22 ;  /* 0x000000ffff0c7224 */ /* 0x000fce00078e0016 */
.L_x_120:
[----:B012---:R-:W-:Y:S01]  /*2740*/  SHF.R.S32.HI R3, RZ, 0x1f, R12 ;  /* 0x0000001fff037819 */ /* 0x007fe2000001140c */
[----:B------:R-:W-:Y:S01]  /*2750*/  ULDC UR12, c[0x0][0x224] ;  /* 0x00008900000c7ab9 */ /* 0x000fe20000000800 */
[----:B------:R-:W-:Y:S01]  /*2760*/  IADD3 R5, P0, R12, 0x1, RZ ;  /* 0x000000010c057810 */ /* 0x000fe20007f1e0ff */
[----:B------:R-:W-:Y:S01]  /*2770*/  IMAD.MOV.U32 R64, RZ, RZ, -0x1 ;  /* 0xffffffffff407424 */ /* 0x000fe200078e00ff */
[----:B------:R-:W-:Y:S01]  /*2780*/  MOV R65, 0xffffffff ;  /* 0xffffffff00417802 */ /* 0x000fe20000000f00 */
[----:B------:R-:W-:Y:S01]  /*2790*/  BSSY B3, `(.L_x_43) ;  /* 0x0000023000037945 */ /* 0x000fe20003800000 */
[----:B------:R-:W-:Y:S01]  /*27a0*/  IADD3.X R0, RZ, R3, RZ, P0, !PT ;  /* 0x00000003ff007210 */ /* 0x000fe200007fe4ff */
[----:B------:R-:W-:-:S04]  /*27b0*/  IMAD.WIDE.U32 R64, R5, UR12, R64 ;  /* 0x0000000c05407c25 */ /* 0x000fc8000f8e0040 */
[----:B------:R-:W-:-:S04]  /*27c0*/  IMAD R0, R0, UR12, RZ ;  /* 0x0000000c00007c24 */ /* 0x000fc8000f8e02ff */
[----:B------:R-:W-:-:S04]  /*27d0*/  IMAD R5, R5, UR8, R0 ;  /* 0x0000000805057c24 */ /* 0x000fc8000f8e0200 */
[----:B------:R-:W-:-:S05]  /*27e0*/  IMAD.IADD R51, R65, 0x1, R5 ;  /* 0x0000000141337824 */ /* 0x000fca00078e0205 */
[----:B------:R-:W-:-:S04]  /*27f0*/  LOP3.LUT R0, R51, UR6, RZ, 0xfc, !PT ;  /* 0x0000000633007c12 */ /* 0x000fc8000f8efcff */
[----:B------:R-:W-:-:S13]  /*2800*/  ISETP.NE.U32.AND P0, PT, R0, RZ, PT ;  /* 0x000000ff0000720c */ /* 0x000fda0003f05070 */
[----:B---3--:R-:W-:Y:S05]  /*2810*/  @!P0 BRA `(.L_x_44) ;  /* 0x00000000001c8947 */ /* 0x008fea0003800000 */
[----:B------:R-:W-:Y:S01]  /*2820*/  ULDC UR12, c[0x0][0x230] ;  /* 0x00008c00000c7ab9 */ /* 0x000fe20000000800 */
[----:B------:R-:W-:Y:S01]  /*2830*/  MOV R50, UR6 ;  /* 0x0000000600327c02 */ /* 0x000fe20008000f00 */
[----:B------:R-:W-:Y:S01]  /*2840*/  IMAD.U32 R49, RZ, RZ, UR12 ;  /* 0x0000000cff317e24 */ /* 0x000fe2000f8e00ff */
[----:B------:R-:W-:-:S07]  /*2850*/  MOV R54, 0x2870 ;  /* 0x0000287000367802 */ /* 0x000fce0000000f00 */
[----:B------:R-:W-:Y:S05]  /*2860*/  CALL.REL.NOINC `($__internal_0_$__cuda_sm20_div_s64) ;  /* 0x0000004400807944 */ /* 0x000fea0003c00000 */
[----:B------:R-:W-:Y:S01]  /*2870*/  MOV R0, R44 ;  /* 0x0000002c00007202 */ /* 0x000fe20000000f00 */
[----:B------:R-:W-:Y:S06]  /*2880*/  BRA `(.L_x_45) ;  /* 0x00000000004c7947 */ /* 0x000fec0003800000 */
.L_x_44:
        /* <DEDUP_REMOVED lines=19> */
.L_x_45:
[----:B------:R-:W-:Y:S05]  /*29c0*/  BSYNC B3 ;  /* 0x0000000000037941 */ /* 0x000fea0003800000 */
.L_x_43:
[----:B------:R-:W-:Y:S01]  /*29d0*/  LOP3.LUT R2, R3, UR6, RZ, 0xfc, !PT ;  /* 0x0000000603027c12 */ /* 0x000fe2000f8efcff */
[----:B------:R-:W-:Y:S03]  /*29e0*/  BSSY B3, `(.L_x_46) ;  /* 0x000002c000037945 */ /* 0x000fe60003800000 */
[----:B------:R-:W-:-:S13]  /*29f0*/  ISETP.NE.U32.AND P0, PT, R2, RZ, PT ;  /* 0x000000ff0200720c */ /* 0x000fda0003f05070 */
[----:B------:R-:W-:Y:S05]  /*2a00*/  @!P0 BRA `(.L_x_47) ;  /* 0x0000000000488947 */ /* 0x000fea0003800000 */
        /* <DEDUP_REMOVED lines=13> */
[----:B------:R-:W-:Y:S02]  /*2ae0*/  IMAD R4, R4, R5, RZ ;  /* 0x0000000504047224 */ /* 0x000fe400078e02ff */
[----:B------:R-:W-:Y:S02]  /*2af0*/  IMAD.MOV.U32 R2, RZ, RZ, R44 ;  /* 0x000000ffff027224 */ /* 0x000fe400078e002c */
[----:B------:R-:W-:-:S05]  /*2b00*/  IMAD R3, R9, UR6, R4 ;  /* 0x0000000609037c24 */ /* 0x000fca000f8e0204 */
[----:B------:R-:W-:Y:S01]  /*2b10*/  IADD3 R3, R7, R3, RZ ;  /* 0x0000000307037210 */ /* 0x000fe20007ffe0ff */
[----:B------:R-:W-:Y:S06]  /*2b20*/  BRA `(.L_x_48) ;  /* 0x00000000005c7947 */ /* 0x000fec0003800000 */
.L_x_47:
[----:B------:R-:W-:Y:S02]  /*2b30*/  ULDC UR12, c[0x0][0x230] ;  /* 0x00008c00000c7ab9 */ /* 0x000fe40000000800 */
[----:B------:R-:W-:-:S04]  /*2b40*/  IMAD.U32 R5, RZ, RZ, UR12 ;  /* 0x0000000cff057e24 */ /* 0x000fc8000f8e00ff */
[----:B------:R-:W0:Y:S01]  /*2b50*/  I2F.U32.RP R6, R5 ;  /* 0x0000000500067306 */ /* 0x000e220000209000 */
[----:B------:R-:W-:-:S07]  /*2b60*/  ISETP.NE.U32.AND P2, PT, R5, RZ, PT ;  /* 0x000000ff0500720c */ /* 0x000fce0003f45070 */
[----:B0-----:R-:W0:Y:S02]  /*2b70*/  MUFU.RCP R6, R6 ;  /* 0x0000000600067308 */ /* 0x001e240000001000 */
[----:B0-----:R-:W-:-:S06]  /*2b80*/  IADD3 R3, R6, 0xffffffe, RZ ;  /* 0x0ffffffe06037810 */ /* 0x001fcc0007ffe0ff */
[----:B------:R-:W0:Y:S02]  /*2b90*/  F2I.FTZ.U32.TRUNC.NTZ R3, R3 ;  /* 0x0000000300037305 */ /* 0x000e24000021f000 */
[----:B0-----:R-:W-:-:S04]  /*2ba0*/  IMAD R2, R3, R5, RZ ;  /* 0x0000000503027224 */ /* 0x001fc800078e02ff */
[----:B------:R-:W-:Y:S01]  /*2bb0*/  IMAD.MOV R7, RZ, RZ, -R2 ;  /* 0x000000ffff077224 */ /* 0x000fe200078e0a02 */
[----:B------:R-:W-:-:S10]  /*2bc0*/  HFMA2.MMA R2, -RZ, RZ, 0, 0 ;  /* 0x00000000ff027435 */ /* 0x000fd400000001ff */
[----:B------:R-:W-:Y:S01]  /*2bd0*/  IMAD.HI.U32 R7, R3, R7, R2 ;  /* 0x0000000703077227 */ /* 0x000fe200078e0002 */
[----:B------:R-:W-:-:S05]  /*2be0*/  MOV R3, RZ ;  /* 0x000000ff00037202 */ /* 0x000fca0000000f00 */
[----:B------:R-:W-:-:S04]  /*2bf0*/  IMAD.HI.U32 R2, R7, R12, RZ ;  /* 0x0000000c07027227 */ /* 0x000fc800078e00ff */
[----:B------:R-:W-:-:S04]  /*2c00*/  IMAD.MOV R4, RZ, RZ, -R2 ;  /* 0x000000ffff047224 */ /* 0x000fc800078e0a02 */
[----:B------:R-:W-:-:S05]  /*2c10*/  IMAD R4, R5, R4, R12 ;  /* 0x0000000405047224 */ /* 0x000fca00078e020c */
[----:B------:R-:W-:-:S13]  /*2c20*/  ISETP.GE.U32.AND P0, PT, R4, R5, PT ;  /* 0x000000050400720c */ /* 0x000fda0003f06070 */
[----:B------:R-:W-:Y:S01]  /*2c30*/  @P0 IADD3 R4, R4, -R5, RZ ;  /* 0x8000000504040210 */ /* 0x000fe20007ffe0ff */
[----:B------:R-:W-:-:S03]  /*2c40*/  @P0 VIADD R2, R2, 0x1 ;  /* 0x0000000102020836 */ /* 0x000fc60000000000 */
[----:B------:R-:W-:-:S13]  /*2c50*/  ISETP.GE.U32.AND P1, PT, R4, R5, PT ;  /* 0x000000050400720c */ /* 0x000fda0003f26070 */
[----:B------:R-:W-:Y:S02]  /*2c60*/  @P1 IADD3 R2, R2, 0x1, RZ ;  /* 0x0000000102021810 */ /* 0x000fe40007ffe0ff */
[----:B------:R-:W-:-:S05]  /*2c70*/  @!P2 LOP3.LUT R2, RZ, R5, RZ, 0x33, !PT ;  /* 0x00000005ff02a212 */ /* 0x000fca00078e33ff */
[----:B------:R-:W-:-:S04]  /*2c80*/  IMAD.MOV R6, RZ, RZ, -R2 ;  /* 0x000000ffff067224 */ /* 0x000fc800078e0a02 */
[----:B------:R-:W-:-:S07]  /*2c90*/  IMAD R6, R5, R6, R12 ;  /* 0x0000000605067224 */ /* 0x000fce00078e020c */
.L_x_48:
[----:B------:R-:W-:Y:S05]  /*2ca0*/  BSYNC B3 ;  /* 0x0000000000037941 */ /* 0x000fea0003800000 */
.L_x_46:
        /* <DEDUP_REMOVED lines=15> */
.L_x_50:
[----:B------:R-:W0:Y:S01]  /*2da0*/  I2F.U32.RP R4, R5 ;  /* 0x0000000500047306 */ /* 0x000e220000209000 */
[----:B------:R-:W-:-:S07]  /*2db0*/  ISETP.NE.U32.AND P2, PT, R5, RZ, PT ;  /* 0x000000ff0500720c */ /* 0x000fce0003f45070 */
[----:B0-----:R-:W0:Y:S02]  /*2dc0*/  MUFU.RCP R4, R4 ;  /* 0x0000000400047308 */ /* 0x001e240000001000 */
[----:B0-----:R-:W-:-:S06]  /*2dd0*/  IADD3 R6, R4, 0xffffffe, RZ ;  /* 0x0ffffffe04067810 */ /* 0x001fcc0007ffe0ff */
[----:B------:R0:W1:Y:S02]  /*2de0*/  F2I.FTZ.U32.TRUNC.NTZ R7, R6 ;  /* 0x0000000600077305 */ /* 0x000064000021f000 */
[----:B0-----:R-:W-:Y:S01]  /*2df0*/  HFMA2.MMA R6, -RZ, RZ, 0, 0 ;  /* 0x00000000ff067435 */ /* 0x001fe200000001ff */
[----:B-1----:R-:W-:-:S04]  /*2e00*/  IMAD.MOV R8, RZ, RZ, -R7 ;  /* 0x000000ffff087224 */ /* 0x002fc800078e0a07 */
[----:B------:R-:W-:-:S05]  /*2e10*/  IMAD R3, R8, R5, RZ ;  /* 0x0000000508037224 */ /* 0x000fca00078e02ff */
        /* <DEDUP_REMOVED lines=9> */
[----:B------:R-:W-:-:S07]  /*2eb0*/  @!P2 LOP3.LUT R44, RZ, R5, RZ, 0x33, !PT ;  /* 0x00000005ff2ca212 */ /* 0x000fce00078e33ff */
.L_x_51:
[----:B------:R-:W-:Y:S05]  /*2ec0*/  BSYNC B3 ;  /* 0x0000000000037941 */ /* 0x000fea0003800000 */
.L_x_49:
[----:B------:R-:W-:Y:S01]  /*2ed0*/  ISETP.GT.AND P0, PT, R21, R26, PT ;  /* 0x0000001a1500720c */ /* 0x000fe20003f04270 */
[----:B------:R-:W-:Y:S01]  /*2ee0*/  VIADD R0, R0, 0x1 ;  /* 0x0000000100007836 */ /* 0x000fe20000000000 */
[----:B------:R-:W-:Y:S01]  /*2ef0*/  IADD3 R3, -R2, RZ, RZ ;  /* 0x000000ff02037210 */ /* 0x000fe20007ffe1ff */
[----:B------:R-:W-:Y:S01]  /*2f00*/  ULDC UR12, c[0x0][0x224] ;  /* 0x00008900000c7ab9 */ /* 0x000fe20000000800 */
[----:B------:R-:W-:Y:S03]  /*2f10*/  BSSY B4, `(.L_x_52) ;  /* 0x00003df000047945 */ /* 0x000fe60003800000 */
[----:B------:R-:W-:-:S04]  /*2f20*/  IMAD R3, R3, UR12, R0 ;  /* 0x0000000c03037c24 */ /* 0x000fc8000f8e0200 */
[----:B------:R-:W-:Y:S02]  /*2f30*/  IMAD.IADD R44, R3, 0x1, -R44 ;  /* 0x00000001032c7824 */ /* 0x000fe400078e0a2c */
[----:B------:R-:W-:Y:S05]  /*2f40*/  @!P0 BRA `(.L_x_53) ;  /* 0x0000003c006c8947 */ /* 0x000fea0003800000 */
[----:B------:R-:W-:Y:S01]  /*2f50*/  ISETP.NE.AND P0, PT, R17, RZ, PT ;  /* 0x000000ff1100720c */ /* 0x000fe20003f05270 */
[----:B------:R-:W-:Y:S01]  /*2f60*/  BSSY B3, `(.L_x_54) ;  /* 0x0000192000037945 */ /* 0x000fe20003800000 */
[----:B------:R-:W-:Y:S01]  /*2f70*/  IMAD R11, R44, R13, RZ ;  /* 0x0000000d2c0b7224 */ /* 0x000fe200078e02ff */
[----:B------:R-:W-:-:S10]  /*2f80*/  MOV R0, R26 ;  /* 0x0000001a00007202 */ /* 0x000fd40000000f00 */
[----:B------:R-:W-:Y:S05]  /*2f90*/  @!P0 BRA `(.L_x_55) ;  /* 0x0000001800388947 */ /* 0x000fea0003800000 */
        /* <DEDUP_REMOVED lines=11> */
[----:B------:R-:W-:Y:S01]  /*3050*/  IMAD.MOV.U32 R2, RZ, RZ, R44 ;  /* 0x000000ffff027224 */ /* 0x000fe200078e002c */
[----:B------:R-:W-:Y:S06]  /*3060*/  BRA `(.L_x_58) ;  /* 0x00000000004c7947 */ /* 0x000fec0003800000 */
.L_x_57:
        /* <DEDUP_REMOVED lines=19> */
.L_x_58:
[----:B------:R-:W-:Y:S05]  /*31a0*/  BSYNC B5 ;  /* 0x0000000000057941 */ /* 0x000fea0003800000 */
.L_x_56:
        /* <DEDUP_REMOVED lines=12> */
[----:B------:R-:W-:Y:S02]  /*3270*/  ULDC UR12, c[0x0][0x234] ;  /* 0x00008d00000c7ab9 */ /* 0x000fe40000000800 */
[----:B------:R-:W-:Y:S02]  /*3280*/  MOV R3, UR12 ;  /* 0x0000000c00037c02 */ /* 0x000fe40008000f00 */
[----:B------:R-:W-:-:S03]  /*3290*/  IMAD.X R0, RZ, RZ, ~R56, P0 ;  /* 0x000000ffff007224 */ /* 0x000fc600000e0e38 */
[----:B------:R-:W-:-:S04]  /*32a0*/  IMAD.WIDE.U32 R4, R7, R3, R26 ;  /* 0x0000000307047225 */ /* 0x000fc800078e001a */
[----:B------:R-:W-:-:S04]  /*32b0*/  IMAD R0, R0, R3, RZ ;  /* 0x0000000300007224 */ /* 0x000fc800078e02ff */
[----:B------:R-:W-:Y:S02]  /*32c0*/  IMAD R7, R7, UR7, R0 ;  /* 0x0000000707077c24 */ /* 0x000fe4000f8e0200 */
[----:B------:R-:W-:-:S03]  /*32d0*/  IMAD.MOV.U32 R0, RZ, RZ, R44 ;  /* 0x000000ffff007224 */ /* 0x000fc600078e002c */
[----:B------:R-:W-:Y:S01]  /*32e0*/  IADD3 R5, R5, R7, RZ ;  /* 0x0000000705057210 */ /* 0x000fe20007ffe0ff */
[----:B------:R-:W-:Y:S06]  /*32f0*/  BRA `(.L_x_61) ;  /* 0x00000000005c7947 */ /* 0x000fec0003800000 */
.L_x_60:
[----:B------:R-:W-:Y:S01]  /*3300*/  ULDC UR12, c[0x0][0x234] ;  /* 0x00008d00000c7ab9 */ /* 0x000fe20000000800 */
[----:B------:R-:W-:Y:S01]  /*3310*/  HFMA2.MMA R4, -RZ, RZ, 0, 0 ;  /* 0x00000000ff047435 */ /* 0x000fe200000001ff */
[----:B------:R-:W-:-:S04]  /*3320*/  IMAD.U32 R3, RZ, RZ, UR12 ;  /* 0x0000000cff037e24 */ /* 0x000fc8000f8e00ff */
[----:B------:R-:W0:Y:S01]  /*3330*/  I2F.U32.RP R6, R3 ;  /* 0x0000000300067306 */ /* 0x000e220000209000 */
[----:B------:R-:W-:-:S07]  /*3340*/  ISETP.NE.U32.AND P2, PT, R3, RZ, PT ;  /* 0x000000ff0300720c */ /* 0x000fce0003f45070 */
[----:B0-----:R-:W0:Y:S02]  /*3350*/  MUFU.RCP R6, R6 ;  /* 0x0000000600067308 */ /* 0x001e240000001000 */
[----:B0-----:R-:W-:-:S06]  /*3360*/  IADD3 R5, R6, 0xffffffe, RZ ;  /* 0x0ffffffe06057810 */ /* 0x001fcc0007ffe0ff */
[----:B------:R-:W0:Y:S02]  /*3370*/  F2I.FTZ.U32.TRUNC.NTZ R5, R5 ;  /* 0x0000000500057305 */ /* 0x000e24000021f000 */
[----:B0-----:R-:W-:-:S04]  /*3380*/  IMAD R0, R5, R3, RZ ;  /* 0x0000000305007224 */ /* 0x001fc800078e02ff */
[----:B------:R-:W-:-:S04]  /*3390*/  IMAD.MOV R7, RZ, RZ, -R0 ;  /* 0x000000ffff077224 */ /* 0x000fc800078e0a00 */
        /* <DEDUP_REMOVED lines=13> */
.L_x_61:
[----:B------:R-:W-:Y:S05]  /*3470*/  BSYNC B5 ;  /* 0x0000000000057941 */ /* 0x000fea0003800000 */
.L_x_59:
        /* <DEDUP_REMOVED lines=15> */
.L_x_63:
[----:B------:R-:W0:Y:S01]  /*3570*/  I2F.U32.RP R6, R3 ;  /* 0x0000000300067306 */ /* 0x000e220000209000 */
[----:B------:R-:W-:-:S07]  /*3580*/  ISETP.NE.U32.AND P2, PT, R3, RZ, PT ;  /* 0x000000ff0300720c */ /* 0x000fce0003f45070 */
[----:B0-----:R-:W0:Y:S02]  /*3590*/  MUFU.RCP R6, R6 ;  /* 0x0000000600067308 */ /* 0x001e240000001000 */
[----:B0-----:R-:W-:-:S06]  /*35a0*/  IADD3 R5, R6, 0xffffffe, RZ ;  /* 0x0ffffffe06057810 */ /* 0x001fcc0007ffe0ff */
[----:B------:R-:W0:Y:S02]  /*35b0*/  F2I.FTZ.U32.TRUNC.NTZ R5, R5 ;  /* 0x0000000500057305 */ /* 0x000e24000021f000 */
[----:B0-----:R-:W-:-:S04]  /*35c0*/  IMAD.MOV R4, RZ, RZ, -R5 ;  /* 0x000000ffff047224 */ /* 0x001fc800078e0a05 */
[----:B------:R-:W-:Y:S01]  /*35d0*/  IMAD R7, R4, R3, RZ ;  /* 0x0000000304077224 */ /* 0x000fe200078e02ff */
[----:B------:R-:W-:-:S10]  /*35e0*/  HFMA2.MMA R4, -RZ, RZ, 0, 0 ;  /* 0x00000000ff047435 */ /* 0x000fd400000001ff */
        /* <DEDUP_REMOVED lines=10> */
.L_x_64:
[----:B------:R-:W-:Y:S05]  /*3690*/  BSYNC B5 ;  /* 0x0000000000057941 */ /* 0x000fea0003800000 */
.L_x_62:
[----:B------:R-:W0:Y:S01]  /*36a0*/  LDC R7, c[0x0][0x234] ;  /* 0x00008d00ff077b82 */ /* 0x000e220000000800 */
[----:B------:R-:W2:Y:S01]  /*36b0*/  LDG.E.U16 R8, desc[UR16][R32.64] ;  /* 0x0000001020087981 */ /* 0x000ea2000c1e1500 */
[----:B------:R-:W-:Y:S01]  /*36c0*/  IADD3 R9, -R0, RZ, RZ ;  /* 0x000000ff00097210 */ /* 0x000fe20007ffe1ff */
[----:B------:R-:W-:Y:S01]  /*36d0*/  VIADD R2, R2, 0x1 ;  /* 0x0000000102027836 */ /* 0x000fe20000000000 */
[----:B------:R-:W-:Y:S01]  /*36e0*/  ULDC UR12, c[0x0][0x228] ;  /* 0x00008a00000c7ab9 */ /* 0x000fe20000000800 */
[----:B0-----:R-:W-:-:S04]  /*36f0*/  IMAD R5, R12, R7, R26 ;  /* 0x000000070c057224 */ /* 0x001fc800078e021a */
[----:B------:R-:W-:-:S05]  /*3700*/  IMAD.WIDE R4, R5, 0x2, R40 ;  /* 0x0000000205047825 */ /* 0x000fca00078e0228 */
[----:B------:R-:W3:Y:S01]  /*3710*/  LDG.E.U16 R3, desc[UR16][R4.64] ;  /* 0x0000001004037981 */ /* 0x000ee2000c1e1500 */
[----:B------:R-:W-:-:S04]  /*3720*/  IMAD R9, R9, UR12, R2 ;  /* 0x0000000c09097c24 */ /* 0x000fc8000f8e0202 */
[----:B------:R-:W-:-:S04]  /*3730*/  IMAD.IADD R0, R9, 0x1, -R44 ;  /* 0x0000000109007824 */ /* 0x000fc800078e0a2c */
[----:B------:R-:W-:-:S05]  /*3740*/  IMAD R0, R11, R0, RZ ;  /* 0x000000000b007224 */ /* 0x000fca00078e02ff */
[----:B------:R-:W-:-:S06]  /*3750*/  I2FP.F32.S32 R2, R0 ;  /* 0x0000000000027245 */ /* 0x000fcc0000201400 */
[----:B------:R-:W0:Y:S01]  /*3760*/  MUFU.RCP R2, R2 ;  /* 0x0000000200027308 */ /* 0x000e220000001000 */
[----:B------:R-:W-:Y:S01]  /*3770*/  ISETP.NE.AND P0, PT, R17, 0x1, PT ;  /* 0x000000011100780c */ /* 0x000fe20003f05270 */
[----:B------:R-:W-:Y:S02]  /*3780*/  VIADD R0, R26, 0x1 ;  /* 0x000000011a007836 */ /* 0x000fe40000000000 */
[----:B--2---:R-:W-:Y:S01]  /*3790*/  IMAD.U32 R8, R8, 0x10000, RZ ;  /* 0x0001000008087824 */ /* 0x004fe200078e00ff */
[----:B---3--:R-:W-:-:S05]  /*37a0*/  SHF.L.U32 R3, R3, 0x10, RZ ;  /* 0x0000001003037819 */ /* 0x008fca00000006ff */
[----:B0-----:R-:W-:-:S06]  /*37b0*/  FMUL.FTZ R6, R3, R2 ;  /* 0x0000000203067220 */ /* 0x001fcc0000410000 */
[----:B------:R-:W0:Y:S02]  /*37c0*/  F2F.BF16.F32 R6, R6 ;  /* 0x0000000600067304 */ /* 0x000e240000202000 */
[----:B0-----:R-:W-:-:S05]  /*37d0*/  SHF.L.U32 R3, R6, 0x10, RZ ;  /* 0x0000001006037819 */ /* 0x001fca00000006ff */
[----:B------:R-:W-:-:S06]  /*37e0*/  FADD.FTZ R3, R8, R3 ;  /* 0x0000000308037221 */ /* 0x000fcc0000010000 */
[----:B------:R-:W0:Y:S02]  /*37f0*/  F2F.BF16.F32 R3, R3 ;  /* 0x0000000300037304 */ /* 0x000e240000202000 */
[----:B0-----:R0:W-:Y:S01]  /*3800*/  STG.E.U16 desc[UR16][R32.64], R3 ;  /* 0x0000000320007986 */ /* 0x0011e2000c101510 */
[----:B------:R-:W-:Y:S05]  /*3810*/  @!P0 BRA `(.L_x_55) ;  /* 0x0000001000188947 */ /* 0x000fea0003800000 */
        /* <DEDUP_REMOVED lines=10> */
[----:B0-----:R-:W-:Y:S05]  /*38c0*/  CALL.REL.NOINC `($__internal_0_$__cuda_sm20_div_s64) ;  /* 0x0000003400687944 */ /* 0x001fea0003c00000 */
[----:B------:R-:W-:Y:S01]  /*38d0*/  MOV R2, R44 ;  /* 0x0000002c00027202 */ /* 0x000fe20000000f00 */
[----:B------:R-:W-:Y:S06]  /*38e0*/  BRA `(.L_x_67) ;  /* 0x0000000000487947 */ /* 0x000fec0003800000 */
.L_x_66:
[----:B------:R-:W1:Y:S01]  /*38f0*/  I2F.U32.RP R6, R7 ;  /* 0x0000000700067306 */ /* 0x000e620000209000 */
[----:B------:R-:W-:-:S07]  /*3900*/  ISETP.NE.U32.AND P2, PT, R7, RZ, PT ;  /* 0x000000ff0700720c */ /* 0x000fce0003f45070 */
[----:B-1----:R-:W1:Y:S02]  /*3910*/  MUFU.RCP R6, R6 ;  /* 0x0000000600067308 */ /* 0x002e640000001000 */
[----:B-1----:R-:W-:-:S06]  /*3920*/  VIADD R8, R6, 0xffffffe ;  /* 0x0ffffffe06087836 */ /* 0x002fcc0000000000 */
[----:B------:R1:W2:Y:S02]  /*3930*/  F2I.FTZ.U32.TRUNC.NTZ R9, R8 ;  /* 0x0000000800097305 */ /* 0x0002a4000021f000 */
[----:B-1----:R-:W-:Y:S01]  /*3940*/  IMAD.MOV.U32 R8, RZ, RZ, RZ ;  /* 0x000000ffff087224 */ /* 0x002fe200078e00ff */
[----:B--2---:R-:W-:-:S05]  /*3950*/  IADD3 R0, RZ, -R9, RZ ;  /* 0x80000009ff007210 */ /* 0x004fca0007ffe0ff */
        /* <DEDUP_REMOVED lines=11> */
.L_x_67:
[----:B------:R-:W-:Y:S05]  /*3a10*/  BSYNC B5 ;  /* 0x0000000000057941 */ /* 0x000fea0003800000 */
.L_x_65:
        /* <DEDUP_REMOVED lines=11> */
[----:B------:R-:W-:Y:S01]  /*3ad0*/  IADD3 R0, P0, RZ, -R44, RZ ;  /* 0x8000002cff007210 */ /* 0x000fe20007f1e0ff */
[----:B------:R-:W-:Y:S02]  /*3ae0*/  ULDC UR12, c[0x0][0x234] ;  /* 0x00008d00000c7ab9 */ /* 0x000fe40000000800 */
[----:B------:R-:W-:Y:S01]  /*3af0*/  IMAD.U32 R9, RZ, RZ, UR12 ;  /* 0x0000000cff097e24 */ /* 0x000fe2000f8e00ff */
[----:B------:R-:W-:-:S03]  /*3b00*/  IADD3.X R56, RZ, ~R56, RZ, P0, !PT ;  /* 0x80000038ff387210 */ /* 0x000fc600007fe4ff */
[----:B------:R-:W-:-:S04]  /*3b10*/  IMAD.WIDE.U32 R6, R0, R9, R28 ;  /* 0x0000000900067225 */ /* 0x000fc800078e001c */
[----:B------:R-:W-:-:S04]  /*3b20*/  IMAD R43, R56, R9, RZ ;  /* 0x00000009382b7224 */ /* 0x000fc800078e02ff */
[----:B------:R-:W-:Y:S01]  /*3b30*/  IMAD R43, R0, UR7, R43 ;  /* 0x00000007002b7c24 */ /* 0x000fe2000f8e022b */
[----:B------:R-:W-:-:S03]  /*3b40*/  MOV R0, R44 ;  /* 0x0000002c00007202 */ /* 0x000fc60000000f00 */
[----:B------:R-:W-:Y:S01]  /*3b50*/  IMAD.IADD R7, R43, 0x1, R7 ;  /* 0x000000012b077824 */ /* 0x000fe200078e0207 */
[----:B------:R-:W-:Y:S06]  /*3b60*/  BRA `(.L_x_70) ;  /* 0x00000000005c7947 */ /* 0x000fec0003800000 */
.L_x_69:
[----:B------:R-:W-:Y:S01]  /*3b70*/  ULDC UR12, c[0x0][0x234] ;  /* 0x00008d00000c7ab9 */ /* 0x000fe20000000800 */
[----:B------:R-:W-:Y:S01]  /*3b80*/  IMAD.MOV.U32 R6, RZ, RZ, RZ ;  /* 0x000000ffff067224 */ /* 0x000fe200078e00ff */
[----:B------:R-:W-:-:S04]  /*3b90*/  MOV R9, UR12 ;  /* 0x0000000c00097c02 */ /* 0x000fc80008000f00 */
[----:B------:R-:W1:Y:S01]  /*3ba0*/  I2F.U32.RP R8, R9 ;  /* 0x0000000900087306 */ /* 0x000e620000209000 */
[----:B------:R-:W-:-:S07]  /*3bb0*/  ISETP.NE.U32.AND P2, PT, R9, RZ, PT ;  /* 0x000000ff0900720c */ /* 0x000fce0003f45070 */
[----:B-1----:R-:W1:Y:S02]  /*3bc0*/  MUFU.RCP R8, R8 ;  /* 0x0000000800087308 */ /* 0x002e640000001000 */
[----:B-1----:R-:W-:-:S06]  /*3bd0*/  VIADD R7, R8, 0xffffffe ;  /* 0x0ffffffe08077836 */ /* 0x002fcc0000000000 */
[----:B------:R-:W1:Y:S02]  /*3be0*/  F2I.FTZ.U32.TRUNC.NTZ R7, R7 ;  /* 0x0000000700077305 */ /* 0x000e64000021f000 */
[----:B-1----:R-:W-:-:S05]  /*3bf0*/  IMAD R0, R7, R9, RZ ;  /* 0x0000000907007224 */ /* 0x002fca00078e02ff */
[----:B------:R-:W-:-:S05]  /*3c00*/  IADD3 R43, -R0, RZ, RZ ;  /* 0x000000ff002b7210 */ /* 0x000fca0007ffe1ff */
        /* <DEDUP_REMOVED lines=13> */
.L_x_70:
[----:B------:R-:W-:Y:S05]  /*3ce0*/  BSYNC B5 ;  /* 0x0000000000057941 */ /* 0x000fea0003800000 */
.L_x_68:
        /* <DEDUP_REMOVED lines=13> */
[----:B0-----:R-:W-:Y:S05]  /*3dc0*/  CALL.REL.NOINC `($__internal_0_$__cuda_sm20_div_s64) ;  /* 0x0000003000287944 */ /* 0x001fea0003c00000 */
[----:B------:R-:W-:Y:S05]  /*3dd0*/  BRA `(.L_x_73) ;  /* 0x0000000000487947 */ /* 0x000fea0003800000 */
.L_x_72:
[----:B------:R-:W1:Y:S01]  /*3de0*/  I2F.U32.RP R8, R9 ;  /* 0x0000000900087306 */ /* 0x000e620000209000 */
[----:B------:R-:W-:-:S07]  /*3df0*/  ISETP.NE.U32.AND P2, PT, R9, RZ, PT ;  /* 0x000000ff0900720c */ /* 0x000fce0003f45070 */
[----:B-1----:R-:W1:Y:S02]  /*3e00*/  MUFU.RCP R8, R8 ;  /* 0x0000000800087308 */ /* 0x002e640000001000 */
[----:B-1----:R-:W-:-:S06]  /*3e10*/  VIADD R7, R8, 0xffffffe ;  /* 0x0ffffffe08077836 */ /* 0x002fcc0000000000 */
[----:B------:R-:W1:Y:S02]  /*3e20*/  F2I.FTZ.U32.TRUNC.NTZ R7, R7 ;  /* 0x0000000700077305 */ /* 0x000e64000021f000 */
[----:B-1----:R-:W-:-:S05]  /*3e30*/  IADD3 R6, RZ, -R7, RZ ;  /* 0x80000007ff067210 */ /* 0x002fca0007ffe0ff */
[----:B------:R-:W-:Y:S02]  /*3e40*/  IMAD R43, R6, R9, RZ ;  /* 0x00000009062b7224 */ /* 0x000fe400078e02ff */
[----:B------:R-:W-:-:S04]  /*3e50*/  IMAD.MOV.U32 R6, RZ, RZ, RZ ;  /* 0x000000ffff067224 */ /* 0x000fc800078e00ff */
        /* <DEDUP_REMOVED lines=10> */
.L_x_73:
[----:B------:R-:W-:Y:S05]  /*3f00*/  BSYNC B5 ;  /* 0x0000000000057941 */ /* 0x000fea0003800000 */
.L_x_71:
[----:B------:R-:W2:Y:S01]  /*3f10*/  LDG.E.U16 R6, desc[UR16][R4.64+0x2] ;  /* 0x0000021004067981 */ /* 0x000ea2000c1e1500 */
[----:B------:R-:W-:Y:S01]  /*3f20*/  IADD3 R2, R2, 0x1, RZ ;  /* 0x0000000102027810 */ /* 0x000fe20007ffe0ff */
[----:B------:R-:W-:Y:S01]  /*3f30*/  IMAD.MOV R7, RZ, RZ, -R0 ;  /* 0x000000ffff077224 */ /* 0x000fe200078e0a00 */
[----:B------:R-:W-:Y:S01]  /*3f40*/  ULDC UR12, c[0x0][0x228] ;  /* 0x00008a00000c7ab9 */ /* 0x000fe20000000800 */
[----:B0-----:R-:W-:Y:S02]  /*3f50*/  SHF.L.U32 R3, R3, 0x10, RZ ;  /* 0x0000001003037819 */ /* 0x001fe400000006ff */
[----:B------:R-:W-:Y:S01]  /*3f60*/  IMAD R7, R7, UR12, R2 ;  /* 0x0000000c07077c24 */ /* 0x000fe2000f8e0202 */
[----:B------:R-:W-:-:S04]  /*3f70*/  ISETP.NE.AND P0, PT, R17, 0x2, PT ;  /* 0x000000021100780c */ /* 0x000fc80003f05270 */
[----:B------:R-:W-:-:S05]  /*3f80*/  IADD3 R0, -R44, R7, RZ ;  /* 0x000000072c007210 */ /* 0x000fca0007ffe1ff */
[----:B------:R-:W-:-:S05]  /*3f90*/  IMAD R0, R11, R0, RZ ;  /* 0x000000000b007224 */ /* 0x000fca00078e02ff */
[----:B------:R-:W-:-:S04]  /*3fa0*/  I2FP.F32.S32 R2, R0 ;  /* 0x0000000000027245 */ /* 0x000fc80000201400 */
[----:B------:R-:W0:Y:S01]  /*3fb0*/  MUFU.RCP R7, R2 ;  /* 0x0000000200077308 */ /* 0x000e220000001000 */
[----:B--2---:R-:W-:-:S04]  /*3fc0*/  IMAD.U32 R6, R6, 0x10000, RZ ;  /* 0x0001000006067824 */ /* 0x004fc800078e00ff */
[----:B0-----:R-:W-:-:S06]  /*3fd0*/  FMUL.FTZ R6, R6, R7 ;  /* 0x0000000706067220 */ /* 0x001fcc0000410000 */
[----:B------:R-:W0:Y:S02]  /*3fe0*/  F2F.BF16.F32 R6, R6 ;  /* 0x0000000600067304 */ /* 0x000e240000202000 */
[----:B0-----:R-:W-:-:S04]  /*3ff0*/  IMAD.U32 R0, R6, 0x10000, RZ ;  /* 0x0001000006007824 */ /* 0x001fc800078e00ff */
[----:B------:R-:W-:Y:S01]  /*4000*/  FADD.FTZ R3, R3, R0 ;  /* 0x0000000003037221 */ /* 0x000fe20000010000 */
[----:B------:R-:W-:-:S05]  /*4010*/  IADD3 R0, R26, 0x2, RZ ;  /* 0x000000021a007810 */ /* 0x000fca0007ffe0ff */
        /* <DEDUP_REMOVED lines=13> */
[----:B-1----:R-:W-:Y:S05]  /*40f0*/  CALL.REL.NOINC `($__internal_0_$__cuda_sm20_div_s64) ;  /* 0x0000002c005c7944 */ /* 0x002fea0003c00000 */
[----:B------:R-:W-:Y:S01]  /*4100*/  IMAD.MOV.U32 R2, RZ, RZ, R44 ;  /* 0x000000ffff027224 */ /* 0x000fe200078e002c */
[----:B------:R-:W-:Y:S06]  /*4110*/  BRA `(.L_x_76) ;  /* 0x00000000004c7947 */ /* 0x000fec0003800000 */
.L_x_75:
[----:B------:R-:W-:Y:S02]  /*4120*/  ULDC UR12, c[0x0][0x234] ;  /* 0x00008d00000c7ab9 */ /* 0x000fe40000000800 */
[----:B------:R-:W0:Y:S01]  /*4130*/  I2F.U32.RP R8, UR12 ;  /* 0x0000000c00087d06 */ /* 0x000e220008209000 */
[----:B------:R-:W-:-:S07]  /*4140*/  ISETP.NE.U32.AND P2, PT, RZ, UR12, PT ;  /* 0x0000000cff007c0c */ /* 0x000fce000bf45070 */
[----:B0-----:R-:W0:Y:S02]  /*4150*/  MUFU.RCP R8, R8 ;  /* 0x0000000800087308 */ /* 0x001e240000001000 */
[----:B0-----:R-:W-:-:S06]  /*4160*/  IADD3 R6, R8, 0xffffffe, RZ ;  /* 0x0ffffffe08067810 */ /* 0x001fcc0007ffe0ff */
[----:B------:R0:W2:Y:S02]  /*4170*/  F2I.FTZ.U32.TRUNC.NTZ R7, R6 ;  /* 0x0000000600077305 */ /* 0x0000a4000021f000 */
[----:B0-----:R-:W-:Y:S01]  /*4180*/  HFMA2.MMA R6, -RZ, RZ, 0, 0 ;  /* 0x00000000ff067435 */ /* 0x001fe200000001ff */
[----:B--2---:R-:W-:-:S04]  /*4190*/  IMAD.MOV R9, RZ, RZ, -R7 ;  /* 0x000000ffff097224 */ /* 0x004fc800078e0a07 */
        /* <DEDUP_REMOVED lines=11> */
.L_x_76:
[----:B------:R-:W-:Y:S05]  /*4250*/  BSYNC B5 ;  /* 0x0000000000057941 */ /* 0x000fea0003800000 */
.L_x_74:
        /* <DEDUP_REMOVED lines=21> */
.L_x_78:
        /* <DEDUP_REMOVED lines=23> */
.L_x_79:
[----:B------:R-:W-:Y:S05]  /*4520*/  BSYNC B5 ;  /* 0x0000000000057941 */ /* 0x000fea0003800000 */
.L_x_77:
        /* <DEDUP_REMOVED lines=13> */
[----:B-1----:R-:W-:Y:S05]  /*4600*/  CALL.REL.NOINC `($__internal_0_$__cuda_sm20_div_s64) ;  /* 0x0000002800187944 */ /* 0x002fea0003c00000 */
[----:B------:R-:W-:Y:S05]  /*4610*/  BRA `(.L_x_82) ;  /* 0x0000000000487947 */ /* 0x000fea0003800000 */
.L_x_81:
        /* <DEDUP_REMOVED lines=18> */
.L_x_82:
[----:B------:R-:W-:Y:S05]  /*4740*/  BSYNC B5 ;  /* 0x0000000000057941 */ /* 0x000fea0003800000 */
.L_x_80:
[----:B------:R-:W2:Y:S01]  /*4750*/  LDG.E.U16 R4, desc[UR16][R4.64+0x4] ;  /* 0x0000041004047981 */ /* 0x000ea2000c1e1500 */
[----:B------:R-:W-:Y:S01]  /*4760*/  IADD3 R7, -R0, RZ, RZ ;  /* 0x000000ff00077210 */ /* 0x000fe20007ffe1ff */
[----:B------:R-:W-:Y:S01]  /*4770*/  VIADD R2, R2, 0x1 ;  /* 0x0000000102027836 */ /* 0x000fe20000000000 */
[----:B------:R-:W-:Y:S01]  /*4780*/  ULDC UR12, c[0x0][0x228] ;  /* 0x00008a00000c7ab9 */ /* 0x000fe20000000800 */
[----:B-1----:R-:W-:Y:S02]  /*4790*/  IMAD.U32 R3, R3, 0x10000, RZ ;  /* 0x0001000003037824 */ /* 0x002fe400078e00ff */
[----:B------:R-:W-:-:S04]  /*47a0*/  IMAD R7, R7, UR12, R2 ;  /* 0x0000000c07077c24 */ /* 0x000fc8000f8e0202 */
[----:B------:R-:W-:-:S04]  /*47b0*/  IMAD.IADD R0, R7, 0x1, -R44 ;  /* 0x0000000107007824 */ /* 0x000fc800078e0a2c */
[----:B------:R-:W-:-:S05]  /*47c0*/  IMAD R0, R11, R0, RZ ;  /* 0x000000000b007224 */ /* 0x000fca00078e02ff */
[----:B------:R-:W-:-:S04]  /*47d0*/  I2FP.F32.S32 R2, R0 ;  /* 0x0000000000027245 */ /* 0x000fc80000201400 */
[----:B------:R-:W0:Y:S01]  /*47e0*/  MUFU.RCP R7, R2 ;  /* 0x0000000200077308 */ /* 0x000e220000001000 */
[----:B--2---:R-:W-:-:S05]  /*47f0*/  SHF.L.U32 R0, R4, 0x10, RZ ;  /* 0x0000001004007819 */ /* 0x004fca00000006ff */
[----:B0-----:R-:W-:-:S06]  /*4800*/  FMUL.FTZ R6, R0, R7 ;  /* 0x0000000700067220 */ /* 0x001fcc0000410000 */
[----:B------:R-:W0:Y:S02]  /*4810*/  F2F.BF16.F32 R6, R6 ;  /* 0x0000000600067304 */ /* 0x000e240000202000 */
[----:B0-----:R-:W-:-:S05]  /*4820*/  SHF.L.U32 R0, R6, 0x10, RZ ;  /* 0x0000001006007819 */ /* 0x001fca00000006ff */
[----:B------:R-:W-:-:S05]  /*4830*/  FADD.FTZ R0, R3, R0 ;  /* 0x0000000003007221 */ /* 0x000fca0000010000 */
[----:B------:R-:W-:-:S04]  /*4840*/  F2FP.BF16.F32.PACK_AB R0, RZ, R0 ;  /* 0x00000000ff00723e */ /* 0x000fc800000010ff */
[----:B------:R-:W-:Y:S01]  /*4850*/  PRMT R3, R0, 0x7610, R3 ;  /* 0x0000761000037816 */ /* 0x000fe20000000003 */
[----:B------:R-:W-:-:S04]  /*4860*/  VIADD R0, R26, 0x3 ;  /* 0x000000031a007836 */ /* 0x000fc80000000000 */
[----:B------:R2:W-:Y:S03]  /*4870*/  STG.E.U16 desc[UR16][R32.64], R3 ;  /* 0x0000000320007986 */ /* 0x0005e6000c101510 */
.L_x_55:
[----:B------:R-:W-:Y:S05]  /*4880*/  BSYNC B3 ;  /* 0x0000000000037941 */ /* 0x000fea0003800000 */
.L_x_54:
[----:B------:R-:W-:-:S13]  /*4890*/  ISETP.GE.U32.AND P0, PT, R19, 0x3, PT ;  /* 0x000000031300780c */ /* 0x000fda0003f06070 */
[----:B------:R-:W-:Y:S05]  /*48a0*/  @!P0 BRA `(.L_x_53) ;  /* 0x0000002400148947 */ /* 0x000fea0003800000 */
[C---:B------:R-:W-:Y:S01]  /*48b0*/  IADD3 R7, P0, R0.reuse, 0x1, RZ ;  /* 0x0000000100077810 */ /* 0x040fe20007f1e0ff */
[----:B------:R-:W-:Y:S01]  /*48c0*/  ULDC UR12, c[0x0][0x228] ;  /* 0x00008a00000c7ab9 */ /* 0x000fe20000000800 */
[----:B------:R-:W-:Y:S01]  /*48d0*/  SHF.R.S32.HI R9, RZ, 0x1f, R0 ;  /* 0x0000001fff097819 */ /* 0x000fe20000011400 */
[C---:B------:R-:W-:Y:S01]  /*48e0*/  VIADD R2, R0.reuse, 0x3 ;  /* 0x0000000300027836 */ /* 0x040fe20000000000 */
[----:B012---:R-:W-:Y:S01]  /*48f0*/  IADD3 R3, R0, 0x2, RZ ;  /* 0x0000000200037810 */ /* 0x007fe20007ffe0ff */
[----:B------:R-:W-:Y:S01]  /*4900*/  IMAD R5, R7, UR9, RZ ;  /* 0x0000000907057c24 */ /* 0x000fe2000f8e02ff */
[----:B------:R-:W-:Y:S01]  /*4910*/  IADD3.X R4, RZ, R9, RZ, P0, !PT ;  /* 0x00000009ff047210 */ /* 0x000fe200007fe4ff */
[----:B------:R-:W-:Y:S01]  /*4920*/  IMAD.MOV.U32 R43, RZ, RZ, -0x1 ;  /* 0xffffffffff2b7424 */ /* 0x000fe200078e00ff */
[----:B------:R-:W-:Y:S01]  /*4930*/  MOV R42, 0xffffffff ;  /* 0xffffffff002a7802 */ /* 0x000fe20000000f00 */
[----:B------:R-:W-:Y:S01]  /*4940*/  ULDC UR13, c[0x0][0x234] ;  /* 0x00008d00000d7ab9 */ /* 0x000fe20000000800 */
[C---:B------:R-:W-:Y:S01]  /*4950*/  IADD3 R51, P1, R3.reuse, 0x1, RZ ;  /* 0x0000000103337810 */ /* 0x040fe20007f3e0ff */
[----:B------:R-:W-:Y:S01]  /*4960*/  IMAD R57, R4, UR12, R5 ;  /* 0x0000000c04397c24 */ /* 0x000fe2000f8e0205 */
[----:B------:R-:W-:Y:S01]  /*4970*/  IADD3 R5, P0, R2, 0x1, RZ ;  /* 0x0000000102057810 */ /* 0x000fe20007f1e0ff */
[----:B------:R-:W-:Y:S01]  /*4980*/  VIADD R4, R0, 0x1 ;  /* 0x0000000100047836 */ /* 0x000fe20000000000 */
[----:B------:R-:W-:Y:S01]  /*4990*/  LEA.HI.X.SX32 R50, R3, RZ, 0x1, P1 ;  /* 0x000000ff03327211 */ /* 0x000fe200008f0eff */
[----:B------:R-:W-:Y:S01]  /*49a0*/  IMAD.WIDE.U32 R6, R7, UR12, R42 ;  /* 0x0000000c07067c25 */ /* 0x000fe2000f8e002a */
[----:B------:R-:W-:-:S02]  /*49b0*/  LEA.HI.X.SX32 R53, R2, RZ, 0x1, P0 ;  /* 0x000000ff02357211 */ /* 0x000fc400000f0eff */
[C---:B------:R-:W-:Y:S01]  /*49c0*/  IADD3 R49, P2, R4.reuse, 0x1, RZ ;  /* 0x0000000104317810 */ /* 0x040fe20007f5e0ff */
[----:B------:R-:W-:Y:S01]  /*49d0*/  IMAD R54, R5, UR9, RZ ;  /* 0x0000000905367c24 */ /* 0x000fe2000f8e02ff */
[----:B------:R-:W-:Y:S01]  /*49e0*/  MOV R10, R6 ;  /* 0x00000006000a7202 */ /* 0x000fe20000000f00 */
[----:B------:R-:W-:Y:S01]  /*49f0*/  IMAD.WIDE.U32 R2, R51, UR12, R42 ;  /* 0x0000000c33027c25 */ /* 0x000fe2000f8e002a */
[----:B------:R-:W-:-:S03]  /*4a00*/  LEA.HI.X.SX32 R8, R4, RZ, 0x1, P2 ;  /* 0x000000ff04087211 */ /* 0x000fc600010f0eff */
[----:B------:R-:W-:Y:S01]  /*4a10*/  IMAD.WIDE.U32 R4, R5, UR12, R42 ;  /* 0x0000000c05047c25 */ /* 0x000fe2000f8e002a */
[----:B------:R-:W-:-:S03]  /*4a20*/  MOV R6, R2 ;  /* 0x0000000200067202 */ /* 0x000fc60000000f00 */
[----:B------:R-:W-:-:S04]  /*4a30*/  IMAD.WIDE.U32 R42, R49, UR12, R42 ;  /* 0x0000000c312a7c25 */ /* 0x000fc8000f8e002a */
[----:B------:R-:W-:Y:S02]  /*4a40*/  IMAD R55, R51, UR9, RZ ;  /* 0x0000000933377c24 */ /* 0x000fe4000f8e02ff */
[----:B------:R-:W-:Y:S02]  /*4a50*/  IMAD R49, R49, UR9, RZ ;  /* 0x0000000931317c24 */ /* 0x000fe4000f8e02ff */
[----:B------:R-:W-:Y:S02]  /*4a60*/  IMAD R45, R12, UR13, R0 ;  /* 0x0000000d0c2d7c24 */ /* 0x000fe4000f8e0200 */
[----:B------:R-:W-:Y:S02]  /*4a70*/  IMAD R53, R53, UR12, R54 ;  /* 0x0000000c35357c24 */ /* 0x000fe4000f8e0236 */
[----:B------:R-:W-:Y:S02]  /*4a80*/  IMAD R55, R50, UR12, R55 ;  /* 0x0000000c32377c24 */ /* 0x000fe4000f8e0237 */
[----:B------:R-:W-:Y:S01]  /*4a90*/  IMAD R49, R8, UR12, R49 ;  /* 0x0000000c08317c24 */ /* 0x000fe2000f8e0231 */
[----:B------:R-:W-:Y:S01]  /*4aa0*/  MOV R8, R4 ;  /* 0x0000000400087202 */ /* 0x000fe20000000f00 */
[----:B------:R-:W-:Y:S01]  /*4ab0*/  IMAD.WIDE R44, R45, 0x2, R40 ;  /* 0x000000022d2c7825 */ /* 0x000fe200078e0228 */
[----:B------:R-:W-:-:S03]  /*4ac0*/  MOV R4, R42 ;  /* 0x0000002a00047202 */ /* 0x000fc60000000f00 */
[----:B------:R-:W-:Y:S02]  /*4ad0*/  IMAD.IADD R7, R7, 0x1, R57 ;  /* 0x0000000107077824 */ /* 0x000fe400078e0239 */
[----:B------:R-:W-:Y:S02]  /*4ae0*/  IMAD.IADD R5, R5, 0x1, R53 ;  /* 0x0000000105057824 */ /* 0x000fe400078e0235 */
[----:B------:R-:W-:Y:S02]  /*4af0*/  IMAD.IADD R3, R3, 0x1, R55 ;  /* 0x0000000103037824 */ /* 0x000fe400078e0237 */
[----:B------:R-:W-:-:S07]  /*4b00*/  IMAD.IADD R2, R43, 0x1, R49 ;  /* 0x000000012b027824 */ /* 0x000fce00078e0231 */
.L_x_119:
[----:B------:R-:W-:Y:S01]  /*4b10*/  LOP3.LUT R42, R7, UR7, RZ, 0xfc, !PT ;  /* 0x00000007072a7c12 */ /* 0x000fe2000f8efcff */
[----:B------:R-:W-:Y:S01]  /*4b20*/  BSSY B3, `(.L_x_83) ;  /* 0x0000021000037945 */ /* 0x000fe20003800000 */
[----:B------:R-:W-:Y:S02]  /*4b30*/  IMAD.MOV.U32 R43, RZ, RZ, R45 ;  /* 0x000000ffff2b7224 */ /* 0x000fe400078e002d */
[----:B------:R-:W-:Y:S02]  /*4b40*/  ISETP.NE.U32.AND P0, PT, R42, RZ, PT ;  /* 0x000000ff2a00720c */ /* 0x000fe40003f05070 */
[----:B------:R-:W-:-:S11]  /*4b50*/  MOV R42, R44 ;  /* 0x0000002c002a7202 */ /* 0x000fd60000000f00 */
        /* <DEDUP_REMOVED lines=8> */
[----:B------:R-:W-:Y:S01]  /*4be0*/  MOV R58, R44 ;  /* 0x0000002c003a7202 */ /* 0x000fe20000000f00 */
[----:B------:R-:W-:Y:S06]  /*4bf0*/  BRA `(.L_x_85) ;  /* 0x00000000004c7947 */ /* 0x000fec0003800000 */
.L_x_84:
[----:B------:R-:W-:Y:S01]  /*4c00*/  ULDC UR12, c[0x0][0x234] ;  /* 0x00008d00000c7ab9 */ /* 0x000fe20000000800 */
[----:B------:R-:W-:Y:S01]  /*4c10*/  IMAD.MOV.U32 R44, RZ, RZ, RZ ;  /* 0x000000ffff2c7224 */ /* 0x000fe200078e00ff */
[----:B------:R-:W0:Y:S01]  /*4c20*/  I2F.U32.RP R49, UR12 ;  /* 0x0000000c00317d06 */ /* 0x000e220008209000 */
[----:B------:R-:W-:-:S07]  /*4c30*/  ISETP.NE.U32.AND P2, PT, RZ, UR12, PT ;  /* 0x0000000cff007c0c */ /* 0x000fce000bf45070 */
[----:B0-----:R-:W0:Y:S02]  /*4c40*/  MUFU.RCP R49, R49 ;  /* 0x0000003100317308 */ /* 0x001e240000001000 */
[----:B0-----:R-:W-:-:S06]  /*4c50*/  VIADD R50, R49, 0xffffffe ;  /* 0x0ffffffe31327836 */ /* 0x001fcc0000000000 */
[----:B------:R-:W0:Y:S02]  /*4c60*/  F2I.FTZ.U32.TRUNC.NTZ R45, R50 ;  /* 0x00000032002d7305 */ /* 0x000e24000021f000 */
[----:B0-----:R-:W-:-:S05]  /*4c70*/  IADD3 R51, RZ, -R45, RZ ;  /* 0x8000002dff337210 */ /* 0x001fca0007ffe0ff */
        /* <DEDUP_REMOVED lines=11> */
.L_x_85:
[----:B------:R-:W-:Y:S05]  /*4d30*/  BSYNC B3 ;  /* 0x0000000000037941 */ /* 0x000fea0003800000 */
.L_x_83:
        /* <DEDUP_REMOVED lines=15> */
[----:B------:R-:W-:Y:S01]  /*4e30*/  IADD3.X R56, RZ, ~R56, RZ, P0, !PT ;  /* 0x80000038ff387210 */ /* 0x000fe200007fe4ff */
[----:B------:R-:W-:Y:S01]  /*4e40*/  IMAD.MOV.U32 R51, RZ, RZ, R9 ;  /* 0x000000ffff337224 */ /* 0x000fe200078e0009 */
[----:B------:R-:W-:-:S03]  /*4e50*/  MOV R60, R44 ;  /* 0x0000002c003c7202 */ /* 0x000fc60000000f00 */
[-C--:B------:R-:W-:Y:S02]  /*4e60*/  IMAD R56, R56, R49.reuse, RZ ;  /* 0x0000003138387224 */ /* 0x080fe400078e02ff */
[----:B------:R-:W-:-:S04]  /*4e70*/  IMAD.WIDE.U32 R50, R45, R49, R50 ;  /* 0x000000312d327225 */ /* 0x000fc800078e0032 */
[----:B------:R-:W-:-:S04]  /*4e80*/  IMAD R45, R45, UR7, R56 ;  /* 0x000000072d2d7c24 */ /* 0x000fc8000f8e0238 */
[----:B------:R-:W-:Y:S01]  /*4e90*/  IMAD.IADD R44, R45, 0x1, R51 ;  /* 0x000000012d2c7824 */ /* 0x000fe200078e0233 */
[----:B------:R-:W-:Y:S06]  /*4ea0*/  BRA `(.L_x_88) ;  /* 0x00000000005c7947 */ /* 0x000fec0003800000 */
.L_x_87:
        /* <DEDUP_REMOVED lines=17> */
[----:B------:R-:W-:Y:S01]  /*4fc0*/  ISETP.GE.U32.AND P1, PT, R44, R49, PT ;  /* 0x000000312c00720c */ /* 0x000fe20003f26070 */
[----:B------:R-:W-:-:S12]  /*4fd0*/  IMAD.MOV.U32 R44, RZ, RZ, RZ ;  /* 0x000000ffff2c7224 */ /* 0x000fd800078e00ff */
[----:B------:R-:W-:Y:S01]  /*4fe0*/  @P1 VIADD R60, R60, 0x1 ;  /* 0x000000013c3c1836 */ /* 0x000fe20000000000 */
[----:B------:R-:W-:-:S04]  /*4ff0*/  @!P2 LOP3.LUT R60, RZ, R49, RZ, 0x33, !PT ;  /* 0x00000031ff3ca212 */ /* 0x000fc800078e33ff */
[----:B------:R-:W-:-:S05]  /*5000*/  IADD3 R50, -R60, RZ, RZ ;  /* 0x000000ff3c327210 */ /* 0x000fca0007ffe1ff */
[----:B------:R-:W-:-:S07]  /*5010*/  IMAD R50, R49, R50, R0 ;  /* 0x0000003231327224 */ /* 0x000fce00078e0200 */
.L_x_88:
[----:B------:R-:W-:Y:S05]  /*5020*/  BSYNC B3 ;  /* 0x0000000000037941 */ /* 0x000fea0003800000 */
.L_x_86:
        /* <DEDUP_REMOVED lines=15> */
.L_x_90:
[----:B------:R-:W0:Y:S01]  /*5120*/  I2F.U32.RP R50, R49 ;  /* 0x0000003100327306 */ /* 0x000e220000209000 */
[----:B------:R-:W-:-:S07]  /*5130*/  ISETP.NE.U32.AND P2, PT, R49, RZ, PT ;  /* 0x000000ff3100720c */ /* 0x000fce0003f45070 */
[----:B0-----:R-:W0:Y:S02]  /*5140*/  MUFU.RCP R50, R50 ;  /* 0x0000003200327308 */ /* 0x001e240000001000 */
[----:B0-----:R-:W-:-:S06]  /*5150*/  VIADD R51, R50, 0xffffffe ;  /* 0x0ffffffe32337836 */ /* 0x001fcc0000000000 */
[----:B------:R-:W0:Y:S02]  /*5160*/  F2I.FTZ.U32.TRUNC.NTZ R45, R51 ;  /* 0x00000033002d7305 */ /* 0x000e24000021f000 */
[----:B0-----:R-:W-:-:S05]  /*5170*/  IADD3 R44, RZ, -R45, RZ ;  /* 0x8000002dff2c7210 */ /* 0x001fca0007ffe0ff */
        /* <DEDUP_REMOVED lines=12> */
.L_x_91:
[----:B------:R-:W-:Y:S05]  /*5240*/  BSYNC B3 ;  /* 0x0000000000037941 */ /* 0x000fea0003800000 */
.L_x_89:
[----:B------:R-:W2:Y:S04]  /*5250*/  LDG.E.U16 R45, desc[UR16][R42.64] ;  /* 0x000000102a2d7981 */ /* 0x000ea8000c1e1500 */
[----:B------:R-:W3:Y:S01]  /*5260*/  LDG.E.U16 R49, desc[UR16][R32.64] ;  /* 0x0000001020317981 */ /* 0x000ee2000c1e1500 */
[----:B------:R-:W-:Y:S01]  /*5270*/  IADD3 R58, R58, 0x1, RZ ;  /* 0x000000013a3a7810 */ /* 0x000fe20007ffe0ff */
[----:B------:R-:W-:Y:S01]  /*5280*/  IMAD.MOV R51, RZ, RZ, -R60 ;  /* 0x000000ffff337224 */ /* 0x000fe200078e0a3c */
[----:B------:R-:W-:Y:S01]  /*5290*/  ULDC UR12, c[0x0][0x228] ;  /* 0x00008a00000c7ab9 */ /* 0x000fe20000000800 */
[----:B------:R-:W-:Y:S02]  /*52a0*/  BSSY B3, `(.L_x_92) ;  /* 0x000002d000037945 */ /* 0x000fe40003800000 */
[----:B------:R-:W-:-:S05]  /*52b0*/  IMAD R51, R51, UR12, R58 ;  /* 0x0000000c33337c24 */ /* 0x000fca000f8e023a */
[----:B------:R-:W-:-:S05]  /*52c0*/  IADD3 R44, -R44, R51, RZ ;  /* 0x000000332c2c7210 */ /* 0x000fca0007ffe1ff */
[----:B------:R-:W-:-:S05]  /*52d0*/  IMAD R44, R11, R44, RZ ;  /* 0x0000002c0b2c7224 */ /* 0x000fca00078e02ff */
[----:B------:R-:W-:-:S06]  /*52e0*/  I2FP.F32.S32 R44, R44 ;  /* 0x0000002c002c7245 */ /* 0x000fcc0000201400 */
[----:B------:R-:W0:Y:S01]  /*52f0*/  MUFU.RCP R44, R44 ;  /* 0x0000002c002c7308 */ /* 0x000e220000001000 */
[----:B--2---:R-:W-:-:S04]  /*5300*/  IMAD.U32 R45, R45, 0x10000, RZ ;  /* 0x000100002d2d7824 */ /* 0x004fc800078e00ff */
[----:B0-----:R-:W-:Y:S01]  /*5310*/  FMUL.FTZ R45, R45, R44 ;  /* 0x0000002c2d2d7220 */ /* 0x001fe20000410000 */
[----:B---3--:R-:W-:-:S05]  /*5320*/  SHF.L.U32 R49, R49, 0x10, RZ ;  /* 0x0000001031317819 */ /* 0x008fca00000006ff */
[----:B------:R-:W0:Y:S02]  /*5330*/  F2F.BF16.F32 R45, R45 ;  /* 0x0000002d002d7304 */ /* 0x000e240000202000 */
[----:B0-----:R-:W-:-:S04]  /*5340*/  IMAD.U32 R50, R45, 0x10000, RZ ;  /* 0x000100002d327824 */ /* 0x001fc800078e00ff */
[----:B------:R-:W-:Y:S01]  /*5350*/  FADD.FTZ R49, R49, R50 ;  /* 0x0000003231317221 */ /* 0x000fe20000010000 */
[----:B------:R-:W-:-:S03]  /*5360*/  LOP3.LUT R50, R2, UR7, RZ, 0xfc, !PT ;  /* 0x0000000702327c12 */ /* 0x000fc6000f8efcff */
[----:B------:R-:W0:Y:S01]  /*5370*/  F2F.BF16.F32 R61, R49 ;  /* 0x00000031003d7304 */ /* 0x000e220000202000 */
[----:B------:R-:W-:Y:S01]  /*5380*/  ISETP.NE.U32.AND P0, PT, R50, RZ, PT ;  /* 0x000000ff3200720c */ /* 0x000fe20003f05070 */
[----:B0-----:R0:W-:-:S12]  /*5390*/  STG.E.U16 desc[UR16][R32.64], R61 ;  /* 0x0000003d20007986 */ /* 0x0011d8000c101510 */
        /* <DEDUP_REMOVED lines=10> */
.L_x_93:
[----:B------:R-:W-:Y:S01]  /*5440*/  ULDC UR12, c[0x0][0x234] ;  /* 0x00008d00000c7ab9 */ /* 0x000fe20000000800 */
[----:B------:R-:W-:Y:S01]  /*5450*/  IMAD.MOV.U32 R44, RZ, RZ, RZ ;  /* 0x000000ffff2c7224 */ /* 0x000fe200078e00ff */
[----:B------:R-:W1:Y:S01]  /*5460*/  I2F.U32.RP R49, UR12 ;  /* 0x0000000c00317d06 */ /* 0x000e620008209000 */
[----:B------:R-:W-:-:S07]  /*5470*/  ISETP.NE.U32.AND P2, PT, RZ, UR12, PT ;  /* 0x0000000cff007c0c */ /* 0x000fce000bf45070 */
[----:B-1----:R-:W1:Y:S02]  /*5480*/  MUFU.RCP R49, R49 ;  /* 0x0000003100317308 */ /* 0x002e640000001000 */
[----:B-1----:R-:W-:-:S06]  /*5490*/  VIADD R50, R49, 0xffffffe ;  /* 0x0ffffffe31327836 */ /* 0x002fcc0000000000 */
[----:B------:R-:W1:Y:S02]  /*54a0*/  F2I.FTZ.U32.TRUNC.NTZ R45, R50 ;  /* 0x00000032002d7305 */ /* 0x000e64000021f000 */
        /* <DEDUP_REMOVED lines=12> */
.L_x_94:
[----:B------:R-:W-:Y:S05]  /*5570*/  BSYNC B3 ;  /* 0x0000000000037941 */ /* 0x000fea0003800000 */
.L_x_92:
[----:B------:R-:W-:Y:S01]  /*5580*/  IADD3 R66, P0, R0, 0x1, RZ ;  /* 0x0000000100427810 */ /* 0x000fe20007f1e0ff */
[----:B------:R-:W-:Y:S03]  /*5590*/  BSSY B3, `(.L_x_95) ;  /* 0x000002d000037945 */ /* 0x000fe60003800000 */
[----:B------:R-:W-:-:S04]  /*55a0*/  IADD3.X R67, RZ, R9, RZ, P0, !PT ;  /* 0x00000009ff437210 */ /* 0x000fc800007fe4ff */
[----:B------:R-:W-:-:S04]  /*55b0*/  LOP3.LUT R44, R67, UR7, RZ, 0xfc, !PT ;  /* 0x00000007432c7c12 */ /* 0x000fc8000f8efcff */
        /* <DEDUP_REMOVED lines=8> */
[----:B0-----:R-:W-:Y:S05]  /*5640*/  CALL.REL.NOINC `($__internal_0_$__cuda_sm20_div_s64) ;  /* 0x0000001800087944 */ /* 0x001fea0003c00000 */
[----:B------:R-:W-:Y:S01]  /*5650*/  IADD3 R45, P0, RZ, -R44, RZ ;  /* 0x8000002cff2d7210 */ /* 0x000fe20007f1e0ff */
[----:B------:R-:W-:Y:S01]  /*5660*/  ULDC UR12, c[0x0][0x234] ;  /* 0x00008d00000c7ab9 */ /* 0x000fe20000000800 */
[----:B------:R-:W-:Y:S01]  /*5670*/  IMAD.MOV.U32 R60, RZ, RZ, R44 ;  /* 0x000000ffff3c7224 */ /* 0x000fe200078e002c */
[----:B------:R-:W-:Y:S02]  /*5680*/  MOV R49, UR12 ;  /* 0x0000000c00317c02 */ /* 0x000fe40008000f00 */
[----:B------:R-:W-:-:S03]  /*5690*/  IMAD.X R56, RZ, RZ, ~R56, P0 ;  /* 0x000000ffff387224 */ /* 0x000fc600000e0e38 */
[----:B------:R-:W-:-:S04]  /*56a0*/  IMAD.WIDE.U32 R66, R45, R49, R66 ;  /* 0x000000312d427225 */ /* 0x000fc800078e0042 */
[----:B------:R-:W-:-:S04]  /*56b0*/  IMAD R56, R56, R49, RZ ;  /* 0x0000003138387224 */ /* 0x000fc800078e02ff */
[----:B------:R-:W-:-:S05]  /*56c0*/  IMAD R45, R45, UR7, R56 ;  /* 0x000000072d2d7c24 */ /* 0x000fca000f8e0238 */
[----:B------:R-:W-:Y:S01]  /*56d0*/  IADD3 R44, R45, R67, RZ ;  /* 0x000000432d2c7210 */ /* 0x000fe20007ffe0ff */
[----:B------:R-:W-:Y:S06]  /*56e0*/  BRA `(.L_x_97) ;  /* 0x00000000005c7947 */ /* 0x000fec0003800000 */
.L_x_96:
[----:B------:R-:W-:Y:S02]  /*56f0*/  ULDC UR12, c[0x0][0x234] ;  /* 0x00008d00000c7ab9 */ /* 0x000fe40000000800 */
[----:B------:R-:W-:-:S04]  /*5700*/  IMAD.U32 R49, RZ, RZ, UR12 ;  /* 0x0000000cff317e24 */ /* 0x000fc8000f8e00ff */
[----:B------:R-:W1:Y:S01]  /*5710*/  I2F.U32.RP R50, R49 ;  /* 0x0000003100327306 */ /* 0x000e620000209000 */
[----:B------:R-:W-:-:S07]  /*5720*/  ISETP.NE.U32.AND P2, PT, R49, RZ, PT ;  /* 0x000000ff3100720c */ /* 0x000fce0003f45070 */
[----:B-1----:R-:W1:Y:S02]  /*5730*/  MUFU.RCP R50, R50 ;  /* 0x0000003200327308 */ /* 0x002e640000001000 */
[----:B-1----:R-:W-:-:S06]  /*5740*/  IADD3 R45, R50, 0xffffffe, RZ ;  /* 0x0ffffffe322d7810 */ /* 0x002fcc0007ffe0ff */
[----:B------:R-:W1:Y:S02]  /*5750*/  F2I.FTZ.U32.TRUNC.NTZ R45, R45 ;  /* 0x0000002d002d7305 */ /* 0x000e64000021f000 */
[----:B-1----:R-:W-:-:S04]  /*5760*/  IMAD R44, R45, R49, RZ ;  /* 0x000000312d2c7224 */ /* 0x002fc800078e02ff */
[----:B------:R-:W-:Y:S01]  /*5770*/  IMAD.MOV R51, RZ, RZ, -R44 ;  /* 0x000000ffff337224 */ /* 0x000fe200078e0a2c */
        /* <DEDUP_REMOVED lines=14> */
.L_x_97:
[----:B------:R-:W-:Y:S05]  /*5860*/  BSYNC B3 ;  /* 0x0000000000037941 */ /* 0x000fea0003800000 */
.L_x_95:
        /* <DEDUP_REMOVED lines=13> */
[----:B0-----:R-:W-:Y:S05]  /*5940*/  CALL.REL.NOINC `($__internal_0_$__cuda_sm20_div_s64) ;  /* 0x0000001400487944 */ /* 0x001fea0003c00000 */
[----:B------:R-:W-:Y:S05]  /*5950*/  BRA `(.L_x_100) ;  /* 0x0000000000487947 */ /* 0x000fea0003800000 */
.L_x_99:
[----:B------:R-:W1:Y:S01]  /*5960*/  I2F.U32.RP R50, R49 ;  /* 0x0000003100327306 */ /* 0x000e620000209000 */
[----:B------:R-:W-:-:S07]  /*5970*/  ISETP.NE.U32.AND P2, PT, R49, RZ, PT ;  /* 0x000000ff3100720c */ /* 0x000fce0003f45070 */
[----:B-1----:R-:W1:Y:S02]  /*5980*/  MUFU.RCP R50, R50 ;  /* 0x0000003200327308 */ /* 0x002e640000001000 */
[----:B-1----:R-:W-:-:S06]  /*5990*/  IADD3 R51, R50, 0xffffffe, RZ ;  /* 0x0ffffffe32337810 */ /* 0x002fcc0007ffe0ff */
[----:B------:R-:W1:Y:S02]  /*59a0*/  F2I.FTZ.U32.TRUNC.NTZ R45, R51 ;  /* 0x00000033002d7305 */ /* 0x000e64000021f000 */
[----:B-1----:R-:W-:-:S04]  /*59b0*/  IMAD.MOV R44, RZ, RZ, -R45 ;  /* 0x000000ffff2c7224 */ /* 0x002fc800078e0a2d */
        /* <DEDUP_REMOVED lines=12> */
.L_x_100:
[----:B------:R-:W-:Y:S05]  /*5a80*/  BSYNC B3 ;  /* 0x0000000000037941 */ /* 0x000fea0003800000 */
.L_x_98:
[----:B------:R-:W2:Y:S01]  /*5a90*/  LDG.E.U16 R45, desc[UR16][R42.64+0x2] ;  /* 0x000002102a2d7981 */ /* 0x000ea2000c1e1500 */
[----:B------:R-:W-:Y:S01]  /*5aa0*/  IADD3 R49, -R60, RZ, RZ ;  /* 0x000000ff3c317210 */ /* 0x000fe20007ffe1ff */
[----:B------:R-:W-:Y:S01]  /*5ab0*/  VIADD R58, R58, 0x1 ;  /* 0x000000013a3a7836 */ /* 0x000fe20000000000 */
[----:B------:R-:W-:Y:S01]  /*5ac0*/  ULDC UR12, c[0x0][0x228] ;  /* 0x00008a00000c7ab9 */ /* 0x000fe20000000800 */
[----:B0-----:R-:W-:Y:S01]  /*5ad0*/  IMAD.U32 R61, R61, 0x10000, RZ ;  /* 0x000100003d3d7824 */ /* 0x001fe200078e00ff */
[----:B------:R-:W-:Y:S01]  /*5ae0*/  BSSY B3, `(.L_x_101) ;  /* 0x000002c000037945 */ /* 0x000fe20003800000 */
[----:B------:R-:W-:-:S04]  /*5af0*/  IMAD R49, R49, UR12, R58 ;  /* 0x0000000c31317c24 */ /* 0x000fc8000f8e023a */
[----:B------:R-:W-:Y:S01]  /*5b00*/  IMAD.IADD R44, R49, 0x1, -R44 ;  /* 0x00000001312c7824 */ /* 0x000fe200078e0a2c */
[----:B------:R-:W-:-:S03]  /*5b10*/  LOP3.LUT R49, R3, UR7, RZ, 0xfc, !PT ;  /* 0x0000000703317c12 */ /* 0x000fc6000f8efcff */
[----:B------:R-:W-:Y:S01]  /*5b20*/  IMAD R44, R11, R44, RZ ;  /* 0x0000002c0b2c7224 */ /* 0x000fe200078e02ff */
[----:B------:R-:W-:-:S04]  /*5b30*/  ISETP.NE.U32.AND P0, PT, R49, RZ, PT ;  /* 0x000000ff3100720c */ /* 0x000fc80003f05070 */
[----:B------:R-:W-:-:S06]  /*5b40*/  I2FP.F32.S32 R44, R44 ;  /* 0x0000002c002c7245 */ /* 0x000fcc0000201400 */
[----:B------:R-:W0:Y:S01]  /*5b50*/  MUFU.RCP R44, R44 ;  /* 0x0000002c002c7308 */ /* 0x000e220000001000 */
[----:B--2---:R-:W-:-:S05]  /*5b60*/  SHF.L.U32 R45, R45, 0x10, RZ ;  /* 0x000000102d2d7819 */ /* 0x004fca00000006ff */
[----:B0-----:R-:W-:-:S06]  /*5b70*/  FMUL.FTZ R45, R45, R44 ;  /* 0x0000002c2d2d7220 */ /* 0x001fcc0000410000 */
[----:B------:R-:W0:Y:S02]  /*5b80*/  F2F.BF16.F32 R45, R45 ;  /* 0x0000002d002d7304 */ /* 0x000e240000202000 */
[----:B0-----:R-:W-:-:S05]  /*5b90*/  SHF.L.U32 R50, R45, 0x10, RZ ;  /* 0x000000102d327819 */ /* 0x001fca00000006ff */
[----:B------:R-:W-:-:S06]  /*5ba0*/  FADD.FTZ R61, R61, R50 ;  /* 0x000000323d3d7221 */ /* 0x000fcc0000010000 */
[----:B------:R-:W0:Y:S02]  /*5bb0*/  F2F.BF16.F32 R61, R61 ;  /* 0x0000003d003d7304 */ /* 0x000e240000202000 */
[----:B0-----:R0:W-:Y:S01]  /*5bc0*/  STG.E.U16 desc[UR16][R32.64], R61 ;  /* 0x0000003d20007986 */ /* 0x0011e2000c101510 */
        /* <DEDUP_REMOVED lines=8> */
[----:B------:R-:W-:Y:S01]  /*5c50*/  IMAD.MOV.U32 R58, RZ, RZ, R44 ;  /* 0x000000ffff3a7224 */ /* 0x000fe200078e002c */
[----:B------:R-:W-:Y:S06]  /*5c60*/  BRA `(.L_x_103) ;  /* 0x00000000004c7947 */ /* 0x000fec0003800000 */
.L_x_102:
[----:B------:R-:W-:Y:S01]  /*5c70*/  ULDC UR12, c[0x0][0x234] ;  /* 0x00008d00000c7ab9 */ /* 0x000fe20000000800 */
[----:B------:R-:W-:Y:S01]  /*5c80*/  HFMA2.MMA R44, -RZ, RZ, 0, 0 ;  /* 0x00000000ff2c7435 */ /* 0x000fe200000001ff */
[----:B------:R-:W1:Y:S01]  /*5c90*/  I2F.U32.RP R49, UR12 ;  /* 0x0000000c00317d06 */ /* 0x000e620008209000 */
[----:B------:R-:W-:-:S07]  /*5ca0*/  ISETP.NE.U32.AND P2, PT, RZ, UR12, PT ;  /* 0x0000000cff007c0c */ /* 0x000fce000bf45070 */
[----:B-1----:R-:W1:Y:S02]  /*5cb0*/  MUFU.RCP R49, R49 ;  /* 0x0000003100317308 */ /* 0x002e640000001000 */
[----:B-1----:R-:W-:-:S06]  /*5cc0*/  IADD3 R50, R49, 0xffffffe, RZ ;  /* 0x0ffffffe31327810 */ /* 0x002fcc0007ffe0ff */
[----:B------:R-:W1:Y:S02]  /*5cd0*/  F2I.FTZ.U32.TRUNC.NTZ R45, R50 ;  /* 0x00000032002d7305 */ /* 0x000e64000021f000 */
[----:B-1----:R-:W-:-:S04]  /*5ce0*/  IMAD.MOV R51, RZ, RZ, -R45 ;  /* 0x000000ffff337224 */ /* 0x002fc800078e0a2d */
[----:B------:R-:W-:-:S04]  /*5cf0*/  IMAD R51, R51, UR12, RZ ;  /* 0x0000000c33337c24 */ /* 0x000fc8000f8e02ff */
        /* <DEDUP_REMOVED lines=10> */
.L_x_103:
[----:B------:R-:W-:Y:S05]  /*5da0*/  BSYNC B3 ;  /* 0x0000000000037941 */ /* 0x000fea0003800000 */
.L_x_101:
[----:B------:R-:W-:Y:S01]  /*5db0*/  IADD3 R66, P0, R0, 0x2, RZ ;  /* 0x0000000200427810 */ /* 0x000fe20007f1e0ff */
[----:B------:R-:W-:Y:S04]  /*5dc0*/  BSSY B3, `(.L_x_104) ;  /* 0x000002d000037945 */ /* 0x000fe80003800000 */
[----:B------:R-:W-:-:S05]  /*5dd0*/  IMAD.X R67, RZ, RZ, R9, P0 ;  /* 0x000000ffff437224 */ /* 0x000fca00000e0609 */
[----:B------:R-:W-:-:S04]  /*5de0*/  LOP3.LUT R44, R67, UR7, RZ, 0xfc, !PT ;  /* 0x00000007432c7c12 */ /* 0x000fc8000f8efcff */
        /* <DEDUP_REMOVED lines=9> */
[-C--:B------:R-:W-:Y:S01]  /*5e80*/  IADD3 R45, P0, RZ, -R44.reuse, RZ ;  /* 0x8000002cff2d7210 */ /* 0x080fe20007f1e0ff */
[----:B------:R-:W-:Y:S01]  /*5e90*/  ULDC UR12, c[0x0][0x234] ;  /* 0x00008d00000c7ab9 */ /* 0x000fe20000000800 */
        /* <DEDUP_REMOVED lines=8> */
.L_x_105:
[----:B------:R-:W-:Y:S02]  /*5f20*/  ULDC UR12, c[0x0][0x234] ;  /* 0x00008d00000c7ab9 */ /* 0x000fe40000000800 */
[----:B------:R-:W-:-:S04]  /*5f30*/  MOV R49, UR12 ;  /* 0x0000000c00317c02 */ /* 0x000fc80008000f00 */
[----:B------:R-:W1:Y:S01]  /*5f40*/  I2F.U32.RP R50, R49 ;  /* 0x0000003100327306 */ /* 0x000e620000209000 */
[----:B------:R-:W-:-:S07]  /*5f50*/  ISETP.NE.U32.AND P2, PT, R49, RZ, PT ;  /* 0x000000ff3100720c */ /* 0x000fce0003f45070 */
[----:B-1----:R-:W1:Y:S02]  /*5f60*/  MUFU.RCP R50, R50 ;  /* 0x0000003200327308 */ /* 0x002e640000001000 */
[----:B-1----:R-:W-:-:S06]  /*5f70*/  VIADD R45, R50, 0xffffffe ;  /* 0x0ffffffe322d7836 */ /* 0x002fcc0000000000 */
[----:B------:R-:W1:Y:S02]  /*5f80*/  F2I.FTZ.U32.TRUNC.NTZ R45, R45 ;  /* 0x0000002d002d7305 */ /* 0x000e64000021f000 */
[----:B-1----:R-:W-:-:S05]  /*5f90*/  IMAD R44, R45, R49, RZ ;  /* 0x000000312d2c7224 */ /* 0x002fca00078e02ff */
        /* <DEDUP_REMOVED lines=15> */
.L_x_106:
[----:B------:R-:W-:Y:S05]  /*6090*/  BSYNC B3 ;  /* 0x0000000000037941 */ /* 0x000fea0003800000 */
.L_x_104:
        /* <DEDUP_REMOVED lines=15> */
.L_x_108:
        /* <DEDUP_REMOVED lines=18> */
.L_x_109:
[----:B------:R-:W-:Y:S05]  /*62b0*/  BSYNC B3 ;  /* 0x0000000000037941 */ /* 0x000fea0003800000 */
.L_x_107:
[----:B------:R-:W2:Y:S01]  /*62c0*/  LDG.E.U16 R45, desc[UR16][R42.64+0x4] ;  /* 0x000004102a2d7981 */ /* 0x000ea2000c1e1500 */
[----:B------:R-:W-:Y:S01]  /*62d0*/  IADD3 R58, R58, 0x1, RZ ;  /* 0x000000013a3a7810 */ /* 0x000fe20007ffe0ff */
[----:B------:R-:W-:Y:S01]  /*62e0*/  IMAD.MOV R49, RZ, RZ, -R60 ;  /* 0x000000ffff317224 */ /* 0x000fe200078e0a3c */
[----:B------:R-:W-:Y:S01]  /*62f0*/  ULDC UR12, c[0x0][0x228] ;  /* 0x00008a00000c7ab9 */ /* 0x000fe20000000800 */
[----:B0-----:R-:W-:Y:S01]  /*6300*/  SHF.L.U32 R61, R61, 0x10, RZ ;  /* 0x000000103d3d7819 */ /* 0x001fe200000006ff */
[----:B------:R-:W-:Y:S01]  /*6310*/  BSSY B3, `(.L_x_110) ;  /* 0x000002c000037945 */ /* 0x000fe20003800000 */
[----:B------:R-:W-:-:S05]  /*6320*/  IMAD R49, R49, UR12, R58 ;  /* 0x0000000c31317c24 */ /* 0x000fca000f8e023a */
[----:B------:R-:W-:Y:S02]  /*6330*/  IADD3 R44, -R44, R49, RZ ;  /* 0x000000312c2c7210 */ /* 0x000fe40007ffe1ff */
[----:B------:R-:W-:-:S03]  /*6340*/  LOP3.LUT R49, R5, UR7, RZ, 0xfc, !PT ;  /* 0x0000000705317c12 */ /* 0x000fc6000f8efcff */
[----:B------:R-:W-:Y:S01]  /*6350*/  IMAD R44, R11, R44, RZ ;  /* 0x0000002c0b2c7224 */ /* 0x000fe200078e02ff */
[----:B------:R-:W-:-:S04]  /*6360*/  ISETP.NE.U32.AND P0, PT, R49, RZ, PT ;  /* 0x000000ff3100720c */ /* 0x000fc80003f05070 */
[----:B------:R-:W-:-:S06]  /*6370*/  I2FP.F32.S32 R44, R44 ;  /* 0x0000002c002c7245 */ /* 0x000fcc0000201400 */
[----:B------:R-:W0:Y:S01]  /*6380*/  MUFU.RCP R44, R44 ;  /* 0x0000002c002c7308 */ /* 0x000e220000001000 */
[----:B--2---:R-:W-:-:S04]  /*6390*/  IMAD.U32 R45, R45, 0x10000, RZ ;  /* 0x000100002d2d7824 */ /* 0x004fc800078e00ff */
[----:B0-----:R-:W-:-:S06]  /*63a0*/  FMUL.FTZ R45, R45, R44 ;  /* 0x0000002c2d2d7220 */ /* 0x001fcc0000410000 */
[----:B------:R-:W0:Y:S02]  /*63b0*/  F2F.BF16.F32 R45, R45 ;  /* 0x0000002d002d7304 */ /* 0x000e240000202000 */
[----:B0-----:R-:W-:-:S04]  /*63c0*/  IMAD.U32 R50, R45, 0x10000, RZ ;  /* 0x000100002d327824 */ /* 0x001fc800078e00ff */
[----:B------:R-:W-:-:S06]  /*63d0*/  FADD.FTZ R61, R61, R50 ;  /* 0x000000323d3d7221 */ /* 0x000fcc0000010000 */
[----:B------:R-:W0:Y:S02]  /*63e0*/  F2F.BF16.F32 R61, R61 ;  /* 0x0000003d003d7304 */ /* 0x000e240000202000 */
[----:B0-----:R0:W-:Y:S01]  /*63f0*/  STG.E.U16 desc[UR16][R32.64], R61 ;  /* 0x0000003d20007986 */ /* 0x0011e2000c101510 */
        /* <DEDUP_REMOVED lines=10> */
.L_x_111:
        /* <DEDUP_REMOVED lines=19> */
.L_x_112:
[----:B------:R-:W-:Y:S05]  /*65d0*/  BSYNC B3 ;  /* 0x0000000000037941 */ /* 0x000fea0003800000 */
.L_x_110:
        /* <DEDUP_REMOVED lines=23> */
.L_x_114:
        /* <DEDUP_REMOVED lines=23> */
.L_x_115:
[----:B------:R-:W-:Y:S05]  /*68c0*/  BSYNC B3 ;  /* 0x0000000000037941 */ /* 0x000fea0003800000 */
.L_x_113:
        /* <DEDUP_REMOVED lines=15> */
.L_x_117:
        /* <DEDUP_REMOVED lines=18> */
.L_x_118:
[----:B------:R-:W-:Y:S05]  /*6ae0*/  BSYNC B3 ;  /* 0x0000000000037941 */ /* 0x000fea0003800000 */
.L_x_116:
[----:B------:R-:W2:Y:S01]  /*6af0*/  LDG.E.U16 R45, desc[UR16][R42.64+0x6] ;  /* 0x000006102a2d7981 */ /* 0x000ea2000c1e1500 */
[----:B------:R-:W-:Y:S01]  /*6b00*/  IADD3 R49, -R60, RZ, RZ ;  /* 0x000000ff3c317210 */ /* 0x000fe20007ffe1ff */
[----:B------:R-:W-:Y:S01]  /*6b10*/  VIADD R58, R58, 0x1 ;  /* 0x000000013a3a7836 */ /* 0x000fe20000000000 */
[----:B------:R-:W-:Y:S01]  /*6b20*/  ULDC UR12, c[0x0][0x228] ;  /* 0x00008a00000c7ab9 */ /* 0x000fe20000000800 */
[----:B0-----:R-:W-:Y:S01]  /*6b30*/  IMAD.U32 R61, R61, 0x10000, RZ ;  /* 0x000100003d3d7824 */ /* 0x001fe200078e00ff */
[----:B------:R-:W-:Y:S01]  /*6b40*/  IADD3 R0, P2, R0, 0x4, RZ ;  /* 0x0000000400007810 */ /* 0x000fe20007f5e0ff */
[----:B------:R-:W-:Y:S01]  /*6b50*/  IMAD R49, R49, UR12, R58 ;  /* 0x0000000c31317c24 */ /* 0x000fe2000f8e023a */
[----:B------:R-:W-:Y:S02]  /*6b60*/  USHF.L.U32 UR13, UR12, 0x2, URZ ;  /* 0x000000020c0d7899 */ /* 0x000fe4000800063f */
[----:B------:R-:W-:Y:S01]  /*6b70*/  ISETP.GE.AND P0, PT, R0, R21, PT ;  /* 0x000000150000720c */ /* 0x000fe20003f06270 */
[----:B------:R-:W-:Y:S01]  /*6b80*/  IMAD.IADD R44, R49, 0x1, -R44 ;  /* 0x00000001312c7824 */ /* 0x000fe200078e0a2c */
[----:B------:R-:W-:Y:S01]  /*6b90*/  USHF.L.U64.HI UR12, UR12, 0x2, UR9 ;  /* 0x000000020c0c7899 */ /* 0x000fe20008010209 */
[----:B------:R-:W-:-:S02]  /*6ba0*/  IADD3.X R9, RZ, R9, RZ, P2, !PT ;  /* 0x00000009ff097210 */ /* 0x000fc400017fe4ff */
[----:B------:R-:W-:Y:S01]  /*6bb0*/  IMAD R44, R11, R44, RZ ;  /* 0x0000002c0b2c7224 */ /* 0x000fe200078e02ff */
[----:B------:R-:W-:Y:S02]  /*6bc0*/  IADD3 R8, P3, R8, UR13, RZ ;  /* 0x0000000d08087c10 */ /* 0x000fe4000ff7e0ff */
[----:B------:R-:W-:Y:S02]  /*6bd0*/  IADD3 R6, P4, R6, UR13, RZ ;  /* 0x0000000d06067c10 */ /* 0x000fe4000ff9e0ff */
[----:B------:R-:W-:Y:S02]  /*6be0*/  I2FP.F32.S32 R44, R44 ;  /* 0x0000002c002c7245 */ /* 0x000fe40000201400 */
[----:B------:R-:W-:Y:S02]  /*6bf0*/  IADD3 R4, P5, R4, UR13, RZ ;  /* 0x0000000d04047c10 */ /* 0x000fe4000ffbe0ff */
[----:B------:R-:W-:Y:S02]  /*6c00*/  IADD3 R10, P6, R10, UR13, RZ ;  /* 0x0000000d0a0a7c10 */ /* 0x000fe4000ffde0ff */
[----:B------:R-:W0:Y:S01]  /*6c10*/  MUFU.RCP R44, R44 ;  /* 0x0000002c002c7308 */ /* 0x000e220000001000 */
[----:B------:R-:W-:-:S02]  /*6c20*/  IADD3.X R5, R5, UR12, RZ, P3, !PT ;  /* 0x0000000c05057c10 */ /* 0x000fc40009ffe4ff */
[----:B------:R-:W-:Y:S02]  /*6c30*/  IADD3.X R3, R3, UR12, RZ, P4, !PT ;  /* 0x0000000c03037c10 */ /* 0x000fe4000a7fe4ff */
[----:B------:R-:W-:Y:S02]  /*6c40*/  IADD3.X R2, R2, UR12, RZ, P5, !PT ;  /* 0x0000000c02027c10 */ /* 0x000fe4000affe4ff */
[----:B------:R-:W-:Y:S02]  /*6c50*/  IADD3.X R7, R7, UR12, RZ, P6, !PT ;  /* 0x0000000c07077c10 */ /* 0x000fe4000b7fe4ff */
[----:B--2---:R-:W-:-:S05]  /*6c60*/  SHF.L.U32 R45, R45, 0x10, RZ ;  /* 0x000000102d2d7819 */ /* 0x004fca00000006ff */
[----:B0-----:R-:W-:Y:S01]  /*6c70*/  FMUL.FTZ R45, R45, R44 ;  /* 0x0000002c2d2d7220 */ /* 0x001fe20000410000 */
[----:B------:R-:W-:-:S05]  /*6c80*/  IADD3 R44, P1, R42, 0x8, RZ ;  /* 0x000000082a2c7810 */ /* 0x000fca0007f3e0ff */
[----:B------:R-:W0:Y:S02]  /*6c90*/  F2F.BF16.F32 R45, R45 ;  /* 0x0000002d002d7304 */ /* 0x000e240000202000 */
[----:B0-----:R-:W-:Y:S01]  /*6ca0*/  SHF.L.U32 R50, R45, 0x10, RZ ;  /* 0x000000102d327819 */ /* 0x001fe200000006ff */
[----:B------:R-:W-:-:S04]  /*6cb0*/  IMAD.X R45, RZ, RZ, R43, P1 ;  /* 0x000000ffff2d7224 */ /* 0x000fc800008e062b */
[----:B------:R-:W-:-:S05]  /*6cc0*/  FADD.FTZ R50, R61, R50 ;  /* 0x000000323d327221 */ /* 0x000fca0000010000 */
[----:B------:R-:W-:-:S05]  /*6cd0*/  F2FP.BF16.F32.PACK_AB R50, RZ, R50 ;  /* 0x00000032ff32723e */ /* 0x000fca00000010ff */
[----:B------:R3:W-:Y:S01]  /*6ce0*/  STG.E.U16 desc[UR16][R32.64], R50 ;  /* 0x0000003220007986 */ /* 0x0007e2000c101510 */
[----:B------:R-:W-:Y:S05]  /*6cf0*/  @!P0 BRA `(.L_x_119) ;  /* 0xffffffdc00848947 */ /* 0x000fea000383ffff */
.L_x_53:
[----:B------:R-:W-:Y:S05]  /*6d00*/  BSYNC B4 ;  /* 0x0000000000047941 */ /* 0x000fea0003800000 */
.L_x_52:
[----:B------:R-:W-:-:S05]  /*6d10*/  VIADD R12, R12, 0x1 ;  /* 0x000000010c0c7836 */ /* 0x000fca0000000000 */
[----:B------:R-:W-:-:S13]  /*6d20*/  ISETP.GE.AND P0, PT, R12, R23, PT ;  /* 0x000000170c00720c */ /* 0x000fda0003f06270 */
[----:B------:R-:W-:Y:S05]  /*6d30*/  @!P0 BRA `(.L_x_120) ;  /* 0xffffffb800808947 */ /* 0x000fea000383ffff */
.L_x_42:
[----:B------:R-:W-:Y:S05]  /*6d40*/  BSYNC B2 ;  /* 0x0000000000027941 */ /* 0x000fea0003800000 */
.L_x_41:
[----:B------:R-:W-:Y:S01]  /*6d50*/  IADD3 R18, R18, 0x1, RZ ;  /* 0x0000000112127810 */ /* 0x000fe20007ffe0ff */
[----:B012---:R-:W-:-:S03]  /*6d60*/  IMAD.U32 R3, RZ, RZ, UR18 ;  /* 0x00000012ff037e24 */ /* 0x007fc6000f8e00ff */
[----:B------:R-:W-:Y:S02]  /*6d70*/  ISETP.GE.AND P0, PT, R18, R47, PT ;  /* 0x0000002f1200720c */ /* 0x000fe40003f06270 */
[----:B------:R-:W-:-:S04]  /*6d80*/  LEA R40, P1, R3, R40, 0x1 ;  /* 0x0000002803287211 */ /* 0x000fc800078208ff */
[----:B------:R-:W-:-:S07]  /*6d90*/  IADD3.X R41, R41, UR11, RZ, P1, !PT ;  /* 0x0000000b29297c10 */ /* 0x000fce0008ffe4ff */
[----:B------:R-:W-:Y:S05]  /*6da0*/  @!P0 BRA `(.L_x_121) ;  /* 0xffffffb0005c8947 */ /* 0x000fea000383ffff */
[----:B------:R-:W-:Y:S05]  /*6db0*/  BSYNC B1 ;  /* 0x0000000000017941 */ /* 0x000fea0003800000 */
.L_x_31:
[----:B------:R-:W-:Y:S02]  /*6dc0*/  ULDC UR12, c[0x0][0x0] ;  /* 0x00000000000c7ab9 */ /* 0x000fe40000000800 */
[----:B------:R-:W-:Y:S01]  /*6dd0*/  IADD3 R20, R20, UR12, RZ ;  /* 0x0000000c14147c10 */ /* 0x000fe2000fffe0ff */
[----:B------:R-:W-:-:S03]  /*6de0*/  ULDC UR12, c[0x0][0x228] ;  /* 0x00008a00000c7ab9 */ /* 0x000fc60000000800 */
[----:B------:R-:W-:-:S13]  /*6df0*/  ISETP.GE.AND P0, PT, R20, UR12, PT ;  /* 0x0000000c14007c0c */ /* 0x000fda000bf06270 */
[----:B------:R-:W-:Y:S05]  /*6e00*/  @!P0 BRA `(.L_x_122) ;  /* 0xffffffa400788947 */ /* 0x000fea000383ffff */
.L_x_21:
[----:B------:R-:W-:Y:S05]  /*6e10*/  BSYNC B0 ;  /* 0x0000000000007941 */ /* 0x000fea0003800000 */
.L_x_20:
[----:B------:R-:W-:Y:S01]  /*6e20*/  VIADD R52, R52, UR10 ;  /* 0x0000000a34347c36 */ /* 0x000fe20008000000 */
[----:B------:R-:W-:-:S04]  /*6e30*/  ULDC UR12, c[0x0][0x224] ;  /* 0x00008900000c7ab9 */ /* 0x000fc80000000800 */
[----:B------:R-:W-:-:S13]  /*6e40*/  ISETP.GE.AND P0, PT, R52, UR12, PT ;  /* 0x0000000c34007c0c */ /* 0x000fda000bf06270 */
[----:B------:R-:W-:Y:S05]  /*6e50*/  @!P0 BRA `(.L_x_123) ;  /* 0xffffff9c00648947 */ /* 0x000fea000383ffff */
[----:B------:R-:W-:Y:S05]  /*6e60*/  EXIT ;  /* 0x000000000000794d */ /* 0x000fea0003800000 */
        .weak           $__internal_0_$__cuda_sm20_div_s64
        .type           $__internal_0_$__cuda_sm20_div_s64,@function
        .size           $__internal_0_$__cuda_sm20_div_s64,(.L_x_1115 - $__internal_0_$__cuda_sm20_div_s64)
$__internal_0_$__cuda_sm20_div_s64:
[-C--:B------:R-:W-:Y:S02]  /*6e70*/  IADD3 R44, P1, RZ, -R49.reuse, RZ ;  /* 0x80000031ff2c7210 */ /* 0x080fe40007f3e0ff */
[----:B------:R-:W-:Y:S02]  /*6e80*/  ISETP.GE.AND P0, PT, R50, RZ, PT ;  /* 0x000000ff3200720c */ /* 0x000fe40003f06270 */
[-C--:B------:R-:W-:Y:S02]  /*6e90*/  IADD3.X R45, RZ, ~R50.reuse, RZ, P1, !PT ;  /* 0x80000032ff2d7210 */ /* 0x080fe40000ffe4ff */
[----:B------:R-:W-:Y:S02]  /*6ea0*/  SEL R44, R44, R49, !P0 ;  /* 0x000000312c2c7207 */ /* 0x000fe40004000000 */
[----:B------:R-:W-:Y:S02]  /*6eb0*/  SEL R45, R45, R50, !P0 ;  /* 0x000000322d2d7207 */ /* 0x000fe40004000000 */
[----:B------:R-:W-:-:S02]  /*6ec0*/  ISETP.GE.AND P3, PT, R51, RZ, PT ;  /* 0x000000ff3300720c */ /* 0x000fc40003f66270 */
[----:B------:R-:W0:Y:S08]  /*6ed0*/  I2F.U64.RP R53, R44 ;  /* 0x0000002c00357312 */ /* 0x000e300000309000 */
[----:B0-----:R-:W0:Y:S02]  /*6ee0*/  MUFU.RCP R57, R53 ;  /* 0x0000003500397308 */ /* 0x001e240000001000 */
[----:B0-----:R-:W-:-:S06]  /*6ef0*/  VIADD R57, R57, 0x1ffffffe ;  /* 0x1ffffffe39397836 */ /* 0x001fcc0000000000 */
[----:B------:R-:W0:Y:S02]  /*6f00*/  F2I.U64.TRUNC R62, R57 ;  /* 0x00000039003e7311 */ /* 0x000e24000020d800 */
[----:B0-----:R-:W-:-:S04]  /*6f10*/  IMAD.WIDE.U32 R68, R62, R44, RZ ;  /* 0x0000002c3e447225 */ /* 0x001fc800078e00ff */
[C---:B------:R-:W-:Y:S01]  /*6f20*/  IMAD R55, R62.reuse, R45, R69 ;  /* 0x0000002d3e377224 */ /* 0x040fe200078e0245 */
[----:B------:R-:W-:Y:S01]  /*6f30*/  IADD3 R56, P0, RZ, -R68, RZ ;  /* 0x80000044ff387210 */ /* 0x000fe20007f1e0ff */
[----:B------:R-:W-:Y:S02]  /*6f40*/  IMAD.MOV.U32 R69, RZ, RZ, R62 ;  /* 0x000000ffff457224 */ /* 0x000fe400078e003e */
[----:B------:R-:W-:Y:S02]  /*6f50*/  IMAD R55, R63, R44, R55 ;  /* 0x0000002c3f377224 */ /* 0x000fe400078e0237 */
[----:B------:R-:W-:-:S03]  /*6f60*/  IMAD.HI.U32 R68, R62, R56, RZ ;  /* 0x000000383e447227 */ /* 0x000fc600078e00ff */
[----:B------:R-:W-:-:S05]  /*6f70*/  IADD3.X R55, RZ, ~R55, RZ, P0, !PT ;  /* 0x80000037ff377210 */ /* 0x000fca00007fe4ff */
[----:B------:R-:W-:-:S04]  /*6f80*/  IMAD.WIDE.U32 R68, P0, R62, R55, R68 ;  /* 0x000000373e447225 */ /* 0x000fc80007800044 */
[C---:B------:R-:W-:Y:S02]  /*6f90*/  IMAD R53, R63.reuse, R55, RZ ;  /* 0x000000373f357224 */ /* 0x040fe400078e02ff */
[----:B------:R-:W-:-:S04]  /*6fa0*/  IMAD.HI.U32 R56, P1, R63, R56, R68 ;  /* 0x000000383f387227 */ /* 0x000fc80007820044 */
[----:B------:R-:W-:Y:S01]  /*6fb0*/  IMAD.HI.U32 R55, R63, R55, RZ ;  /* 0x000000373f377227 */ /* 0x000fe200078e00ff */
[----:B------:R-:W-:-:S04]  /*6fc0*/  IADD3 R69, P2, R53, R56, RZ ;  /* 0x0000003835457210 */ /* 0x000fc80007f5e0ff */
[----:B------:R-:W-:Y:S01]  /*6fd0*/  IADD3.X R53, R55, R63, RZ, P0, !PT ;  /* 0x0000003f37357210 */ /* 0x000fe200007fe4ff */
[----:B------:R-:W-:-:S03]  /*6fe0*/  IMAD.WIDE.U32 R56, R69, R44, RZ ;  /* 0x0000002c45387225 */ /* 0x000fc600078e00ff */
[----:B------:R-:W-:Y:S01]  /*6ff0*/  IADD3.X R53, RZ, RZ, R53, P2, P1 ;  /* 0x000000ffff357210 */ /* 0x000fe200017e2435 */
[----:B------:R-:W-:Y:S01]  /*7000*/  IMAD R62, R69, R45, R57 ;  /* 0x0000002d453e7224 */ /* 0x000fe200078e0239 */
[----:B------:R-:W-:Y:S02]  /*7010*/  IADD3 R56, P0, RZ, -R56, RZ ;  /* 0x80000038ff387210 */ /* 0x000fe40007f1e0ff */
[----:B------:R-:W-:Y:S01]  /*7020*/  IADD3 R57, P4, RZ, -R64, RZ ;  /* 0x80000040ff397210 */ /* 0x000fe20007f9e0ff */
[----:B------:R-:W-:Y:S02]  /*7030*/  IMAD R62, R53, R44, R62 ;  /* 0x0000002c353e7224 */ /* 0x000fe400078e023e */
[----:B------:R-:W-:Y:S01]  /*7040*/  IMAD.HI.U32 R68, R69, R56, RZ ;  /* 0x0000003845447227 */ /* 0x000fe200078e00ff */
[----:B------:R-:W-:Y:S02]  /*7050*/  SEL R57, R57, R64, !P3 ;  /* 0x0000004039397207 */ /* 0x000fe40005800000 */
[----:B------:R-:W-:Y:S01]  /*7060*/  IADD3.X R64, RZ, ~R51, RZ, P4, !PT ;  /* 0x80000033ff407210 */ /* 0x000fe200027fe4ff */
[----:B------:R-:W-:-:S04]  /*7070*/  IMAD.X R62, RZ, RZ, ~R62, P0 ;  /* 0x000000ffff3e7224 */ /* 0x000fc800000e0e3e */
[----:B------:R-:W-:-:S04]  /*7080*/  IMAD.WIDE.U32 R68, P0, R69, R62, R68 ;  /* 0x0000003e45447225 */ /* 0x000fc80007800044 */
[----:B------:R-:W-:Y:S01]  /*7090*/  IMAD.HI.U32 R55, P1, R53, R56, R68 ;  /* 0x0000003835377227 */ /* 0x000fe20007820044 */
[----:B------:R-:W-:-:S03]  /*70a0*/  MOV R69, RZ ;  /* 0x000000ff00457202 */ /* 0x000fc60000000f00 */
[CC--:B------:R-:W-:Y:S02]  /*70b0*/  IMAD R56, R53.reuse, R62.reuse, RZ ;  /* 0x0000003e35387224 */ /* 0x0c0fe400078e02ff */
[----:B------:R-:W-:-:S03]  /*70c0*/  IMAD.HI.U32 R62, R53, R62, RZ ;  /* 0x0000003e353e7227 */ /* 0x000fc600078e00ff */
[----:B------:R-:W-:Y:S01]  /*70d0*/  IADD3 R56, P2, R56, R55, RZ ;  /* 0x0000003738387210 */ /* 0x000fe20007f5e0ff */
[----:B------:R-:W-:Y:S01]  /*70e0*/  IMAD.X R62, R62, 0x1, R53, P0 ;  /* 0x000000013e3e7824 */ /* 0x000fe200000e0635 */
[----:B------:R-:W-:-:S03]  /*70f0*/  SEL R53, R64, R51, !P3 ;  /* 0x0000003340357207 */ /* 0x000fc60005800000 */
[----:B------:R-:W-:-:S04]  /*7100*/  IMAD.HI.U32 R68, R56, R57, RZ ;  /* 0x0000003938447227 */ /* 0x000fc800078e00ff */
[----:B------:R-:W-:Y:S01]  /*7110*/  IMAD.WIDE.U32 R68, R56, R53, R68 ;  /* 0x0000003538447225 */ /* 0x000fe200078e0044 */
[----:B------:R-:W-:-:S05]  /*7120*/  IADD3.X R56, RZ, RZ, R62, P2, P1 ;  /* 0x000000ffff387210 */ /* 0x000fca00017e243e */
[----:B------:R-:W-:-:S04]  /*7130*/  IMAD.HI.U32 R55, P0, R56, R57, R68 ;  /* 0x0000003938377227 */ /* 0x000fc80007800044 */
[CC--:B------:R-:W-:Y:S02]  /*7140*/  IMAD R62, R56.reuse, R53.reuse, RZ ;  /* 0x00000035383e7224 */ /* 0x0c0fe400078e02ff */
[----:B------:R-:W-:-:S03]  /*7150*/  IMAD.HI.U32 R56, R56, R53, RZ ;  /* 0x0000003538387227 */ /* 0x000fc600078e00ff */
[----:B------:R-:W-:Y:S01]  /*7160*/  IADD3 R55, P1, R62, R55, RZ ;  /* 0x000000373e377210 */ /* 0x000fe20007f3e0ff */
[----:B------:R-:W-:-:S04]  /*7170*/  IMAD.X R56, RZ, RZ, R56, P0 ;  /* 0x000000ffff387224 */ /* 0x000fc800000e0638 */
[----:B------:R-:W-:Y:S01]  /*7180*/  IMAD.WIDE.U32 R62, R55, R44, RZ ;  /* 0x0000002c373e7225 */ /* 0x000fe200078e00ff */
[----:B------:R-:W-:-:S03]  /*7190*/  IADD3.X R56, RZ, R56, RZ, P1, !PT ;  /* 0x00000038ff387210 */ /* 0x000fc60000ffe4ff */
[----:B------:R-:W-:Y:S01]  /*71a0*/  IMAD R59, R55, R45, R63 ;  /* 0x0000002d373b7224 */ /* 0x000fe200078e023f */
[----:B------:R-:W-:-:S03]  /*71b0*/  IADD3 R57, P0, -R62, R57, RZ ;  /* 0x000000393e397210 */ /* 0x000fc60007f1e1ff */
[----:B------:R-:W-:-:S04]  /*71c0*/  IMAD R62, R56, R44, R59 ;  /* 0x0000002c383e7224 */ /* 0x000fc800078e023b */
[----:B------:R-:W-:Y:S01]  /*71d0*/  IMAD.X R53, R53, 0x1, ~R62, P0 ;  /* 0x0000000135357824 */ /* 0x000fe200000e0e3e */
[CC--:B------:R-:W-:Y:S02]  /*71e0*/  ISETP.GE.U32.AND P0, PT, R57.reuse, R44.reuse, PT ;  /* 0x0000002c3900720c */ /* 0x0c0fe40003f06070 */
[----:B------:R-:W-:Y:S02]  /*71f0*/  IADD3 R62, P2, R57, -R44, RZ ;  /* 0x8000002c393e7210 */ /* 0x000fe40007f5e0ff */
[----:B------:R-:W-:-:S04]  /*7200*/  ISETP.GE.U32.AND.EX P0, PT, R53, R45, PT, P0 ;  /* 0x0000002d3500720c */ /* 0x000fc80003f06100 */
[----:B------:R-:W-:Y:S02]  /*7210*/  SEL R57, R62, R57, P0 ;  /* 0x000000393e397207 */ /* 0x000fe40000000000 */
[----:B------:R-:W-:Y:S02]  /*7220*/  IADD3 R62, P3, R55, 0x1, RZ ;  /* 0x00000001373e7810 */ /* 0x000fe40007f7e0ff */
[----:B------:R-:W-:Y:S02]  /*7230*/  ISETP.GE.U32.AND P1, PT, R57, R44, PT ;  /* 0x0000002c3900720c */ /* 0x000fe40003f26070 */
[----:B------:R-:W-:Y:S02]  /*7240*/  IADD3.X R44, R53, ~R45, RZ, P2, !PT ;  /* 0x8000002d352c7210 */ /* 0x000fe400017fe4ff */
[----:B------:R-:W-:Y:S01]  /*7250*/  SEL R62, R62, R55, P0 ;  /* 0x000000373e3e7207 */ /* 0x000fe20000000000 */
[----:B------:R-:W-:Y:S01]  /*7260*/  IMAD.X R55, RZ, RZ, R56, P3 ;  /* 0x000000ffff377224 */ /* 0x000fe200018e0638 */
[----:B------:R-:W-:-:S02]  /*7270*/  SEL R44, R44, R53, P0 ;  /* 0x000000352c2c7207 */ /* 0x000fc40000000000 */
[----:B------:R-:W-:Y:S02]  /*7280*/  IADD3 R53, P2, R62, 0x1, RZ ;  /* 0x000000013e357810 */ /* 0x000fe40007f5e0ff */
[----:B------:R-:W-:Y:S02]  /*7290*/  SEL R55, R55, R56, P0 ;  /* 0x0000003837377207 */ /* 0x000fe40000000000 */
[----:B------:R-:W-:Y:S02]  /*72a0*/  ISETP.GE.U32.AND.EX P0, PT, R44, R45, PT, P1 ;  /* 0x0000002d2c00720c */ /* 0x000fe40003f06110 */
[-C--:B------:R-:W-:Y:S02]  /*72b0*/  IADD3.X R44, RZ, R55.reuse, RZ, P2, !PT ;  /* 0x00000037ff2c7210 */ /* 0x080fe400017fe4ff */
[----:B------:R-:W-:Y:S02]  /*72c0*/  SEL R53, R53, R62, P0 ;  /* 0x0000003e35357207 */ /* 0x000fe40000000000 */
[----:B------:R-:W-:-:S02]  /*72d0*/  SEL R55, R44, R55, P0 ;  /* 0x000000372c377207 */ /* 0x000fc40000000000 */
[----:B------:R-:W-:Y:S02]  /*72e0*/  IADD3 R44, P2, RZ, -R53, RZ ;  /* 0x80000035ff2c7210 */ /* 0x000fe40007f5e0ff */
[C---:B------:R-:W-:Y:S02]  /*72f0*/  LOP3.LUT R45, R50.reuse, R51, RZ, 0x3c, !PT ;  /* 0x00000033322d7212 */ /* 0x040fe400078e3cff */
[----:B------:R-:W-:Y:S01]  /*7300*/  ISETP.NE.U32.AND P0, PT, R49, RZ, PT ;  /* 0x000000ff3100720c */ /* 0x000fe20003f05070 */
[----:B------:R-:W-:Y:S01]  /*7310*/  IMAD.X R56, RZ, RZ, ~R55, P2 ;  /* 0x000000ffff387224 */ /* 0x000fe200010e0e37 */
[----:B------:R-:W-:Y:S02]  /*7320*/  ISETP.GE.AND P1, PT, R45, RZ, PT ;  /* 0x000000ff2d00720c */ /* 0x000fe40003f26270 */
[----:B------:R-:W-:Y:S02]  /*7330*/  ISETP.NE.AND.EX P0, PT, R50, RZ, PT, P0 ;  /* 0x000000ff3200720c */ /* 0x000fe40003f05300 */
[----:B------:R-:W-:Y:S01]  /*7340*/  SEL R56, R56, R55, !P1 ;  /* 0x0000003738387207 */ /* 0x000fe20004800000 */
[----:B------:R-:W-:Y:S01]  /*7350*/  HFMA2.MMA R55, -RZ, RZ, 0, 0 ;  /* 0x00000000ff377435 */ /* 0x000fe200000001ff */
[----:B------:R-:W-:-:S02]  /*7360*/  SEL R44, R44, R53, !P1 ;  /* 0x000000352c2c7207 */ /* 0x000fc40004800000 */
[----:B------:R-:W-:Y:S02]  /*7370*/  SEL R56, R56, 0xffffffff, P0 ;  /* 0xffffffff38387807 */ /* 0x000fe40000000000 */
[----:B------:R-:W-:Y:S01]  /*7380*/  SEL R44, R44, 0xffffffff, P0 ;  /* 0xffffffff2c2c7807 */ /* 0x000fe20000000000 */
[----:B------:R-:W-:Y:S06]  /*7390*/  RET.REL.NODEC R54 `(_ZN2at6native60_GLOBAL__N__aad4af22_27_AdaptiveAveragePooling3d_cu_866e08f924adaptiveaveragegradinputIN3c108BFloat16EfEEvPT_PKS5_iiiiiil) ;  /* 0xffffff8c36187950 */ /* 0x000fec0003c3ffff */
.L_x_124:
[----:B------:R-:W-:-:S00]  /*73a0*/  BRA `(.L_x_124) ;  /* 0xfffffffc00fc7947 */ /* 0x000fc0000383ffff */
[----:B------:R-:W-:-:S00]  /*73b0*/  NOP ;  /* 0x0000000000007918 */ /* 0x000fc00000000000 */
        /* <DEDUP_REMOVED lines=12> */
.L_x_1115:


//--------------------- .text._ZN2at6native60_GLOBAL__N__aad4af22_27_AdaptiveAveragePooling3d_cu_866e08f924adaptiveaveragegradinputIN3c104HalfEfEEvPT_PKS5_iiiiiil --------------------------
	.section	.text._ZN2at6native60_GLOBAL__N__aad4af22_27_AdaptiveAveragePooling3d_cu_866e08f924adaptiveaveragegradinputIN3c104HalfEfEEvPT_PKS5_iiiiiil,"ax",@progbits
	.align	128
.text._ZN2at6native60_GLOBAL__N__aad4af22_27_AdaptiveAveragePooling3d_cu_866e08f924adaptiveaveragegradinputIN3c104HalfEfEEvPT_PKS5_iiiiiil:
        .type           _ZN2at6native60_GLOBAL__N__aad4af22_27_AdaptiveAveragePooling3d_cu_866e08f924adaptiveaveragegradinputIN3c104HalfEfEEvPT_PKS5_iiiiiil,@function
        .size           _ZN2at6native60_GLOBAL__N__aad4af22_27_AdaptiveAveragePooling3d_cu_866e08f924adaptiveaveragegradinputIN3c104HalfEfEEvPT_PKS5_iiiiiil,(.L_x_1117 - _ZN2at6native60_GLOBAL__N__aad4af22_27_AdaptiveAveragePooling3d_cu_866e08f924adaptiveaveragegradinputIN3c104HalfEfEEvPT_PKS5_iiiiiil)
        .other          _ZN2at6native60_GLOBAL__N__aad4af22_27_AdaptiveAveragePooling3d_cu_866e08f924adaptiveaveragegradinputIN3c104HalfEfEEvPT_PKS5_iiiiiil,@"STO_CUDA_ENTRY STV_DEFAULT"
_ZN2at6native60_GLOBAL__N__aad4af22_27_AdaptiveAveragePooling3d_cu_866e08f924adaptiveaveragegradinputIN3c104HalfEfEEvPT_PKS5_iiiiiil:
        /* <DEDUP_REMOVED lines=22> */
[----:B------:R-:W-:Y:S05]  /*0160*/  CALL.REL.NOINC `($__internal_1_$__cuda_sm20_div_s64) ;  /* 0x0000006c00487944 */ /* 0x000fea0003c00000 */
[----:B------:R-:W-:Y:S01]  /*0170*/  ULDC UR6, c[0x0][0x220] ;  /* 0x0000880000067ab9 */ /* 0x000fe20000000800 */
[----:B------:R-:W-:Y:S01]  /*0180*/  IADD3 R0, -R44, RZ, RZ ;  /* 0x000000ff2c007210 */ /* 0x000fe20007ffe1ff */
[----:B------:R-:W-:Y:S02]  /*0190*/  IMAD.U32 R11, RZ, RZ, UR6 ;  /* 0x00000006ff0b7e24 */ /* 0x000fe4000f8e00ff */
[----:B------:R-:W-:Y:S02]  /*01a0*/  IMAD.MOV.U32 R3, RZ, RZ, R44 ;  /* 0x000000ffff037224 */ /* 0x000fe400078e002c */
[----:B------:R-:W-:Y:S01]  /*01b0*/  IMAD R0, R0, R11, UR5 ;  /* 0x0000000500007e24 */ /* 0x000fe2000f8e020b */
[----:B------:R-:W-:Y:S06]  /*01c0*/  BRA `(.L_x_126) ;  /* 0x0000000000507947 */ /* 0x000fec0003800000 */
.L_x_125:
        /* <DEDUP_REMOVED lines=20> */
.L_x_126:
        /* <DEDUP_REMOVED lines=13> */
[----:B------:R-:W-:Y:S05]  /*03e0*/  CALL.REL.NOINC `($__internal_1_$__cuda_sm20_div_s64) ;  /* 0x0000006800a87944 */ /* 0x000fea0003c00000 */
        /* <DEDUP_REMOVED lines=11> */
.L_x_128:
        /* <DEDUP_REMOVED lines=21> */
.L_x_129:
[----:B------:R-:W-:Y:S05]  /*05f0*/  BSYNC B0 ;  /* 0x0000000000007941 */ /* 0x000fea0003800000 */
.L_x_127:
        /* <DEDUP_REMOVED lines=13> */
[----:B------:R-:W-:Y:S05]  /*06d0*/  CALL.REL.NOINC `($__internal_1_$__cuda_sm20_div_s64) ;  /* 0x0000006400ec7944 */ /* 0x000fea0003c00000 */
[----:B------:R-:W-:Y:S05]  /*06e0*/  BRA `(.L_x_132) ;  /* 0x0000000000487947 */ /* 0x000fea0003800000 */
.L_x_131:
        /* <DEDUP_REMOVED lines=18> */
.L_x_132:
[----:B------:R-:W-:Y:S05]  /*0810*/  BSYNC B0 ;  /* 0x0000000000007941 */ /* 0x000fea0003800000 */
.L_x_130:
        /* <DEDUP_REMOVED lines=18> */
[----:B------:R-:W-:Y:S05]  /*0940*/  CALL.REL.NOINC `($__internal_1_$__cuda_sm20_div_s64) ;  /* 0x0000006400507944 */ /* 0x000fea0003c00000 */
[----:B------:R-:W-:Y:S05]  /*0950*/  BRA `(.L_x_135) ;  /* 0x00000000004c7947 */ /* 0x000fea0003800000 */
.L_x_134:
        /* <DEDUP_REMOVED lines=19> */
.L_x_135:
[----:B------:R-:W-:Y:S05]  /*0a90*/  BSYNC B0 ;  /* 0x0000000000007941 */ /* 0x000fea0003800000 */
.L_x_133:
        /* <DEDUP_REMOVED lines=21> */
.L_x_248:
[----:B------:R-:W-:Y:S01]  /*0bf0*/  SHF.R.S32.HI R3, RZ, 0x1f, R52 ;  /* 0x0000001fff037819 */ /* 0x000fe20000011434 */
[----:B------:R-:W-:Y:S03]  /*0c00*/  BSSY B0, `(.L_x_136) ;  /* 0x000002d000007945 */ /* 0x000fe60003800000 */
[----:B012---:R-:W-:-:S04]  /*0c10*/  LOP3.LUT R0, R3, UR8, RZ, 0xfc, !PT ;  /* 0x0000000803007c12 */ /* 0x007fc8000f8efcff */
        /* <DEDUP_REMOVED lines=20> */
.L_x_137:
[----:B------:R-:W-:Y:S02]  /*0d60*/  ULDC UR12, c[0x0][0x224] ;  /* 0x00008900000c7ab9 */ /* 0x000fe40000000800 */
[----:B------:R-:W-:-:S04]  /*0d70*/  MOV R9, UR12 ;  /* 0x0000000c00097c02 */ /* 0x000fc80008000f00 */
[----:B------:R-:W0:Y:S01]  /*0d80*/  I2F.U32.RP R0, R9 ;  /* 0x0000000900007306 */ /* 0x000e220000209000 */
[----:B------:R-:W-:-:S07]  /*0d90*/  ISETP.NE.U32.AND P2, PT, R9, RZ, PT ;  /* 0x000000ff0900720c */ /* 0x000fce0003f45070 */
[----:B0-----:R-:W0:Y:S02]  /*0da0*/  MUFU.RCP R0, R0 ;  /* 0x0000000000007308 */ /* 0x001e240000001000 */
[----:B0-----:R-:W-:Y:S02]  /*0db0*/  VIADD R4, R0, 0xffffffe ;  /* 0x0ffffffe00047836 */ /* 0x001fe40000000000 */
[----:B------:R-:W-:-:S04]  /*0dc0*/  IMAD.MOV.U32 R0, RZ, RZ, RZ ;  /* 0x000000ffff007224 */ /* 0x000fc800078e00ff */
[----:B------:R0:W1:Y:S02]  /*0dd0*/  F2I.FTZ.U32.TRUNC.NTZ R5, R4 ;  /* 0x0000000400057305 */ /* 0x000064000021f000 */
[----:B0-----:R-:W-:Y:S02]  /*0de0*/  IMAD.MOV.U32 R4, RZ, RZ, RZ ;  /* 0x000000ffff047224 */ /* 0x001fe400078e00ff */
[----:B-1----:R-:W-:-:S05]  /*0df0*/  IMAD R2, R5, R9, RZ ;  /* 0x0000000905027224 */ /* 0x002fca00078e02ff */
[----:B------:R-:W-:-:S05]  /*0e00*/  IADD3 R7, -R2, RZ, RZ ;  /* 0x000000ff02077210 */ /* 0x000fca0007ffe1ff */
        /* <DEDUP_REMOVED lines=12> */
.L_x_138:
[----:B------:R-:W-:Y:S05]  /*0ed0*/  BSYNC B0 ;  /* 0x0000000000007941 */ /* 0x000fea0003800000 */
.L_x_136:
        /* <DEDUP_REMOVED lines=13> */
[----:B------:R-:W-:Y:S05]  /*0fb0*/  CALL.REL.NOINC `($__internal_1_$__cuda_sm20_div_s64) ;  /* 0x0000005c00b47944 */ /* 0x000fea0003c00000 */
[----:B------:R-:W-:Y:S05]  /*0fc0*/  BRA `(.L_x_141) ;  /* 0x0000000000487947 */ /* 0x000fea0003800000 */
.L_x_140:
        /* <DEDUP_REMOVED lines=18> */
.L_x_141:
[----:B------:R-:W-:Y:S05]  /*10f0*/  BSYNC B0 ;  /* 0x0000000000007941 */ /* 0x000fea0003800000 */
.L_x_139:
        /* <DEDUP_REMOVED lines=20> */
.L_x_143:
        /* <DEDUP_REMOVED lines=19> */
.L_x_144:
[----:B------:R-:W-:Y:S05]  /*1370*/  BSYNC B0 ;  /* 0x0000000000007941 */ /* 0x000fea0003800000 */
.L_x_142:
[----:B------:R-:W-:Y:S01]  /*1380*/  ISETP.GT.AND P0, PT, R47, R48, PT ;  /* 0x000000302f00720c */ /* 0x000fe20003f04270 */
[----:B------:R-:W-:Y:S01]  /*1390*/  ULDC UR12, c[0x0][0x228] ;  /* 0x00008a00000c7ab9 */ /* 0x000fe20000000800 */
[----:B------:R-:W-:Y:S02]  /*13a0*/  BSSY B0, `(.L_x_145) ;  /* 0x00005a9000007945 */ /* 0x000fe40003800000 */
[----:B------:R-:W-:-:S13]  /*13b0*/  ISETP.GE.OR P0, PT, R46, UR12, !P0 ;  /* 0x0000000c2e007c0c */ /* 0x000fda000c706670 */
[----:B------:R-:W-:Y:S05]  /*13c0*/  @P0 BRA `(.L_x_146) ;  /* 0x0000005800980947 */ /* 0x000fea0003800000 */
[----:B------:R-:W-:Y:S01]  /*13d0*/  VIADD R23, R44, 0x1 ;  /* 0x000000012c177836 */ /* 0x000fe20000000000 */
[----:B------:R-:W-:-:S07]  /*13e0*/  MOV R20, R46 ;  /* 0x0000002e00147202 */ /* 0x000fce0000000f00 */
.L_x_247:
        /* <DEDUP_REMOVED lines=9> */
[----:B------:R-:W-:Y:S02]  /*1480*/  MOV R49, UR12 ;  /* 0x0000000c00317c02 */ /* 0x000fe40008000f00 */
[----:B------:R-:W-:-:S07]  /*1490*/  MOV R54, 0x14b0 ;  /* 0x000014b000367802 */ /* 0x000fce0000000f00 */
[----:B------:R-:W-:Y:S05]  /*14a0*/  CALL.REL.NOINC `($__internal_1_$__cuda_sm20_div_s64) ;  /* 0x0000005800787944 */ /* 0x000fea0003c00000 */
[----:B------:R-:W-:Y:S01]  /*14b0*/  IADD3 R7, P0, RZ, -R44, RZ ;  /* 0x8000002cff077210 */ /* 0x000fe20007f1e0ff */
[----:B------:R-:W-:Y:S01]  /*14c0*/  ULDC UR12, c[0x0][0x228] ;  /* 0x00008a00000c7ab9 */ /* 0x000fe20000000800 */
[----:B------:R-:W-:Y:S01]  /*14d0*/  IMAD.MOV.U32 R2, RZ, RZ, R20 ;  /* 0x000000ffff027224 */ /* 0x000fe200078e0014 */
[----:B------:R-:W-:Y:S02]  /*14e0*/  MOV R9, UR12 ;  /* 0x0000000c00097c02 */ /* 0x000fe40008000f00 */
[----:B------:R-:W-:-:S03]  /*14f0*/  IMAD.X R0, RZ, RZ, ~R56, P0 ;  /* 0x000000ffff007224 */ /* 0x000fc600000e0e38 */
[----:B------:R-:W-:-:S04]  /*1500*/  IMAD.WIDE.U32 R4, R7, R9, R2 ;  /* 0x0000000907047225 */ /* 0x000fc800078e0002 */
[----:B------:R-:W-:-:S04]  /*1510*/  IMAD R0, R0, R9, RZ ;  /* 0x0000000900007224 */ /* 0x000fc800078e02ff */
[----:B------:R-:W-:Y:S01]  /*1520*/  IMAD R7, R7, UR9, R0 ;  /* 0x0000000907077c24 */ /* 0x000fe2000f8e0200 */
[----:B------:R-:W-:-:S03]  /*1530*/  MOV R0, R44 ;  /* 0x0000002c00007202 */ /* 0x000fc60000000f00 */
[----:B------:R-:W-:Y:S01]  /*1540*/  IMAD.IADD R2, R5, 0x1, R7 ;  /* 0x0000000105027824 */ /* 0x000fe200078e0207 */
[----:B------:R-:W-:Y:S06]  /*1550*/  BRA `(.L_x_149) ;  /* 0x00000000005c7947 */ /* 0x000fec0003800000 */
.L_x_148:
[----:B------:R-:W-:Y:S02]  /*1560*/  ULDC UR12, c[0x0][0x228] ;  /* 0x00008a00000c7ab9 */ /* 0x000fe40000000800 */
[----:B------:R-:W-:-:S04]  /*1570*/  MOV R9, UR12 ;  /* 0x0000000c00097c02 */ /* 0x000fc80008000f00 */
[----:B------:R-:W0:Y:S01]  /*1580*/  I2F.U32.RP R0, R9 ;  /* 0x0000000900007306 */ /* 0x000e220000209000 */
[----:B------:R-:W-:-:S07]  /*1590*/  ISETP.NE.U32.AND P2, PT, R9, RZ, PT ;  /* 0x000000ff0900720c */ /* 0x000fce0003f45070 */
[----:B0-----:R-:W0:Y:S02]  /*15a0*/  MUFU.RCP R0, R0 ;  /* 0x0000000000007308 */ /* 0x001e240000001000 */
[----:B0-----:R-:W-:-:S06]  /*15b0*/  VIADD R4, R0, 0xffffffe ;  /* 0x0ffffffe00047836 */ /* 0x001fcc0000000000 */
        /* <DEDUP_REMOVED lines=17> */
.L_x_149:
[----:B------:R-:W-:Y:S05]  /*16d0*/  BSYNC B1 ;  /* 0x0000000000017941 */ /* 0x000fea0003800000 */
.L_x_147:
        /* <DEDUP_REMOVED lines=14> */
[----:B------:R-:W-:Y:S01]  /*17c0*/  IMAD.MOV.U32 R19, RZ, RZ, R44 ;  /* 0x000000ffff137224 */ /* 0x000fe200078e002c */
[----:B------:R-:W-:Y:S06]  /*17d0*/  BRA `(.L_x_152) ;  /* 0x0000000000487947 */ /* 0x000fec0003800000 */
.L_x_151:
        /* <DEDUP_REMOVED lines=18> */
.L_x_152:
[----:B------:R-:W-:Y:S05]  /*1900*/  BSYNC B1 ;  /* 0x0000000000017941 */ /* 0x000fea0003800000 */
.L_x_150:
        /* <DEDUP_REMOVED lines=20> */
.L_x_154:
        /* <DEDUP_REMOVED lines=19> */
.L_x_155:
[----:B------:R-:W-:Y:S05]  /*1b80*/  BSYNC B1 ;  /* 0x0000000000017941 */ /* 0x000fea0003800000 */
.L_x_153:
[----:B------:R-:W0:Y:S01]  /*1b90*/  LDC R4, c[0x0][0x224] ;  /* 0x00008900ff047b82 */ /* 0x000e220000000800 */
[----:B------:R-:W-:Y:S01]  /*1ba0*/  ULDC.64 UR14, c[0x0][0x238] ;  /* 0x00008e00000e7ab9 */ /* 0x000fe20000000a00 */
[----:B------:R-:W-:Y:S01]  /*1bb0*/  IADD3 R21, R44, 0x1, RZ ;  /* 0x000000012c157810 */ /* 0x000fe20007ffe0ff */
[----:B------:R-:W-:Y:S01]  /*1bc0*/  ULDC UR13, c[0x0][0x234] ;  /* 0x00008d00000d7ab9 */ /* 0x000fe20000000800 */
[----:B------:R-:W-:Y:S01]  /*1bd0*/  SHF.R.S32.HI R27, RZ, 0x1f, R26 ;  /* 0x0000001fff1b7819 */ /* 0x000fe2000001141a */
[C---:B------:R-:W-:Y:S01]  /*1be0*/  VIADD R28, R26.reuse, 0x1 ;  /* 0x000000011a1c7836 */ /* 0x040fe20000000000 */
[----:B------:R-:W-:Y:S01]  /*1bf0*/  IADD3 R30, R26, 0x2, RZ ;  /* 0x000000021a1e7810 */ /* 0x000fe20007ffe0ff */
[----:B------:R-:W-:Y:S01]  /*1c00*/  BSSY B1, `(.L_x_156) ;  /* 0x000051d000017945 */ /* 0x000fe20003800000 */
[----:B------:R-:W1:Y:S01]  /*1c10*/  LDC R39, c[0x0][0x228] ;  /* 0x00008a00ff277b82 */ /* 0x000e620000000800 */
[----:B------:R-:W-:Y:S01]  /*1c20*/  MOV R18, R48 ;  /* 0x0000003000127202 */ /* 0x000fe20000000f00 */
[----:B------:R-:W-:Y:S01]  /*1c30*/  IMAD.MOV.U32 R40, RZ, RZ, R24 ;  /* 0x000000ffff287224 */ /* 0x000fe200078e0018 */
[----:B------:R-:W-:-:S02]  /*1c40*/  SHF.R.S32.HI R29, RZ, 0x1f, R28 ;  /* 0x0000001fff1d7819 */ /* 0x000fc4000001141c */
[----:B------:R-:W-:Y:S02]  /*1c50*/  IADD3 R36, P1, R28, 0x1, RZ ;  /* 0x000000011c247810 */ /* 0x000fe40007f3e0ff */
[----:B------:R-:W-:Y:S01]  /*1c60*/  SHF.R.S32.HI R31, RZ, 0x1f, R30 ;  /* 0x0000001fff1f7819 */ /* 0x000fe2000001141e */
        /* <DEDUP_REMOVED lines=8> */
[----:B------:R-:W-:Y:S01]  /*1cf0*/  IADD3 R2, -R0, RZ, RZ ;  /* 0x000000ff00027210 */ /* 0x000fe20007ffe1ff */
[----:B--2---:R-:W-:Y:S02]  /*1d00*/  UIADD3 UR12, UP0, UR12, UR14, URZ ;  /* 0x0000000e0c0c7290 */ /* 0x004fe4000ff1e03f */
[----:B------:R-:W-:Y:S02]  /*1d10*/  IMAD.IADD R0, R5, 0x1, R9 ;  /* 0x0000000105007824 */ /* 0x000fe400078e0209 */
[----:B------:R-:W-:Y:S01]  /*1d20*/  UIADD3.X UR15, URZ, UR15, URZ, UP0, !UPT ;  /* 0x0000000f3f0f7290 */ /* 0x000fe200087fe43f */
[----:B------:R-:W-:Y:S02]  /*1d30*/  IMAD R44, R2, UR13, R44 ;  /* 0x0000000d022c7c24 */ /* 0x000fe4000f8e022c */
[----:B------:R-:W-:-:S04]  /*1d40*/  IMAD.WIDE.U32 R6, R4, UR12, R6 ;  /* 0x0000000c04067c25 */ /* 0x000fc8000f8e0006 */
[----:B------:R-:W-:Y:S02]  /*1d50*/  IMAD R5, R0, UR12, RZ ;  /* 0x0000000c00057c24 */ /* 0x000fe4000f8e02ff */
[----:B------:R-:W-:Y:S01]  /*1d60*/  IMAD R0, R2, UR13, R21 ;  /* 0x0000000d02007c24 */ /* 0x000fe2000f8e0215 */
[----:B------:R-:W-:Y:S01]  /*1d70*/  IADD3 R2, P0, R20, R6, RZ ;  /* 0x0000000614027210 */ /* 0x000fe20007f1e0ff */
[----:B------:R-:W-:Y:S01]  /*1d80*/  IMAD R5, R4, UR15, R5 ;  /* 0x0000000f04057c24 */ /* 0x000fe2000f8e0205 */
[----:B------:R-:W-:Y:S01]  /*1d90*/  ULDC.64 UR12, c[0x0][0x210] ;  /* 0x00008400000c7ab9 */ /* 0x000fe20000000a00 */
[----:B------:R-:W-:Y:S01]  /*1da0*/  IMAD.IADD R0, R0, 0x1, -R19 ;  /* 0x0000000100007824 */ /* 0x000fe200078e0a13 */
[----:B------:R-:W-:Y:S02]  /*1db0*/  IADD3 R19, R44, -R19, RZ ;  /* 0x800000132c137210 */ /* 0x000fe40007ffe0ff */
[----:B------:R-:W-:Y:S02]  /*1dc0*/  IADD3.X R3, R3, R7, R5, P0, !PT ;  /* 0x0000000703037210 */ /* 0x000fe400007fe405 */
[----:B------:R-:W-:-:S02]  /*1dd0*/  IADD3 R34, P0, R26, 0x1, RZ ;  /* 0x000000011a227810 */ /* 0x000fc40007f1e0ff */
[----:B------:R-:W-:-:S03]  /*1de0*/  LOP3.LUT R17, R0, 0x3, RZ, 0xc0, !PT ;  /* 0x0000000300117812 */ /* 0x000fc600078ec0ff */
[----:B------:R-:W-:Y:S01]  /*1df0*/  IMAD.X R4, RZ, RZ, R27, P0 ;  /* 0x000000ffff047224 */ /* 0x000fe200000e061b */
[----:B------:R-:W-:Y:S01]  /*1e00*/  LEA R32, P0, R2, UR12, 0x1 ;  /* 0x0000000c02207c11 */ /* 0x000fe2000f8008ff */
[----:B------:R-:W-:Y:S02]  /*1e10*/  UMOV UR12, 0xffffffff ;  /* 0xffffffff000c7882 */ /* 0x000fe40000000000 */
[----:B------:R-:W-:Y:S01]  /*1e20*/  IMAD R5, R4, R39, RZ ;  /* 0x0000002704057224 */ /* 0x000fe200078e02ff */
[----:B------:R-:W-:Y:S01]  /*1e30*/  LEA.HI.X R33, R2, UR13, R3, 0x1, P0 ;  /* 0x0000000d02217c11 */ /* 0x000fe200080f0c03 */
[----:B------:R-:W-:Y:S01]  /*1e40*/  IMAD.X R2, RZ, RZ, R31, P2 ;  /* 0x000000ffff027224 */ /* 0x000fe200010e061f */
[----:B------:R-:W-:Y:S01]  /*1e50*/  IADD3.X R3, RZ, R29, RZ, P1, !PT ;  /* 0x0000001dff037210 */ /* 0x000fe20000ffe4ff */
[----:B------:R-:W-:Y:S01]  /*1e60*/  UMOV UR13, 0xffffffff ;  /* 0xffffffff000d7882 */ /* 0x000fe20000000000 */
[----:B------:R-:W-:Y:S02]  /*1e70*/  IMAD R5, R34, UR9, R5 ;  /* 0x0000000922057c24 */ /* 0x000fe4000f8e0205 */
[----:B------:R-:W-:-:S02]  /*1e80*/  IMAD R7, R2, R39, RZ ;  /* 0x0000002702077224 */ /* 0x000fc400078e02ff */
[-C--:B------:R-:W-:Y:S02]  /*1e90*/  IMAD R3, R3, R39.reuse, RZ ;  /* 0x0000002703037224 */ /* 0x080fe400078e02ff */
[----:B------:R-:W-:-:S04]  /*1ea0*/  IMAD.WIDE.U32 R34, R34, R39, UR12 ;  /* 0x0000000c22227e25 */ /* 0x000fc8000f8e0027 */
[C---:B------:R-:W-:Y:S02]  /*1eb0*/  IMAD R3, R36.reuse, UR9, R3 ;  /* 0x0000000924037c24 */ /* 0x040fe4000f8e0203 */
[----:B------:R-:W-:-:S04]  /*1ec0*/  IMAD.WIDE.U32 R36, R36, R39, UR12 ;  /* 0x0000000c24247e25 */ /* 0x000fc8000f8e0027 */
[C---:B------:R-:W-:Y:S01]  /*1ed0*/  IMAD R7, R38.reuse, UR9, R7 ;  /* 0x0000000926077c24 */ /* 0x040fe2000f8e0207 */
[----:B------:R-:W-:Y:S01]  /*1ee0*/  IADD3 R15, R37, R3, RZ ;  /* 0x00000003250f7210 */ /* 0x000fe20007ffe0ff */
[----:B------:R-:W-:-:S04]  /*1ef0*/  IMAD.WIDE.U32 R38, R38, R39, UR12 ;  /* 0x0000000c26267e25 */ /* 0x000fc8000f8e0027 */
[----:B------:R-:W-:Y:S02]  /*1f00*/  IMAD.IADD R16, R35, 0x1, R5 ;  /* 0x0000000123107824 */ /* 0x000fe400078e0205 */
[----:B------:R-:W-:-:S07]  /*1f10*/  IMAD.IADD R14, R39, 0x1, R7 ;  /* 0x00000001270e7824 */ /* 0x000fce00078e0207 */
.L_x_246:
[----:B------:R-:W-:Y:S01]  /*1f20*/  SHF.R.S32.HI R3, RZ, 0x1f, R18 ;  /* 0x0000001fff037819 */ /* 0x000fe20000011412 */
[----:B------:R-:W-:Y:S01]  /*1f30*/  ULDC UR12, c[0x0][0x220] ;  /* 0x00008800000c7ab9 */ /* 0x000fe20000000800 */
[----:B------:R-:W-:Y:S01]  /*1f40*/  IADD3 R5, P0, R18, 0x1, RZ ;  /* 0x0000000112057810 */ /* 0x000fe20007f1e0ff */
[----:B------:R-:W-:Y:S01]  /*1f50*/  IMAD.MOV.U32 R64, RZ, RZ, -0x1 ;  /* 0xffffffffff407424 */ /* 0x000fe200078e00ff */
[----:B------:R-:W-:Y:S01]  /*1f60*/  MOV R65, 0xffffffff ;  /* 0xffffffff00417802 */ /* 0x000fe20000000f00 */
[----:B------:R-:W-:Y:S01]  /*1f70*/  BSSY B2, `(.L_x_157) ;  /* 0x0000023000027945 */ /* 0x000fe20003800000 */
[----:B012---:R-:W-:Y:S01]  /*1f80*/  IADD3.X R0, RZ, R3, RZ, P0, !PT ;  /* 0x00000003ff007210 */ /* 0x007fe200007fe4ff */
        /* <DEDUP_REMOVED lines=11> */
[----:B------:R-:W-:Y:S05]  /*2040*/  CALL.REL.NOINC `($__internal_1_$__cuda_sm20_div_s64) ;  /* 0x0000004c00907944 */ /* 0x000fea0003c00000 */
[----:B------:R-:W-:Y:S01]  /*2050*/  MOV R0, R44 ;  /* 0x0000002c00007202 */ /* 0x000fe20000000f00 */
[----:B------:R-:W-:Y:S06]  /*2060*/  BRA `(.L_x_159) ;  /* 0x00000000004c7947 */ /* 0x000fec0003800000 */
.L_x_158:
        /* <DEDUP_REMOVED lines=19> */
.L_x_159:
[----:B------:R-:W-:Y:S05]  /*21a0*/  BSYNC B2 ;  /* 0x0000000000027941 */ /* 0x000fea0003800000 */
.L_x_157:
        /* <DEDUP_REMOVED lines=10> */
[----:B------:R-:W-:Y:S05]  /*2250*/  CALL.REL.NOINC `($__internal_1_$__cuda_sm20_div_s64) ;  /* 0x0000004c000c7944 */ /* 0x000fea0003c00000 */
        /* <DEDUP_REMOVED lines=11> */
.L_x_161:
        /* <DEDUP_REMOVED lines=23> */
.L_x_162:
[----:B------:R-:W-:Y:S05]  /*2480*/  BSYNC B2 ;  /* 0x0000000000027941 */ /* 0x000fea0003800000 */
.L_x_160:
        /* <DEDUP_REMOVED lines=15> */
.L_x_164:
        /* <DEDUP_REMOVED lines=18> */
.L_x_165:
[----:B------:R-:W-:Y:S05]  /*26a0*/  BSYNC B2 ;  /* 0x0000000000027941 */ /* 0x000fea0003800000 */
.L_x_163:
        /* <DEDUP_REMOVED lines=8> */
[----:B------:R-:W-:-:S07]  /*2730*/  MOV R12, R22 ;  /* 0x00000016000c7202 */ /* 0x000fce0000000f00 */
.L_x_245:
[----:B------:R-:W-:Y:S01]  /*2740*/  SHF.R.S32.HI R3, RZ, 0x1f, R12 ;  /* 0x0000001fff037819 */ /* 0x000fe2000001140c */
[----:B------:R-:W-:Y:S01]  /*2750*/  ULDC UR12, c[0x0][0x224] ;  /* 0x00008900000c7ab9 */ /* 0x000fe20000000800 */
[----:B------:R-:W-:Y:S01]  /*2760*/  IADD3 R5, P0, R12, 0x1, RZ ;  /* 0x000000010c057810 */ /* 0x000fe20007f1e0ff */
[----:B------:R-:W-:Y:S01]  /*2770*/  IMAD.MOV.U32 R65, RZ, RZ, -0x1 ;  /* 0xffffffffff417424 */ /* 0x000fe200078e00ff */
[----:B------:R-:W-:Y:S01]  /*2780*/  MOV R64, 0xffffffff ;  /* 0xffffffff00407802 */ /* 0x000fe20000000f00 */
[----:B------:R-:W-:Y:S02]  /*2790*/  BSSY B3, `(.L_x_168) ;  /* 0x0000023000037945 */ /* 0x000fe40003800000 */
[----:B012---:R-:W-:Y:S02]  /*27a0*/  IMAD.X R0, RZ, RZ, R3, P0 ;  /* 0x000000ffff007224 */ /* 0x007fe400000e0603 */
        /* <DEDUP_REMOVED lines=11> */
[----:B------:R-:W-:Y:S05]  /*2860*/  CALL.REL.NOINC `($__internal_1_$__cuda_sm20_div_s64) ;  /* 0x0000004400887944 */ /* 0x000fea0003c00000 */
[----:B------:R-:W-:Y:S01]  /*2870*/  IMAD.MOV.U32 R0, RZ, RZ, R44 ;  /* 0x000000ffff007224 */ /* 0x000fe200078e002c */
[----:B------:R-:W-:Y:S06]  /*2880*/  BRA `(.L_x_170) ;  /* 0x00000000004c7947 */ /* 0x000fec0003800000 */
.L_x_169:
        /* <DEDUP_REMOVED lines=19> */
.L_x_170:
[----:B------:R-:W-:Y:S05]  /*29c0*/  BSYNC B3 ;  /* 0x0000000000037941 */ /* 0x000fea0003800000 */
.L_x_168:
        /* <DEDUP_REMOVED lines=22> */
.L_x_172:
        /* <DEDUP_REMOVED lines=23> */
.L_x_173:
[----:B------:R-:W-:Y:S05]  /*2ca0*/  BSYNC B3 ;  /* 0x0000000000037941 */ /* 0x000fea0003800000 */
.L_x_171:
        /* <DEDUP_REMOVED lines=15> */
.L_x_175:
        /* <DEDUP_REMOVED lines=18> */
.L_x_176:
[----:B------:R-:W-:Y:S05]  /*2ec0*/  BSYNC B3 ;  /* 0x0000000000037941 */ /* 0x000fea0003800000 */
.L_x_174:
        /* <DEDUP_REMOVED lines=8> */
[----:B------:R-:W-:Y:S01]  /*2f50*/  ISETP.NE.AND P0, PT, R17, RZ, PT ;  /* 0x000000ff1100720c */ /* 0x000fe20003f05270 */
[----:B------:R-:W-:Y:S01]  /*2f60*/  BSSY B3, `(.L_x_179) ;  /* 0x0000192000037945 */ /* 0x000fe20003800000 */
[----:B------:R-:W-:Y:S02]  /*2f70*/  IMAD R11, R44, R13, RZ ;  /* 0x0000000d2c0b7224 */ /* 0x000fe400078e02ff */
[----:B------:R-:W-:-:S09]  /*2f80*/  IMAD.MOV.U32 R49, RZ, RZ, R26 ;  /* 0x000000ffff317224 */ /* 0x000fd200078e001a */
        /* <DEDUP_REMOVED lines=12> */
[----:B------:R-:W-:Y:S01]  /*3050*/  MOV R2, R44 ;  /* 0x0000002c00027202 */ /* 0x000fe20000000f00 */
[----:B------:R-:W-:Y:S06]  /*3060*/  BRA `(.L_x_183) ;  /* 0x00000000004c7947 */ /* 0x000fec0003800000 */
.L_x_182:
        /* <DEDUP_REMOVED lines=19> */
.L_x_183:
[----:B------:R-:W-:Y:S05]  /*31a0*/  BSYNC B5 ;  /* 0x0000000000057941 */ /* 0x000fea0003800000 */
.L_x_181:
        /* <DEDUP_REMOVED lines=21> */
.L_x_185:
[----:B------:R-:W-:Y:S01]  /*3300*/  ULDC UR12, c[0x0][0x234] ;  /* 0x00008d00000c7ab9 */ /* 0x000fe20000000800 */
[----:B------:R-:W-:Y:S01]  /*3310*/  IMAD.MOV.U32 R4, RZ, RZ, RZ ;  /* 0x000000ffff047224 */ /* 0x000fe200078e00ff */
[----:B------:R-:W-:-:S04]  /*3320*/  MOV R3, UR12 ;  /* 0x0000000c00037c02 */ /* 0x000fc80008000f00 */
[----:B------:R-:W0:Y:S01]  /*3330*/  I2F.U32.RP R6, R3 ;  /* 0x0000000300067306 */ /* 0x000e220000209000 */
[----:B------:R-:W-:-:S07]  /*3340*/  ISETP.NE.U32.AND P2, PT, R3, RZ, PT ;  /* 0x000000ff0300720c */ /* 0x000fce0003f45070 */
[----:B0-----:R-:W0:Y:S02]  /*3350*/  MUFU.RCP R6, R6 ;  /* 0x0000000600067308 */ /* 0x001e240000001000 */
[----:B0-----:R-:W-:-:S06]  /*3360*/  VIADD R5, R6, 0xffffffe ;  /* 0x0ffffffe06057836 */ /* 0x001fcc0000000000 */
[----:B------:R-:W0:Y:S02]  /*3370*/  F2I.FTZ.U32.TRUNC.NTZ R5, R5 ;  /* 0x0000000500057305 */ /* 0x000e24000021f000 */
[----:B0-----:R-:W-:-:S05]  /*3380*/  IMAD R0, R5, R3, RZ ;  /* 0x0000000305007224 */ /* 0x001fca00078e02ff */
        /* <DEDUP_REMOVED lines=14> */
.L_x_186:
[----:B------:R-:W-:Y:S05]  /*3470*/  BSYNC B5 ;  /* 0x0000000000057941 */ /* 0x000fea0003800000 */
.L_x_184:
        /* <DEDUP_REMOVED lines=15> */
.L_x_188:
        /* <DEDUP_REMOVED lines=18> */
.L_x_189:
[----:B------:R-:W-:Y:S05]  /*3690*/  BSYNC B5 ;  /* 0x0000000000057941 */ /* 0x000fea0003800000 */
.L_x_187:
[----:B------:R-:W0:Y:S01]  /*36a0*/  LDC R3, c[0x0][0x234] ;  /* 0x00008d00ff037b82 */ /* 0x000e220000000800 */
[----:B------:R-:W2:Y:S01]  /*36b0*/  LDG.E.U16 R7, desc[UR16][R32.64] ;  /* 0x0000001020077981 */ /* 0x000ea2000c1e1500 */
[----:B------:R-:W-:Y:S01]  /*36c0*/  IADD3 R2, R2, 0x1, RZ ;  /* 0x0000000102027810 */ /* 0x000fe20007ffe0ff */
[----:B------:R-:W-:Y:S01]  /*36d0*/  IMAD.MOV R9, RZ, RZ, -R0 ;  /* 0x000000ffff097224 */ /* 0x000fe200078e0a00 */
[----:B------:R-:W-:Y:S01]  /*36e0*/  ULDC UR12, c[0x0][0x228] ;  /* 0x00008a00000c7ab9 */ /* 0x000fe20000000800 */
[----:B0-----:R-:W-:-:S04]  /*36f0*/  IMAD R5, R12, R3, R26 ;  /* 0x000000030c057224 */ /* 0x001fc800078e021a */
[----:B------:R-:W-:-:S05]  /*3700*/  IMAD.WIDE R4, R5, 0x2, R40 ;  /* 0x0000000205047825 */ /* 0x000fca00078e0228 */
[----:B------:R-:W3:Y:S01]  /*3710*/  LDG.E.U16 R6, desc[UR16][R4.64] ;  /* 0x0000001004067981 */ /* 0x000ee2000c1e1500 */
[----:B------:R-:W-:-:S05]  /*3720*/  IMAD R9, R9, UR12, R2 ;  /* 0x0000000c09097c24 */ /* 0x000fca000f8e0202 */
[----:B------:R-:W-:-:S05]  /*3730*/  IADD3 R0, -R44, R9, RZ ;  /* 0x000000092c007210 */ /* 0x000fca0007ffe1ff */
[----:B------:R-:W-:-:S05]  /*3740*/  IMAD R0, R11, R0, RZ ;  /* 0x000000000b007224 */ /* 0x000fca00078e02ff */
[----:B------:R-:W-:-:S04]  /*3750*/  I2FP.F32.S32 R2, R0 ;  /* 0x0000000000027245 */ /* 0x000fc80000201400 */
[----:B------:R-:W0:Y:S01]  /*3760*/  MUFU.RCP R9, R2 ;  /* 0x0000000200097308 */ /* 0x000e220000001000 */
[----:B------:R-:W-:Y:S01]  /*3770*/  ISETP.NE.AND P0, PT, R17, 0x1, PT ;  /* 0x000000011100780c */ /* 0x000fe20003f05270 */
[----:B------:R-:W-:Y:S02]  /*3780*/  VIADD R49, R26, 0x1 ;  /* 0x000000011a317836 */ /* 0x000fe40000000000 */
[----:B--2---:R-:W-:Y:S02]  /*3790*/  HADD2.F32 R7, -RZ, R7.H0_H0 ;  /* 0x20000007ff077230 */ /* 0x004fe40000004100 */
[----:B---3--:R-:W-:-:S05]  /*37a0*/  HADD2.F32 R6, -RZ, R6.H0_H0 ;  /* 0x20000006ff067230 */ /* 0x008fca0000004100 */
[----:B0-----:R-:W-:-:S05]  /*37b0*/  FMUL.FTZ R6, R6, R9 ;  /* 0x0000000906067220 */ /* 0x001fca0000410000 */
[----:B------:R-:W-:-:S05]  /*37c0*/  F2FP.F16.F32.PACK_AB R6, RZ, R6 ;  /* 0x00000006ff06723e */ /* 0x000fca00000000ff */
[----:B------:R-:W-:-:S05]  /*37d0*/  HADD2.F32 R6, -RZ, R6.H0_H0 ;  /* 0x20000006ff067230 */ /* 0x000fca0000004100 */
[----:B------:R-:W-:-:S05]  /*37e0*/  FADD.FTZ R0, R7, R6 ;  /* 0x0000000607007221 */ /* 0x000fca0000010000 */
[----:B------:R-:W-:-:S05]  /*37f0*/  F2FP.F16.F32.PACK_AB R0, RZ, R0 ;  /* 0x00000000ff00723e */ /* 0x000fca00000000ff */
[----:B------:R0:W-:Y:S01]  /*3800*/  STG.E.U16 desc[UR16][R32.64], R0 ;  /* 0x0000000020007986 */ /* 0x0001e2000c101510 */
        /* <DEDUP_REMOVED lines=11> */
[----:B0-----:R-:W-:Y:S05]  /*38c0*/  CALL.REL.NOINC `($__internal_1_$__cuda_sm20_div_s64) ;  /* 0x0000003400707944 */ /* 0x001fea0003c00000 */
[----:B------:R-:W-:Y:S01]  /*38d0*/  MOV R3, R44 ;  /* 0x0000002c00037202 */ /* 0x000fe20000000f00 */
[----:B------:R-:W-:Y:S06]  /*38e0*/  BRA `(.L_x_192) ;  /* 0x00000000004c7947 */ /* 0x000fec0003800000 */
.L_x_191:
[----:B------:R-:W1:Y:S01]  /*38f0*/  I2F.U32.RP R8, R3 ;  /* 0x0000000300087306 */ /* 0x000e620000209000 */
[----:B------:R-:W-:Y:S01]  /*3900*/  IMAD.MOV.U32 R6, RZ, RZ, RZ ;  /* 0x000000ffff067224 */ /* 0x000fe200078e00ff */
[----:B------:R-:W-:-:S06]  /*3910*/  ISETP.NE.U32.AND P2, PT, R3, RZ, PT ;  /* 0x000000ff0300720c */ /* 0x000fcc0003f45070 */
[----:B-1----:R-:W1:Y:S02]  /*3920*/  MUFU.RCP R8, R8 ;  /* 0x0000000800087308 */ /* 0x002e640000001000 */
[----:B-1----:R-:W-:-:S06]  /*3930*/  VIADD R7, R8, 0xffffffe ;  /* 0x0ffffffe08077836 */ /* 0x002fcc0000000000 */
[----:B------:R-:W1:Y:S02]  /*3940*/  F2I.FTZ.U32.TRUNC.NTZ R7, R7 ;  /* 0x0000000700077305 */ /* 0x000e64000021f000 */
        /* <DEDUP_REMOVED lines=12> */
[----:B------:R-:W-:-:S07]  /*3a10*/  MOV R3, R2 ;  /* 0x0000000200037202 */ /* 0x000fce0000000f00 */
.L_x_192:
[----:B------:R-:W-:Y:S05]  /*3a20*/  BSYNC B5 ;  /* 0x0000000000057941 */ /* 0x000fea0003800000 */
.L_x_190:
        /* <DEDUP_REMOVED lines=10> */
[----:B0-----:R-:W-:Y:S05]  /*3ad0*/  CALL.REL.NOINC `($__internal_1_$__cuda_sm20_div_s64) ;  /* 0x0000003000ec7944 */ /* 0x001fea0003c00000 */
        /* <DEDUP_REMOVED lines=10> */
.L_x_194:
[----:B------:R-:W-:Y:S01]  /*3b80*/  ULDC UR12, c[0x0][0x234] ;  /* 0x00008d00000c7ab9 */ /* 0x000fe20000000800 */
[----:B------:R-:W-:Y:S01]  /*3b90*/  HFMA2.MMA R6, -RZ, RZ, 0, 0 ;  /* 0x00000000ff067435 */ /* 0x000fe200000001ff */
[----:B------:R-:W-:-:S04]  /*3ba0*/  IMAD.U32 R9, RZ, RZ, UR12 ;  /* 0x0000000cff097e24 */ /* 0x000fc8000f8e00ff */
[----:B------:R-:W1:Y:S01]  /*3bb0*/  I2F.U32.RP R8, R9 ;  /* 0x0000000900087306 */ /* 0x000e620000209000 */
[----:B------:R-:W-:-:S07]  /*3bc0*/  ISETP.NE.U32.AND P2, PT, R9, RZ, PT ;  /* 0x000000ff0900720c */ /* 0x000fce0003f45070 */
[----:B-1----:R-:W1:Y:S02]  /*3bd0*/  MUFU.RCP R8, R8 ;  /* 0x0000000800087308 */ /* 0x002e640000001000 */
[----:B-1----:R-:W-:-:S06]  /*3be0*/  IADD3 R7, R8, 0xffffffe, RZ ;  /* 0x0ffffffe08077810 */ /* 0x002fcc0007ffe0ff */
[----:B------:R-:W1:Y:S02]  /*3bf0*/  F2I.FTZ.U32.TRUNC.NTZ R7, R7 ;  /* 0x0000000700077305 */ /* 0x000e64000021f000 */
[----:B-1----:R-:W-:-:S04]  /*3c00*/  IMAD R2, R7, R9, RZ ;  /* 0x0000000907027224 */ /* 0x002fc800078e02ff */
        /* <DEDUP_REMOVED lines=14> */
.L_x_195:
[----:B------:R-:W-:Y:S05]  /*3cf0*/  BSYNC B5 ;  /* 0x0000000000057941 */ /* 0x000fea0003800000 */
.L_x_193:
        /* <DEDUP_REMOVED lines=13> */
[----:B0-----:R-:W-:Y:S05]  /*3dd0*/  CALL.REL.NOINC `($__internal_1_$__cuda_sm20_div_s64) ;  /* 0x00000030002c7944 */ /* 0x001fea0003c00000 */
[----:B------:R-:W-:Y:S05]  /*3de0*/  BRA `(.L_x_198) ;  /* 0x0000000000487947 */ /* 0x000fea0003800000 */
.L_x_197:
        /* <DEDUP_REMOVED lines=18> */
.L_x_198:
[----:B------:R-:W-:Y:S05]  /*3f10*/  BSYNC B5 ;  /* 0x0000000000057941 */ /* 0x000fea0003800000 */
.L_x_196:
[----:B------:R-:W2:Y:S01]  /*3f20*/  LDG.E.U16 R6, desc[UR16][R4.64+0x2] ;  /* 0x0000021004067981 */ /* 0x000ea2000c1e1500 */
[----:B------:R-:W-:Y:S01]  /*3f30*/  IADD3 R2, -R2, RZ, RZ ;  /* 0x000000ff02027210 */ /* 0x000fe20007ffe1ff */
[----:B------:R-:W-:Y:S01]  /*3f40*/  VIADD R3, R3, 0x1 ;  /* 0x0000000103037836 */ /* 0x000fe20000000000 */
[----:B------:R-:W-:Y:S01]  /*3f50*/  ULDC UR12, c[0x0][0x228] ;  /* 0x00008a00000c7ab9 */ /* 0x000fe20000000800 */
[----:B0-----:R-:W-:Y:S01]  /*3f60*/  HADD2.F32 R0, -RZ, R0.H0_H0 ;  /* 0x20000000ff007230 */ /* 0x001fe20000004100 */
[----:B------:R-:W-:Y:S01]  /*3f70*/  ISETP.NE.AND P0, PT, R17, 0x2, PT ;  /* 0x000000021100780c */ /* 0x000fe20003f05270 */
[----:B------:R-:W-:Y:S01]  /*3f80*/  IMAD R3, R2, UR12, R3 ;  /* 0x0000000c02037c24 */ /* 0x000fe2000f8e0203 */
[----:B------:R-:W-:-:S03]  /*3f90*/  IADD3 R49, R26, 0x2, RZ ;  /* 0x000000021a317810 */ /* 0x000fc60007ffe0ff */
[----:B------:R-:W-:-:S04]  /*3fa0*/  IMAD.IADD R2, R3, 0x1, -R44 ;  /* 0x0000000103027824 */ /* 0x000fc800078e0a2c */
[----:B------:R-:W-:-:S05]  /*3fb0*/  IMAD R2, R11, R2, RZ ;  /* 0x000000020b027224 */ /* 0x000fca00078e02ff */
[----:B------:R-:W-:-:S04]  /*3fc0*/  I2FP.F32.S32 R2, R2 ;  /* 0x0000000200027245 */ /* 0x000fc80000201400 */
[----:B------:R-:W0:Y:S01]  /*3fd0*/  MUFU.RCP R3, R2 ;  /* 0x0000000200037308 */ /* 0x000e220000001000 */
[----:B--2---:R-:W-:-:S05]  /*3fe0*/  HADD2.F32 R6, -RZ, R6.H0_H0 ;  /* 0x20000006ff067230 */ /* 0x004fca0000004100 */
        /* <DEDUP_REMOVED lines=17> */
[----:B-1----:R-:W-:Y:S05]  /*4100*/  CALL.REL.NOINC `($__internal_1_$__cuda_sm20_div_s64) ;  /* 0x0000002c00607944 */ /* 0x002fea0003c00000 */
[----:B------:R-:W-:Y:S01]  /*4110*/  IMAD.MOV.U32 R3, RZ, RZ, R44 ;  /* 0x000000ffff037224 */ /* 0x000fe200078e002c */
[----:B------:R-:W-:Y:S06]  /*4120*/  BRA `(.L_x_201) ;  /* 0x00000000004c7947 */ /* 0x000fec0003800000 */
.L_x_200:
[----:B------:R-:W-:Y:S01]  /*4130*/  ULDC UR12, c[0x0][0x234] ;  /* 0x00008d00000c7ab9 */ /* 0x000fe20000000800 */
[----:B------:R-:W-:Y:S01]  /*4140*/  HFMA2.MMA R2, -RZ, RZ, 0, 0 ;  /* 0x00000000ff027435 */ /* 0x000fe200000001ff */
[----:B------:R-:W0:Y:S01]  /*4150*/  I2F.U32.RP R6, UR12 ;  /* 0x0000000c00067d06 */ /* 0x000e220008209000 */
[----:B------:R-:W-:-:S07]  /*4160*/  ISETP.NE.U32.AND P2, PT, RZ, UR12, PT ;  /* 0x0000000cff007c0c */ /* 0x000fce000bf45070 */
[----:B0-----:R-:W0:Y:S02]  /*4170*/  MUFU.RCP R6, R6 ;  /* 0x0000000600067308 */ /* 0x001e240000001000 */
[----:B0-----:R-:W-:-:S06]  /*4180*/  IADD3 R8, R6, 0xffffffe, RZ ;  /* 0x0ffffffe06087810 */ /* 0x001fcc0007ffe0ff */
[----:B------:R-:W0:Y:S02]  /*4190*/  F2I.FTZ.U32.TRUNC.NTZ R3, R8 ;  /* 0x0000000800037305 */ /* 0x000e24000021f000 */
[----:B0-----:R-:W-:-:S04]  /*41a0*/  IMAD.MOV R7, RZ, RZ, -R3 ;  /* 0x000000ffff077224 */ /* 0x001fc800078e0a03 */
        /* <DEDUP_REMOVED lines=11> */
.L_x_201:
[----:B------:R-:W-:Y:S05]  /*4260*/  BSYNC B5 ;  /* 0x0000000000057941 */ /* 0x000fea0003800000 */
.L_x_199:
        /* <DEDUP_REMOVED lines=21> */
.L_x_203:
        /* <DEDUP_REMOVED lines=23> */
.L_x_204:
[----:B------:R-:W-:Y:S05]  /*4530*/  BSYNC B5 ;  /* 0x0000000000057941 */ /* 0x000fea0003800000 */
.L_x_202:
        /* <DEDUP_REMOVED lines=13> */
[----:B-1----:R-:W-:Y:S05]  /*4610*/  CALL.REL.NOINC `($__internal_1_$__cuda_sm20_div_s64) ;  /* 0x00000028001c7944 */ /* 0x002fea0003c00000 */
[----:B------:R-:W-:Y:S05]  /*4620*/  BRA `(.L_x_207) ;  /* 0x0000000000487947 */ /* 0x000fea0003800000 */
.L_x_206:
        /* <DEDUP_REMOVED lines=18> */
.L_x_207:
[----:B------:R-:W-:Y:S05]  /*4750*/  BSYNC B5 ;  /* 0x0000000000057941 */ /* 0x000fea0003800000 */
.L_x_205:
[----:B------:R-:W2:Y:S01]  /*4760*/  LDG.E.U16 R4, desc[UR16][R4.64+0x4] ;  /* 0x0000041004047981 */ /* 0x000ea2000c1e1500 */
[----:B------:R-:W-:Y:S01]  /*4770*/  IADD3 R2, -R2, RZ, RZ ;  /* 0x000000ff02027210 */ /* 0x000fe20007ffe1ff */
[----:B------:R-:W-:Y:S01]  /*4780*/  VIADD R3, R3, 0x1 ;  /* 0x0000000103037836 */ /* 0x000fe20000000000 */
[----:B------:R-:W-:Y:S01]  /*4790*/  ULDC UR12, c[0x0][0x228] ;  /* 0x00008a00000c7ab9 */ /* 0x000fe20000000800 */
[----:B-1----:R-:W-:Y:S01]  /*47a0*/  HADD2.F32 R0, -RZ, R0.H0_H0 ;  /* 0x20000000ff007230 */ /* 0x002fe20000004100 */
[----:B------:R-:W-:Y:S01]  /*47b0*/  IADD3 R49, R26, 0x3, RZ ;  /* 0x000000031a317810 */ /* 0x000fe20007ffe0ff */
[----:B------:R-:W-:-:S04]  /*47c0*/  IMAD R3, R2, UR12, R3 ;  /* 0x0000000c02037c24 */ /* 0x000fc8000f8e0203 */
[----:B------:R-:W-:-:S04]  /*47d0*/  IMAD.IADD R2, R3, 0x1, -R44 ;  /* 0x0000000103027824 */ /* 0x000fc800078e0a2c */
[----:B------:R-:W-:-:S05]  /*47e0*/  IMAD R2, R11, R2, RZ ;  /* 0x000000020b027224 */ /* 0x000fca00078e02ff */
[----:B------:R-:W-:-:S06]  /*47f0*/  I2FP.F32.S32 R2, R2 ;  /* 0x0000000200027245 */ /* 0x000fcc0000201400 */
[----:B------:R-:W0:Y:S01]  /*4800*/  MUFU.RCP R2, R2 ;  /* 0x0000000200027308 */ /* 0x000e220000001000 */
[----:B--2---:R-:W-:-:S05]  /*4810*/  HADD2.F32 R3, -RZ, R4.H0_H0 ;  /* 0x20000004ff037230 */ /* 0x004fca0000004100 */
[----:B0-----:R-:W-:-:S05]  /*4820*/  FMUL.FTZ R3, R3, R2 ;  /* 0x0000000203037220 */ /* 0x001fca0000410000 */
[----:B------:R-:W-:-:S05]  /*4830*/  F2FP.F16.F32.PACK_AB R3, RZ, R3 ;  /* 0x00000003ff03723e */ /* 0x000fca00000000ff */
[----:B------:R-:W-:-:S05]  /*4840*/  HADD2.F32 R3, -RZ, R3.H0_H0 ;  /* 0x20000003ff037230 */ /* 0x000fca0000004100 */
[----:B------:R-:W-:-:S05]  /*4850*/  FADD.FTZ R0, R0, R3 ;  /* 0x0000000300007221 */ /* 0x000fca0000010000 */
[----:B------:R-:W-:-:S05]  /*4860*/  F2FP.F16.F32.PACK_AB R0, RZ, R0 ;  /* 0x00000000ff00723e */ /* 0x000fca00000000ff */
[----:B------:R2:W-:Y:S02]  /*4870*/  STG.E.U16 desc[UR16][R32.64], R0 ;  /* 0x0000000020007986 */ /* 0x0005e4000c101510 */
.L_x_180:
[----:B------:R-:W-:Y:S05]  /*4880*/  BSYNC B3 ;  /* 0x0000000000037941 */ /* 0x000fea0003800000 */
.L_x_179:
        /* <DEDUP_REMOVED lines=8> */
[----:B------:R-:W-:Y:S01]  /*4910*/  MOV R43, 0xffffffff ;  /* 0xffffffff002b7802 */ /* 0x000fe20000000f00 */
[----:B------:R-:W-:Y:S01]  /*4920*/  IMAD.X R3, RZ, RZ, R9, P0 ;  /* 0x000000ffff037224 */ /* 0x000fe200000e0609 */
[----:B------:R-:W-:Y:S01]  /*4930*/  IADD3 R5, P0, R0, 0x1, RZ ;  /* 0x0000000100057810 */ /* 0x000fe20007f1e0ff */
[----:B------:R-:W-:Y:S01]  /*4940*/  IMAD.MOV.U32 R42, RZ, RZ, -0x1 ;  /* 0xffffffffff2a7424 */ /* 0x000fe200078e00ff */
[----:B------:R-:W-:Y:S01]  /*4950*/  IADD3 R53, P1, R2, 0x1, RZ ;  /* 0x0000000102357810 */ /* 0x000fe20007f3e0ff */
[----:B------:R-:W-:Y:S01]  /*4960*/  IMAD R59, R3, UR12, R4 ;  /* 0x0000000c033b7c24 */ /* 0x000fe2000f8e0204 */
[----:B------:R-:W-:Y:S01]  /*4970*/  IADD3 R3, R49, 0x1, RZ ;  /* 0x0000000131037810 */ /* 0x000fe20007ffe0ff */
[----:B------:R-:W-:Y:S01]  /*4980*/  IMAD R55, R5, UR9, RZ ;  /* 0x0000000905377c24 */ /* 0x000fe2000f8e02ff */
[----:B------:R-:W-:Y:S01]  /*4990*/  LEA.HI.X.SX32 R50, R0, RZ, 0x1, P0 ;  /* 0x000000ff00327211 */ /* 0x000fe200000f0eff */
[--C-:B------:R-:W-:Y:S01]  /*49a0*/  IMAD.WIDE.U32 R6, R7, UR12, R42.reuse ;  /* 0x0000000c07067c25 */ /* 0x100fe2000f8e002a */
[----:B------:R-:W-:Y:S01]  /*49b0*/  IADD3 R51, P2, R3, 0x1, RZ ;  /* 0x0000000103337810 */ /* 0x000fe20007f5e0ff */
[----:B------:R-:W-:Y:S01]  /*49c0*/  ULDC UR13, c[0x0][0x234] ;  /* 0x00008d00000d7ab9 */ /* 0x000fe20000000800 */
[----:B------:R-:W-:Y:S01]  /*49d0*/  LEA.HI.X.SX32 R8, R2, RZ, 0x1, P1 ;  /* 0x000000ff02087211 */ /* 0x000fe200008f0eff */
[----:B------:R-:W-:Y:S01]  /*49e0*/  IMAD.WIDE.U32 R4, R5, UR12, R42 ;  /* 0x0000000c05047c25 */ /* 0x000fe2000f8e002a */
[----:B------:R-:W-:-:S02]  /*49f0*/  LEA.HI.X.SX32 R0, R3, RZ, 0x1, P2 ;  /* 0x000000ff03007211 */ /* 0x000fc400010f0eff */
[----:B------:R-:W-:Y:S01]  /*4a00*/  IADD3 R7, R7, R59, RZ ;  /* 0x0000003b07077210 */ /* 0x000fe20007ffe0ff */
[----:B------:R-:W-:-:S04]  /*4a10*/  IMAD.WIDE.U32 R2, R53, UR12, R42 ;  /* 0x0000000c35027c25 */ /* 0x000fc8000f8e002a */
[----:B------:R-:W-:-:S04]  /*4a20*/  IMAD.WIDE.U32 R42, R51, UR12, R42 ;  /* 0x0000000c332a7c25 */ /* 0x000fc8000f8e002a */
[----:B------:R-:W-:Y:S02]  /*4a30*/  IMAD R57, R53, UR9, RZ ;  /* 0x0000000935397c24 */ /* 0x000fe4000f8e02ff */
[----:B------:R-:W-:Y:S02]  /*4a40*/  IMAD R51, R51, UR9, RZ ;  /* 0x0000000933337c24 */ /* 0x000fe4000f8e02ff */
[----:B------:R-:W-:Y:S02]  /*4a50*/  IMAD R55, R50, UR12, R55 ;  /* 0x0000000c32377c24 */ /* 0x000fe4000f8e0237 */
[----:B------:R-:W-:Y:S02]  /*4a60*/  IMAD R57, R8, UR12, R57 ;  /* 0x0000000c08397c24 */ /* 0x000fe4000f8e0239 */
[----:B------:R-:W-:Y:S01]  /*4a70*/  IMAD R51, R0, UR12, R51 ;  /* 0x0000000c00337c24 */ /* 0x000fe2000f8e0233 */
[----:B------:R-:W-:Y:S01]  /*4a80*/  IADD3 R5, R5, R55, RZ ;  /* 0x0000003705057210 */ /* 0x000fe20007ffe0ff */
[----:B------:R-:W-:Y:S01]  /*4a90*/  IMAD R45, R12, UR13, R49 ;  /* 0x0000000d0c2d7c24 */ /* 0x000fe2000f8e0231 */
[----:B------:R-:W-:Y:S01]  /*4aa0*/  IADD3 R3, R3, R57, RZ ;  /* 0x0000003903037210 */ /* 0x000fe20007ffe0ff */
[----:B------:R-:W-:-:S02]  /*4ab0*/  IMAD.MOV.U32 R10, RZ, RZ, R6 ;  /* 0x000000ffff0a7224 */ /* 0x000fc400078e0006 */
[----:B------:R-:W-:Y:S02]  /*4ac0*/  IMAD.MOV.U32 R8, RZ, RZ, R4 ;  /* 0x000000ffff087224 */ /* 0x000fe400078e0004 */
[----:B------:R-:W-:Y:S01]  /*4ad0*/  IMAD.MOV.U32 R6, RZ, RZ, R2 ;  /* 0x000000ffff067224 */ /* 0x000fe200078e0002 */
[----:B------:R-:W-:Y:S01]  /*4ae0*/  IADD3 R2, R43, R51, RZ ;  /* 0x000000332b027210 */ /* 0x000fe20007ffe0ff */
[----:B------:R-:W-:-:S04]  /*4af0*/  IMAD.WIDE R44, R45, 0x2, R40 ;  /* 0x000000022d2c7825 */ /* 0x000fc800078e0228 */
[----:B------:R-:W-:Y:S02]  /*4b00*/  IMAD.MOV.U32 R4, RZ, RZ, R42 ;  /* 0x000000ffff047224 */ /* 0x000fe400078e002a */
[----:B------:R-:W-:-:S07]  /*4b10*/  IMAD.MOV.U32 R0, RZ, RZ, R49 ;  /* 0x000000ffff007224 */ /* 0x000fce00078e0031 */
.L_x_244:
        /* <DEDUP_REMOVED lines=15> */
.L_x_209:
        /* <DEDUP_REMOVED lines=19> */
.L_x_210:
[----:B------:R-:W-:Y:S05]  /*4d40*/  BSYNC B3 ;  /* 0x0000000000037941 */ /* 0x000fea0003800000 */
.L_x_208:
        /* <DEDUP_REMOVED lines=23> */
.L_x_212:
        /* <DEDUP_REMOVED lines=23> */
.L_x_213:
[----:B------:R-:W-:Y:S05]  /*5030*/  BSYNC B3 ;  /* 0x0000000000037941 */ /* 0x000fea0003800000 */
.L_x_211:
        /* <DEDUP_REMOVED lines=15> */
.L_x_215:
        /* <DEDUP_REMOVED lines=18> */
.L_x_216:
[----:B------:R-:W-:Y:S05]  /*5250*/  BSYNC B3 ;  /* 0x0000000000037941 */ /* 0x000fea0003800000 */
.L_x_214:
        /* <DEDUP_REMOVED lines=11> */
[----:B--2---:R-:W-:Y:S02]  /*5310*/  HADD2.F32 R45, -RZ, R45.H0_H0 ;  /* 0x2000002dff2d7230 */ /* 0x004fe40000004100 */
[----:B---3--:R-:W-:-:S03]  /*5320*/  HADD2.F32 R49, -RZ, R49.H0_H0 ;  /* 0x20000031ff317230 */ /* 0x008fc60000004100 */
[----:B0-----:R-:W-:-:S05]  /*5330*/  FMUL.FTZ R45, R45, R44 ;  /* 0x0000002c2d2d7220 */ /* 0x001fca0000410000 */
[----:B------:R-:W-:-:S05]  /*5340*/  F2FP.F16.F32.PACK_AB R45, RZ, R45 ;  /* 0x0000002dff2d723e */ /* 0x000fca00000000ff */
[----:B------:R-:W-:Y:S01]  /*5350*/  HADD2.F32 R50, -RZ, R45.H0_H0 ;  /* 0x2000002dff327230 */ /* 0x000fe20000004100 */
[----:B------:R-:W-:-:S04]  /*5360*/  LOP3.LUT R45, R2, UR7, RZ, 0xfc, !PT ;  /* 0x00000007022d7c12 */ /* 0x000fc8000f8efcff */
[----:B------:R-:W-:Y:S01]  /*5370*/  FADD.FTZ R58, R49, R50 ;  /* 0x00000032313a7221 */ /* 0x000fe20000010000 */
[----:B------:R-:W-:-:S04]  /*5380*/  ISETP.NE.U32.AND P0, PT, R45, RZ, PT ;  /* 0x000000ff2d00720c */ /* 0x000fc80003f05070 */
[----:B------:R-:W-:-:S05]  /*5390*/  F2FP.F16.F32.PACK_AB R58, RZ, R58 ;  /* 0x0000003aff3a723e */ /* 0x000fca00000000ff */
[----:B------:R0:W-:Y:S04]  /*53a0*/  STG.E.U16 desc[UR16][R32.64], R58 ;  /* 0x0000003a20007986 */ /* 0x0001e8000c101510 */
        /* <DEDUP_REMOVED lines=8> */
[----:B------:R-:W-:Y:S01]  /*5430*/  IMAD.MOV.U32 R60, RZ, RZ, R44 ;  /* 0x000000ffff3c7224 */ /* 0x000fe200078e002c */
[----:B------:R-:W-:Y:S06]  /*5440*/  BRA `(.L_x_219) ;  /* 0x00000000004c7947 */ /* 0x000fec0003800000 */
.L_x_218:
        /* <DEDUP_REMOVED lines=19> */
.L_x_219:
[----:B------:R-:W-:Y:S05]  /*5580*/  BSYNC B3 ;  /* 0x0000000000037941 */ /* 0x000fea0003800000 */
.L_x_217:
        /* <DEDUP_REMOVED lines=23> */
.L_x_221:
        /* <DEDUP_REMOVED lines=23> */
.L_x_222:
[----:B------:R-:W-:Y:S05]  /*5870*/  BSYNC B3 ;  /* 0x0000000000037941 */ /* 0x000fea0003800000 */
.L_x_220:
        /* <DEDUP_REMOVED lines=13> */
[----:B0-----:R-:W-:Y:S05]  /*5950*/  CALL.REL.NOINC `($__internal_1_$__cuda_sm20_div_s64) ;  /* 0x00000014004c7944 */ /* 0x001fea0003c00000 */
[----:B------:R-:W-:Y:S05]  /*5960*/  BRA `(.L_x_225) ;  /* 0x0000000000487947 */ /* 0x000fea0003800000 */
.L_x_224:
        /* <DEDUP_REMOVED lines=18> */
.L_x_225:
[----:B------:R-:W-:Y:S05]  /*5a90*/  BSYNC B3 ;  /* 0x0000000000037941 */ /* 0x000fea0003800000 */
.L_x_223:
[----:B------:R-:W2:Y:S01]  /*5aa0*/  LDG.E.U16 R45, desc[UR16][R42.64+0x2] ;  /* 0x000002102a2d7981 */ /* 0x000ea2000c1e1500 */
[----:B------:R-:W-:Y:S01]  /*5ab0*/  IADD3 R60, R60, 0x1, RZ ;  /* 0x000000013c3c7810 */ /* 0x000fe20007ffe0ff */
[----:B------:R-:W-:Y:S01]  /*5ac0*/  IMAD.MOV R49, RZ, RZ, -R61 ;  /* 0x000000ffff317224 */ /* 0x000fe200078e0a3d */
[----:B------:R-:W-:Y:S01]  /*5ad0*/  ULDC UR12, c[0x0][0x228] ;  /* 0x00008a00000c7ab9 */ /* 0x000fe20000000800 */
[----:B0-----:R-:W-:Y:S01]  /*5ae0*/  HADD2.F32 R58, -RZ, R58.H0_H0 ;  /* 0x2000003aff3a7230 */ /* 0x001fe20000004100 */
[----:B------:R-:W-:Y:S01]  /*5af0*/  BSSY B3, `(.L_x_226) ;  /* 0x000002c000037945 */ /* 0x000fe20003800000 */
[----:B------:R-:W-:-:S05]  /*5b00*/  IMAD R49, R49, UR12, R60 ;  /* 0x0000000c31317c24 */ /* 0x000fca000f8e023c */
[----:B------:R-:W-:-:S05]  /*5b10*/  IADD3 R44, -R44, R49, RZ ;  /* 0x000000312c2c7210 */ /* 0x000fca0007ffe1ff */
[----:B------:R-:W-:-:S05]  /*5b20*/  IMAD R44, R11, R44, RZ ;  /* 0x0000002c0b2c7224 */ /* 0x000fca00078e02ff */
[----:B------:R-:W-:-:S06]  /*5b30*/  I2FP.F32.S32 R44, R44 ;  /* 0x0000002c002c7245 */ /* 0x000fcc0000201400 */
[----:B------:R-:W0:Y:S01]  /*5b40*/  MUFU.RCP R44, R44 ;  /* 0x0000002c002c7308 */ /* 0x000e220000001000 */
[----:B--2---:R-:W-:-:S05]  /*5b50*/  HADD2.F32 R45, -RZ, R45.H0_H0 ;  /* 0x2000002dff2d7230 */ /* 0x004fca0000004100 */
[----:B0-----:R-:W-:-:S05]  /*5b60*/  FMUL.FTZ R45, R45, R44 ;  /* 0x0000002c2d2d7220 */ /* 0x001fca0000410000 */
[----:B------:R-:W-:-:S05]  /*5b70*/  F2FP.F16.F32.PACK_AB R45, RZ, R45 ;  /* 0x0000002dff2d723e */ /* 0x000fca00000000ff */
[----:B------:R-:W-:-:S05]  /*5b80*/  HADD2.F32 R45, -RZ, R45.H0_H0 ;  /* 0x2000002dff2d7230 */ /* 0x000fca0000004100 */
[----:B------:R-:W-:Y:S01]  /*5b90*/  FADD.FTZ R58, R58, R45 ;  /* 0x0000002d3a3a7221 */ /* 0x000fe20000010000 */
[----:B------:R-:W-:-:S04]  /*5ba0*/  LOP3.LUT R45, R3, UR7, RZ, 0xfc, !PT ;  /* 0x00000007032d7c12 */ /* 0x000fc8000f8efcff */
[----:B------:R-:W-:Y:S02]  /*5bb0*/  F2FP.F16.F32.PACK_AB R58, RZ, R58 ;  /* 0x0000003aff3a723e */ /* 0x000fe400000000ff */
[----:B------:R-:W-:-:S03]  /*5bc0*/  ISETP.NE.U32.AND P0, PT, R45, RZ, PT ;  /* 0x000000ff2d00720c */ /* 0x000fc60003f05070 */
[----:B------:R0:W-:Y:S10]  /*5bd0*/  STG.E.U16 desc[UR16][R32.64], R58 ;  /* 0x0000003a20007986 */ /* 0x0001f4000c101510 */
        /* <DEDUP_REMOVED lines=10> */
.L_x_227:
        /* <DEDUP_REMOVED lines=19> */
.L_x_228:
[----:B------:R-:W-:Y:S05]  /*5db0*/  BSYNC B3 ;  /* 0x0000000000037941 */ /* 0x000fea0003800000 */
.L_x_226:
        /* <DEDUP_REMOVED lines=23> */
.L_x_230:
        /* <DEDUP_REMOVED lines=23> */
.L_x_231:
[----:B------:R-:W-:Y:S05]  /*60a0*/  BSYNC B3 ;  /* 0x0000000000037941 */ /* 0x000fea0003800000 */
.L_x_229:
        /* <DEDUP_REMOVED lines=15> */
.L_x_233:
        /* <DEDUP_REMOVED lines=18> */
.L_x_234:
[----:B------:R-:W-:Y:S05]  /*62c0*/  BSYNC B3 ;  /* 0x0000000000037941 */ /* 0x000fea0003800000 */
.L_x_232:
        /* <DEDUP_REMOVED lines=30> */
.L_x_236:
        /* <DEDUP_REMOVED lines=19> */
.L_x_237:
[----:B------:R-:W-:Y:S05]  /*65e0*/  BSYNC B3 ;  /* 0x0000000000037941 */ /* 0x000fea0003800000 */
.L_x_235:
        /* <DEDUP_REMOVED lines=23> */
.L_x_239:
        /* <DEDUP_REMOVED lines=23> */
.L_x_240:
[----:B------:R-:W-:Y:S05]  /*68d0*/  BSYNC B3 ;  /* 0x0000000000037941 */ /* 0x000fea0003800000 */
.L_x_238:
        /* <DEDUP_REMOVED lines=15> */
.L_x_242:
        /* <DEDUP_REMOVED lines=18> */
.L_x_243:
[----:B------:R-:W-:Y:S05]  /*6af0*/  BSYNC B3 ;  /* 0x0000000000037941 */ /* 0x000fea0003800000 */
.L_x_241:
[----:B------:R-:W2:Y:S01]  /*6b00*/  LDG.E.U16 R45, desc[UR16][R42.64+0x6] ;  /* 0x000006102a2d7981 */ /* 0x000ea2000c1e1500 */
[----:B------:R-:W-:Y:S01]  /*6b10*/  IADD3 R60, R60, 0x1, RZ ;  /* 0x000000013c3c7810 */ /* 0x000fe20007ffe0ff */
[----:B------:R-:W-:Y:S01]  /*6b20*/  IMAD.MOV R49, RZ, RZ, -R61 ;  /* 0x000000ffff317224 */ /* 0x000fe200078e0a3d */
[----:B------:R-:W-:Y:S01]  /*6b30*/  ULDC UR12, c[0x0][0x228] ;  /* 0x00008a00000c7ab9 */ /* 0x000fe20000000800 */
[----:B0-----:R-:W-:Y:S01]  /*6b40*/  HADD2.F32 R58, -RZ, R58.H0_H0 ;  /* 0x2000003aff3a7230 */ /* 0x001fe20000004100 */
[----:B------:R-:W-:Y:S01]  /*6b50*/  IADD3 R0, P2, R0, 0x4, RZ ;  /* 0x0000000400007810 */ /* 0x000fe20007f5e0ff */
[----:B------:R-:W-:Y:S01]  /*6b60*/  IMAD R49, R49, UR12, R60 ;  /* 0x0000000c31317c24 */ /* 0x000fe2000f8e023c */
[----:B------:R-:W-:Y:S02]  /*6b70*/  USHF.L.U32 UR13, UR12, 0x2, URZ ;  /* 0x000000020c0d7899 */ /* 0x000fe4000800063f */
[----:B------:R-:W-:Y:S01]  /*6b80*/  ISETP.GE.AND P0, PT, R0, R21, PT ;  /* 0x000000150000720c */ /* 0x000fe20003f06270 */
[----:B------:R-:W-:Y:S01]  /*6b90*/  USHF.L.U64.HI UR12, UR12, 0x2, UR9 ;  /* 0x000000020c0c7899 */ /* 0x000fe20008010209 */
[----:B------:R-:W-:-:S02]  /*6ba0*/  IADD3 R44, -R44, R49, RZ ;  /* 0x000000312c2c7210 */ /* 0x000fc40007ffe1ff */
[----:B------:R-:W-:Y:S02]  /*6bb0*/  IADD3 R8, P3, R8, UR13, RZ ;  /* 0x0000000d08087c10 */ /* 0x000fe4000ff7e0ff */
[----:B------:R-:W-:Y:S01]  /*6bc0*/  IADD3 R6, P4, R6, UR13, RZ ;  /* 0x0000000d06067c10 */ /* 0x000fe2000ff9e0ff */
[----:B------:R-:W-:Y:S01]  /*6bd0*/  IMAD R44, R11, R44, RZ ;  /* 0x0000002c0b2c7224 */ /* 0x000fe200078e02ff */
[----:B------:R-:W-:Y:S02]  /*6be0*/  IADD3 R4, P5, R4, UR13, RZ ;  /* 0x0000000d04047c10 */ /* 0x000fe4000ffbe0ff */
[----:B------:R-:W-:Y:S02]  /*6bf0*/  IADD3 R10, P6, R10, UR13, RZ ;  /* 0x0000000d0a0a7c10 */ /* 0x000fe4000ffde0ff */
[----:B------:R-:W-:Y:S02]  /*6c00*/  I2FP.F32.S32 R44, R44 ;  /* 0x0000002c002c7245 */ /* 0x000fe40000201400 */
[----:B------:R-:W-:-:S02]  /*6c10*/  IADD3.X R5, R5, UR12, RZ, P3, !PT ;  /* 0x0000000c05057c10 */ /* 0x000fc40009ffe4ff */
[----:B------:R-:W-:Y:S02]  /*6c20*/  IADD3.X R3, R3, UR12, RZ, P4, !PT ;  /* 0x0000000c03037c10 */ /* 0x000fe4000a7fe4ff */
[----:B------:R-:W0:Y:S01]  /*6c30*/  MUFU.RCP R44, R44 ;  /* 0x0000002c002c7308 */ /* 0x000e220000001000 */
[----:B------:R-:W-:Y:S02]  /*6c40*/  IADD3.X R2, R2, UR12, RZ, P5, !PT ;  /* 0x0000000c02027c10 */ /* 0x000fe4000affe4ff */
[----:B------:R-:W-:Y:S02]  /*6c50*/  IADD3.X R7, R7, UR12, RZ, P6, !PT ;  /* 0x0000000c07077c10 */ /* 0x000fe4000b7fe4ff */
[----:B------:R-:W-:Y:S01]  /*6c60*/  IADD3.X R9, RZ, R9, RZ, P2, !PT ;  /* 0x00000009ff097210 */ /* 0x000fe200017fe4ff */
[----:B--2---:R-:W-:-:S05]  /*6c70*/  HADD2.F32 R45, -RZ, R45.H0_H0 ;  /* 0x2000002dff2d7230 */ /* 0x004fca0000004100 */
[----:B0-----:R-:W-:Y:S01]  /*6c80*/  FMUL.FTZ R45, R45, R44 ;  /* 0x0000002c2d2d7220 */ /* 0x001fe20000410000 */
[----:B------:R-:W-:-:S04]  /*6c90*/  IADD3 R44, P1, R42, 0x8, RZ ;  /* 0x000000082a2c7810 */ /* 0x000fc80007f3e0ff */
[----:B------:R-:W-:-:S05]  /*6ca0*/  F2FP.F16.F32.PACK_AB R45, RZ, R45 ;  /* 0x0000002dff2d723e */ /* 0x000fca00000000ff */
[----:B------:R-:W-:-:S05]  /*6cb0*/  HADD2.F32 R45, -RZ, R45.H0_H0 ;  /* 0x2000002dff2d7230 */ /* 0x000fca0000004100 */
[----:B------:R-:W-:-:S05]  /*6cc0*/  FADD.FTZ R45, R58, R45 ;  /* 0x0000002d3a2d7221 */ /* 0x000fca0000010000 */
[----:B------:R-:W-:-:S04]  /*6cd0*/  F2FP.F16.F32.PACK_AB R45, RZ, R45 ;  /* 0x0000002dff2d723e */ /* 0x000fc800000000ff */
[----:B------:R-:W-:Y:S01]  /*6ce0*/  PRMT R49, R45, 0x7610, R49 ;  /* 0x000076102d317816 */ /* 0x000fe20000000031 */
[----:B------:R-:W-:-:S04]  /*6cf0*/  IMAD.X R45, RZ, RZ, R43, P1 ;  /* 0x000000ffff2d7224 */ /* 0x000fc800008e062b */
[----:B------:R3:W-:Y:S01]  /*6d00*/  STG.E.U16 desc[UR16][R32.64], R49 ;  /* 0x0000003120007986 */ /* 0x0007e2000c101510 */
[----:B------:R-:W-:Y:S05]  /*6d10*/  @!P0 BRA `(.L_x_244) ;  /* 0xffffffdc00808947 */ /* 0x000fea000383ffff */
.L_x_178:
[----:B------:R-:W-:Y:S05]  /*6d20*/  BSYNC B4 ;  /* 0x0000000000047941 */ /* 0x000fea0003800000 */
.L_x_177:
[----:B------:R-:W-:-:S05]  /*6d30*/  VIADD R12, R12, 0x1 ;  /* 0x000000010c0c7836 */ /* 0x000fca0000000000 */
[----:B------:R-:W-:-:S13]  /*6d40*/  ISETP.GE.AND P0, PT, R12, R23, PT ;  /* 0x000000170c00720c */ /* 0x000fda0003f06270 */
[----:B------:R-:W-:Y:S05]  /*6d50*/  @!P0 BRA `(.L_x_245) ;  /* 0xffffffb800788947 */ /* 0x000fea000383ffff */
.L_x_167:
[----:B------:R-:W-:Y:S05]  /*6d60*/  BSYNC B2 ;  /* 0x0000000000027941 */ /* 0x000fea0003800000 */
.L_x_166:
[----:B------:R-:W-:Y:S01]  /*6d70*/  IADD3 R18, R18, 0x1, RZ ;  /* 0x0000000112127810 */ /* 0x000fe20007ffe0ff */
[----:B------:R-:W-:-:S03]  /*6d80*/  IMAD.U32 R3, RZ, RZ, UR18 ;  /* 0x00000012ff037e24 */ /* 0x000fc6000f8e00ff */
[----:B------:R-:W-:Y:S02]  /*6d90*/  ISETP.GE.AND P0, PT, R18, R47, PT ;  /* 0x0000002f1200720c */ /* 0x000fe40003f06270 */
[----:B------:R-:W-:-:S04]  /*6da0*/  LEA R40, P1, R3, R40, 0x1 ;  /* 0x0000002803287211 */ /* 0x000fc800078208ff */
[----:B------:R-:W-:-:S07]  /*6db0*/  IADD3.X R41, R41, UR11, RZ, P1, !PT ;  /* 0x0000000b29297c10 */ /* 0x000fce0008ffe4ff */
[----:B------:R-:W-:Y:S05]  /*6dc0*/  @!P0 BRA `(.L_x_246) ;  /* 0xffffffb000548947 */ /* 0x000fea000383ffff */
[----:B------:R-:W-:Y:S05]  /*6dd0*/  BSYNC B1 ;  /* 0x0000000000017941 */ /* 0x000fea0003800000 */
.L_x_156:
[----:B------:R-:W-:Y:S02]  /*6de0*/  ULDC UR12, c[0x0][0x0] ;  /* 0x00000000000c7ab9 */ /* 0x000fe40000000800 */
[----:B------:R-:W-:Y:S01]  /*6df0*/  IADD3 R20, R20, UR12, RZ ;  /* 0x0000000c14147c10 */ /* 0x000fe2000fffe0ff */
[----:B------:R-:W-:-:S03]  /*6e00*/  ULDC UR12, c[0x0][0x228] ;  /* 0x00008a00000c7ab9 */ /* 0x000fc60000000800 */
[----:B------:R-:W-:-:S13]  /*6e10*/  ISETP.GE.AND P0, PT, R20, UR12, PT ;  /* 0x0000000c14007c0c */ /* 0x000fda000bf06270 */
[----:B------:R-:W-:Y:S05]  /*6e20*/  @!P0 BRA `(.L_x_247) ;  /* 0xffffffa400708947 */ /* 0x000fea000383ffff */
.L_x_146:
[----:B------:R-:W-:Y:S05]  /*6e30*/  BSYNC B0 ;  /* 0x0000000000007941 */ /* 0x000fea0003800000 */
.L_x_145:
[----:B------:R-:W-:Y:S01]  /*6e40*/  VIADD R52, R52, UR10 ;  /* 0x0000000a34347c36 */ /* 0x000fe20008000000 */
[----:B------:R-:W-:-:S04]  /*6e50*/  ULDC UR12, c[0x0][0x224] ;  /* 0x00008900000c7ab9 */ /* 0x000fc80000000800 */
[----:B------:R-:W-:-:S13]  /*6e60*/  ISETP.GE.AND P0, PT, R52, UR12, PT ;  /* 0x0000000c34007c0c */ /* 0x000fda000bf06270 */
[----:B------:R-:W-:Y:S05]  /*6e70*/  @!P0 BRA `(.L_x_248) ;  /* 0xffffff9c005c8947 */ /* 0x000fea000383ffff */
[----:B------:R-:W-:Y:S05]  /*6e80*/  EXIT ;  /* 0x000000000000794d */ /* 0x000fea0003800000 */
        .weak           $__internal_1_$__cuda_sm20_div_s64
        .type           $__internal_1_$__cuda_sm20_div_s64,@function
        .size           $__internal_1_$__cuda_sm20_div_s64,(.L_x_1117 - $__internal_1_$__cuda_sm20_div_s64)
$__internal_1_$__cuda_sm20_div_s64:
        /* <DEDUP_REMOVED lines=35> */
[----:B------:R-:W-:-:S03]  /*70c0*/  HFMA2.MMA R69, -RZ, RZ, 0, 0 ;  /* 0x00000000ff457435 */ /* 0x000fc600000001ff */
        /* <DEDUP_REMOVED lines=41> */
[----:B------:R-:W-:-:S02]  /*7360*/  SEL R56, R56, R55, !P1 ;  /* 0x0000003738387207 */ /* 0x000fc40004800000 */
[----:B------:R-:W-:Y:S02]  /*7370*/  MOV R55, 0x0 ;  /* 0x0000000000377802 */ /* 0x000fe40000000f00 */
[----:B------:R-:W-:Y:S02]  /*7380*/  SEL R44, R44, R53, !P1 ;  /* 0x000000352c2c7207 */ /* 0x000fe40004800000 */
[----:B------:R-:W-:Y:S02]  /*7390*/  SEL R56, R56, 0xffffffff, P0 ;  /* 0xffffffff38387807 */ /* 0x000fe40000000000 */
[----:B------:R-:W-:Y:S01]  /*73a0*/  SEL R44, R44, 0xffffffff, P0 ;  /* 0xffffffff2c2c7807 */ /* 0x000fe20000000000 */
[----:B------:R-:W-:Y:S06]  /*73b0*/  RET.REL.NODEC R54 `(_ZN2at6native60_GLOBAL__N__aad4af22_27_AdaptiveAveragePooling3d_cu_866e08f924adaptiveaveragegradinputIN3c104HalfEfEEvPT_PKS5_iiiiiil) ;  /* 0xffffff8c36107950 */ /* 0x000fec0003c3ffff */
.L_x_249:
        /* <DEDUP_REMOVED lines=12> */
.L_x_1117:


//--------------------- .text._ZN2at6native60_GLOBAL__N__aad4af22_27_AdaptiveAveragePooling3d_cu_866e08f924adaptiveaveragegradinputIffEEvPT_PKS3_iiiiiil --------------------------
	.section	.text._ZN2at6native60_GLOBAL__N__aad4af22_27_AdaptiveAveragePooling3d_cu_866e08f924adaptiveaveragegradinputIffEEvPT_PKS3_iiiiiil,"ax",@progbits
	.align	128
.text._ZN2at6native60_GLOBAL__N__aad4af22_27_AdaptiveAveragePooling3d_cu_866e08f924adaptiveaveragegradinputIffEEvPT_PKS3_iiiiiil:
        .type           _ZN2at6native60_GLOBAL__N__aad4af22_27_AdaptiveAveragePooling3d_cu_866e08f924adaptiveaveragegradinputIffEEvPT_PKS3_iiiiiil,@function
        .size           _ZN2at6native60_GLOBAL__N__aad4af22_27_AdaptiveAveragePooling3d_cu_866e08f924adaptiveaveragegradinputIffEEvPT_PKS3_iiiiiil,(.L_x_1119 - _ZN2at6native60_GLOBAL__N__aad4af22_27_AdaptiveAveragePooling3d_cu_866e08f924adaptiveaveragegradinputIffEEvPT_PKS3_iiiiiil)
        .other          _ZN2at6native60_GLOBAL__N__aad4af22_27_AdaptiveAveragePooling3d_cu_866e08f924adaptiveaveragegradinputIffEEvPT_PKS3_iiiiiil,@"STO_CUDA_ENTRY STV_DEFAULT"
_ZN2at6native60_GLOBAL__N__aad4af22_27_AdaptiveAveragePooling3d_cu_866e08f924adaptiveaveragegradinputIffEEvPT_PKS3_iiiiiil:
        /* <DEDUP_REMOVED lines=22> */
[----:B------:R-:W-:Y:S05]  /*0160*/  CALL.REL.NOINC `($__internal_2_$__cuda_sm20_div_s64) ;  /* 0x0000006800947944 */ /* 0x000fea0003c00000 */
[----:B------:R-:W-:Y:S01]  /*0170*/  ULDC UR6, c[0x0][0x220] ;  /* 0x0000880000067ab9 */ /* 0x000fe20000000800 */
[----:B------:R-:W-:Y:S01]  /*0180*/  IADD3 R0, -R44, RZ, RZ ;  /* 0x000000ff2c007210 */ /* 0x000fe20007ffe1ff */
[----:B------:R-:W-:Y:S02]  /*0190*/  IMAD.U32 R11, RZ, RZ, UR6 ;  /* 0x00000006ff0b7e24 */ /* 0x000fe4000f8e00ff */
[----:B------:R-:W-:Y:S02]  /*01a0*/  IMAD.MOV.U32 R3, RZ, RZ, R44 ;  /* 0x000000ffff037224 */ /* 0x000fe400078e002c */
[----:B------:R-:W-:Y:S01]  /*01b0*/  IMAD R0, R0, R11, UR5 ;  /* 0x0000000500007e24 */ /* 0x000fe2000f8e020b */
[----:B------:R-:W-:Y:S06]  /*01c0*/  BRA `(.L_x_251) ;  /* 0x0000000000507947 */ /* 0x000fec0003800000 */
.L_x_250:
        /* <DEDUP_REMOVED lines=20> */
.L_x_251:
        /* <DEDUP_REMOVED lines=13> */
[----:B------:R-:W-:Y:S05]  /*03e0*/  CALL.REL.NOINC `($__internal_2_$__cuda_sm20_div_s64) ;  /* 0x0000006400f47944 */ /* 0x000fea0003c00000 */
        /* <DEDUP_REMOVED lines=11> */
.L_x_253:
        /* <DEDUP_REMOVED lines=21> */
.L_x_254:
[----:B------:R-:W-:Y:S05]  /*05f0*/  BSYNC B0 ;  /* 0x0000000000007941 */ /* 0x000fea0003800000 */
.L_x_252:
        /* <DEDUP_REMOVED lines=13> */
[----:B------:R-:W-:Y:S05]  /*06d0*/  CALL.REL.NOINC `($__internal_2_$__cuda_sm20_div_s64) ;  /* 0x0000006400387944 */ /* 0x000fea0003c00000 */
[----:B------:R-:W-:Y:S05]  /*06e0*/  BRA `(.L_x_257) ;  /* 0x0000000000487947 */ /* 0x000fea0003800000 */
.L_x_256:
        /* <DEDUP_REMOVED lines=18> */
.L_x_257:
[----:B------:R-:W-:Y:S05]  /*0810*/  BSYNC B0 ;  /* 0x0000000000007941 */ /* 0x000fea0003800000 */
.L_x_255:
        /* <DEDUP_REMOVED lines=18> */
[----:B------:R-:W-:Y:S05]  /*0940*/  CALL.REL.NOINC `($__internal_2_$__cuda_sm20_div_s64) ;  /* 0x00000060009c7944 */ /* 0x000fea0003c00000 */
[----:B------:R-:W-:Y:S05]  /*0950*/  BRA `(.L_x_260) ;  /* 0x00000000004c7947 */ /* 0x000fea0003800000 */
.L_x_259:
        /* <DEDUP_REMOVED lines=19> */
.L_x_260:
[----:B------:R-:W-:Y:S05]  /*0a90*/  BSYNC B0 ;  /* 0x0000000000007941 */ /* 0x000fea0003800000 */
.L_x_258:
        /* <DEDUP_REMOVED lines=21> */
.L_x_373:
        /* <DEDUP_REMOVED lines=23> */
.L_x_262:
        /* <DEDUP_REMOVED lines=23> */
.L_x_263:
[----:B------:R-:W-:Y:S05]  /*0ed0*/  BSYNC B0 ;  /* 0x0000000000007941 */ /* 0x000fea0003800000 */
.L_x_261:
        /* <DEDUP_REMOVED lines=15> */
.L_x_265:
        /* <DEDUP_REMOVED lines=18> */
.L_x_266:
[----:B------:R-:W-:Y:S05]  /*10f0*/  BSYNC B0 ;  /* 0x0000000000007941 */ /* 0x000fea0003800000 */
.L_x_264:
        /* <DEDUP_REMOVED lines=18> */
[----:B------:R-:W-:Y:S05]  /*1220*/  CALL.REL.NOINC `($__internal_2_$__cuda_sm20_div_s64) ;  /* 0x0000005800647944 */ /* 0x000fea0003c00000 */
[----:B------:R-:W-:Y:S05]  /*1230*/  BRA `(.L_x_269) ;  /* 0x00000000004c7947 */ /* 0x000fea0003800000 */
.L_x_268:
[----:B------:R-:W-:Y:S02]  /*1240*/  ULDC UR12, c[0x0][0x224] ;  /* 0x00008900000c7ab9 */ /* 0x000fe40000000800 */
[----:B------:R-:W0:Y:S01]  /*1250*/  I2F.U32.RP R0, UR12 ;  /* 0x0000000c00007d06 */ /* 0x000e220008209000 */
[----:B------:R-:W-:-:S07]  /*1260*/  ISETP.NE.U32.AND P2, PT, RZ, UR12, PT ;  /* 0x0000000cff007c0c */ /* 0x000fce000bf45070 */
[----:B0-----:R-:W0:Y:S02]  /*1270*/  MUFU.RCP R0, R0 ;  /* 0x0000000000007308 */ /* 0x001e240000001000 */
[----:B0-----:R-:W-:-:S06]  /*1280*/  VIADD R2, R0, 0xffffffe ;  /* 0x0ffffffe00027836 */ /* 0x001fcc0000000000 */
        /* <DEDUP_REMOVED lines=9> */
[----:B------:R-:W-:Y:S01]  /*1320*/  @P0 VIADD R64, R64, -UR12 ;  /* 0x8000000c40400c36 */ /* 0x000fe20008000000 */
[----:B------:R-:W-:-:S04]  /*1330*/  @P0 IADD3 R44, R44, 0x1, RZ ;  /* 0x000000012c2c0810 */ /* 0x000fc80007ffe0ff */
[----:B------:R-:W-:-:S13]  /*1340*/  ISETP.GE.U32.AND P1, PT, R64, UR12, PT ;  /* 0x0000000c40007c0c */ /* 0x000fda000bf26070 */
[----:B------:R-:W-:Y:S01]  /*1350*/  @P1 VIADD R44, R44, 0x1 ;  /* 0x000000012c2c1836 */ /* 0x000fe20000000000 */
[----:B------:R-:W-:-:S07]  /*1360*/  @!P2 LOP3.LUT R44, RZ, UR12, RZ, 0x33, !PT ;  /* 0x0000000cff2cac12 */ /* 0x000fce000f8e33ff */
.L_x_269:
[----:B------:R-:W-:Y:S05]  /*1370*/  BSYNC B0 ;  /* 0x0000000000007941 */ /* 0x000fea0003800000 */
.L_x_267:
[----:B------:R-:W-:Y:S01]  /*1380*/  ISETP.GT.AND P0, PT, R47, R48, PT ;  /* 0x000000302f00720c */ /* 0x000fe20003f04270 */
[----:B------:R-:W-:Y:S01]  /*1390*/  ULDC UR12, c[0x0][0x228] ;  /* 0x00008a00000c7ab9 */ /* 0x000fe20000000800 */
[----:B------:R-:W-:Y:S02]  /*13a0*/  BSSY B0, `(.L_x_270) ;  /* 0x000057c000007945 */ /* 0x000fe40003800000 */
[----:B------:R-:W-:-:S13]  /*13b0*/  ISETP.GE.OR P0, PT, R46, UR12, !P0 ;  /* 0x0000000c2e007c0c */ /* 0x000fda000c706670 */
[----:B------:R-:W-:Y:S05]  /*13c0*/  @P0 BRA `(.L_x_271) ;  /* 0x0000005400e40947 */ /* 0x000fea0003800000 */
[----:B------:R-:W-:Y:S01]  /*13d0*/  VIADD R23, R44, 0x1 ;  /* 0x000000012c177836 */ /* 0x000fe20000000000 */
[----:B------:R-:W-:-:S07]  /*13e0*/  MOV R20, R46 ;  /* 0x0000002e00147202 */ /* 0x000fce0000000f00 */
.L_x_372:
        /* <DEDUP_REMOVED lines=11> */
[----:B------:R-:W-:Y:S05]  /*14a0*/  CALL.REL.NOINC `($__internal_2_$__cuda_sm20_div_s64) ;  /* 0x0000005400c47944 */ /* 0x000fea0003c00000 */
        /* <DEDUP_REMOVED lines=11> */
.L_x_273:
        /* <DEDUP_REMOVED lines=23> */
.L_x_274:
[----:B------:R-:W-:Y:S05]  /*16d0*/  BSYNC B1 ;  /* 0x0000000000017941 */ /* 0x000fea0003800000 */
.L_x_272:
        /* <DEDUP_REMOVED lines=14> */
[----:B------:R-:W-:Y:S01]  /*17c0*/  IMAD.MOV.U32 R19, RZ, RZ, R44 ;  /* 0x000000ffff137224 */ /* 0x000fe200078e002c */
[----:B------:R-:W-:Y:S06]  /*17d0*/  BRA `(.L_x_277) ;  /* 0x0000000000487947 */ /* 0x000fec0003800000 */
.L_x_276:
        /* <DEDUP_REMOVED lines=18> */
.L_x_277:
[----:B------:R-:W-:Y:S05]  /*1900*/  BSYNC B1 ;  /* 0x0000000000017941 */ /* 0x000fea0003800000 */
.L_x_275:
        /* <DEDUP_REMOVED lines=20> */
.L_x_279:
        /* <DEDUP_REMOVED lines=19> */
.L_x_280:
[----:B------:R-:W-:Y:S05]  /*1b80*/  BSYNC B1 ;  /* 0x0000000000017941 */ /* 0x000fea0003800000 */
.L_x_278:
        /* <DEDUP_REMOVED lines=57> */
.L_x_371:
[----:B------:R-:W-:Y:S01]  /*1f20*/  SHF.R.S32.HI R3, RZ, 0x1f, R18 ;  /* 0x0000001fff037819 */ /* 0x000fe20000011412 */
        /* <DEDUP_REMOVED lines=17> */
[----:B------:R-:W-:Y:S05]  /*2040*/  CALL.REL.NOINC `($__internal_2_$__cuda_sm20_div_s64) ;  /* 0x0000004800dc7944 */ /* 0x000fea0003c00000 */
[----:B------:R-:W-:Y:S01]  /*2050*/  MOV R0, R44 ;  /* 0x0000002c00007202 */ /* 0x000fe20000000f00 */
[----:B------:R-:W-:Y:S06]  /*2060*/  BRA `(.L_x_284) ;  /* 0x00000000004c7947 */ /* 0x000fec0003800000 */
.L_x_283:
        /* <DEDUP_REMOVED lines=19> */
.L_x_284:
[----:B------:R-:W-:Y:S05]  /*21a0*/  BSYNC B2 ;  /* 0x0000000000027941 */ /* 0x000fea0003800000 */
.L_x_282:
        /* <DEDUP_REMOVED lines=10> */
[----:B------:R-:W-:Y:S05]  /*2250*/  CALL.REL.NOINC `($__internal_2_$__cuda_sm20_div_s64) ;  /* 0x0000004800587944 */ /* 0x000fea0003c00000 */
        /* <DEDUP_REMOVED lines=11> */
.L_x_286:
        /* <DEDUP_REMOVED lines=23> */
.L_x_287:
[----:B------:R-:W-:Y:S05]  /*2480*/  BSYNC B2 ;  /* 0x0000000000027941 */ /* 0x000fea0003800000 */
.L_x_285:
        /* <DEDUP_REMOVED lines=15> */
.L_x_289:
        /* <DEDUP_REMOVED lines=18> */
.L_x_290:
[----:B------:R-:W-:Y:S05]  /*26a0*/  BSYNC B2 ;  /* 0x0000000000027941 */ /* 0x000fea0003800000 */
.L_x_288:
        /* <DEDUP_REMOVED lines=9> */
.L_x_370:
[----:B012---:R-:W-:Y:S01]  /*2740*/  SHF.R.S32.HI R3, RZ, 0x1f, R12 ;  /* 0x0000001fff037819 */ /* 0x007fe2000001140c */
        /* <DEDUP_REMOVED lines=17> */
[----:B------:R-:W-:Y:S05]  /*2860*/  CALL.REL.NOINC `($__internal_2_$__cuda_sm20_div_s64) ;  /* 0x0000004000d47944 */ /* 0x000fea0003c00000 */
[----:B------:R-:W-:Y:S01]  /*2870*/  IMAD.MOV.U32 R0, RZ, RZ, R44 ;  /* 0x000000ffff007224 */ /* 0x000fe200078e002c */
[----:B------:R-:W-:Y:S06]  /*2880*/  BRA `(.L_x_295) ;  /* 0x00000000004c7947 */ /* 0x000fec0003800000 */
.L_x_294:
        /* <DEDUP_REMOVED lines=19> */
.L_x_295:
[----:B------:R-:W-:Y:S05]  /*29c0*/  BSYNC B3 ;  /* 0x0000000000037941 */ /* 0x000fea0003800000 */
.L_x_293:
        /* <DEDUP_REMOVED lines=22> */
.L_x_297:
        /* <DEDUP_REMOVED lines=23> */
.L_x_298:
[----:B------:R-:W-:Y:S05]  /*2ca0*/  BSYNC B3 ;  /* 0x0000000000037941 */ /* 0x000fea0003800000 */
.L_x_296:
        /* <DEDUP_REMOVED lines=15> */
.L_x_300:
        /* <DEDUP_REMOVED lines=18> */
.L_x_301:
[----:B------:R-:W-:Y:S05]  /*2ec0*/  BSYNC B3 ;  /* 0x0000000000037941 */ /* 0x000fea0003800000 */
.L_x_299:
        /* <DEDUP_REMOVED lines=24> */
[----:B------:R-:W-:Y:S01]  /*3050*/  MOV R2, R44 ;  /* 0x0000002c00027202 */ /* 0x000fe20000000f00 */
[----:B------:R-:W-:Y:S06]  /*3060*/  BRA `(.L_x_308) ;  /* 0x00000000004c7947 */ /* 0x000fec0003800000 */
.L_x_307:
        /* <DEDUP_REMOVED lines=19> */
.L_x_308:
[----:B------:R-:W-:Y:S05]  /*31a0*/  BSYNC B5 ;  /* 0x0000000000057941 */ /* 0x000fea0003800000 */
.L_x_306:
        /* <DEDUP_REMOVED lines=21> */
.L_x_310:
        /* <DEDUP_REMOVED lines=23> */
.L_x_311:
[----:B------:R-:W-:Y:S05]  /*3470*/  BSYNC B5 ;  /* 0x0000000000057941 */ /* 0x000fea0003800000 */
.L_x_309:
        /* <DEDUP_REMOVED lines=15> */
.L_x_313:
        /* <DEDUP_REMOVED lines=18> */
.L_x_314:
[----:B------:R-:W-:Y:S05]  /*3690*/  BSYNC B5 ;  /* 0x0000000000057941 */ /* 0x000fea0003800000 */
.L_x_312:
[----:B------:R-:W0:Y:S01]  /*36a0*/  LDC R9, c[0x0][0x234] ;  /* 0x00008d00ff097b82 */ /* 0x000e220000000800 */
[----:B------:R-:W2:Y:S01]  /*36b0*/  LDG.E R6, desc[UR16][R32.64] ;  /* 0x0000001020067981 */ /* 0x000ea2000c1e1900 */
[----:B------:R-:W-:Y:S01]  /*36c0*/  IADD3 R2, R2, 0x1, RZ ;  /* 0x0000000102027810 */ /* 0x000fe20007ffe0ff */
[----:B------:R-:W-:Y:S01]  /*36d0*/  IMAD.MOV R7, RZ, RZ, -R0 ;  /* 0x000000ffff077224 */ /* 0x000fe200078e0a00 */
[----:B------:R-:W-:Y:S01]  /*36e0*/  ULDC UR12, c[0x0][0x228] ;  /* 0x00008a00000c7ab9 */ /* 0x000fe20000000800 */
[----:B0-----:R-:W-:-:S04]  /*36f0*/  IMAD R5, R12, R9, R26 ;  /* 0x000000090c057224 */ /* 0x001fc800078e021a */
[----:B------:R-:W-:-:S05]  /*3700*/  IMAD.WIDE R4, R5, 0x4, R40 ;  /* 0x0000000405047825 */ /* 0x000fca00078e0228 */
[----:B------:R-:W2:Y:S01]  /*3710*/  LDG.E R3, desc[UR16][R4.64] ;  /* 0x0000001004037981 */ /* 0x000ea2000c1e1900 */
[----:B------:R-:W-:-:S05]  /*3720*/  IMAD R7, R7, UR12, R2 ;  /* 0x0000000c07077c24 */ /* 0x000fca000f8e0202 */
[----:B------:R-:W-:-:S05]  /*3730*/  IADD3 R0, -R44, R7, RZ ;  /* 0x000000072c007210 */ /* 0x000fca0007ffe1ff */
[----:B------:R-:W-:-:S05]  /*3740*/  IMAD R0, R11, R0, RZ ;  /* 0x000000000b007224 */ /* 0x000fca00078e02ff */
[----:B------:R-:W-:-:S06]  /*3750*/  I2FP.F32.S32 R2, R0 ;  /* 0x0000000000027245 */ /* 0x000fcc0000201400 */
[----:B------:R-:W2:Y:S01]  /*3760*/  MUFU.RCP R2, R2 ;  /* 0x0000000200027308 */ /* 0x000ea20000001000 */
[----:B------:R-:W-:Y:S01]  /*3770*/  ISETP.NE.AND P0, PT, R17, 0x1, PT ;  /* 0x000000011100780c */ /* 0x000fe20003f05270 */
[----:B------:R-:W-:Y:S02]  /*3780*/  VIADD R0, R26, 0x1 ;  /* 0x000000011a007836 */ /* 0x000fe40000000000 */
[----:B--2---:R-:W-:-:S05]  /*3790*/  FFMA.FTZ R3, R3, R2, R6 ;  /* 0x0000000203037223 */ /* 0x004fca0000010006 */
[----:B------:R0:W-:Y:S05]  /*37a0*/  STG.E desc[UR16][R32.64], R3 ;  /* 0x0000000320007986 */ /* 0x0001ea000c101910 */
        /* <DEDUP_REMOVED lines=11> */
[----:B0-----:R-:W-:Y:S05]  /*3860*/  CALL.REL.NOINC `($__internal_2_$__cuda_sm20_div_s64) ;  /* 0x0000003000d47944 */ /* 0x001fea0003c00000 */
[----:B------:R-:W-:Y:S01]  /*3870*/  MOV R2, R44 ;  /* 0x0000002c00027202 */ /* 0x000fe20000000f00 */
[----:B------:R-:W-:Y:S06]  /*3880*/  BRA `(.L_x_317) ;  /* 0x0000000000487947 */ /* 0x000fec0003800000 */
.L_x_316:
        /* <DEDUP_REMOVED lines=18> */
.L_x_317:
[----:B------:R-:W-:Y:S05]  /*39b0*/  BSYNC B5 ;  /* 0x0000000000057941 */ /* 0x000fea0003800000 */
.L_x_315:
        /* <DEDUP_REMOVED lines=21> */
.L_x_319:
        /* <DEDUP_REMOVED lines=23> */
.L_x_320:
[----:B------:R-:W-:Y:S05]  /*3c80*/  BSYNC B5 ;  /* 0x0000000000057941 */ /* 0x000fea0003800000 */
.L_x_318:
        /* <DEDUP_REMOVED lines=13> */
[----:B0-----:R-:W-:Y:S05]  /*3d60*/  CALL.REL.NOINC `($__internal_2_$__cuda_sm20_div_s64) ;  /* 0x0000002c00947944 */ /* 0x001fea0003c00000 */
[----:B------:R-:W-:Y:S05]  /*3d70*/  BRA `(.L_x_323) ;  /* 0x0000000000487947 */ /* 0x000fea0003800000 */
.L_x_322:
        /* <DEDUP_REMOVED lines=18> */
.L_x_323:
[----:B------:R-:W-:Y:S05]  /*3ea0*/  BSYNC B5 ;  /* 0x0000000000057941 */ /* 0x000fea0003800000 */
.L_x_321:
[----:B------:R-:W0:Y:S01]  /*3eb0*/  LDG.E R6, desc[UR16][R4.64+0x4] ;  /* 0x0000041004067981 */ /* 0x000e22000c1e1900 */
[----:B------:R-:W-:Y:S01]  /*3ec0*/  IADD3 R2, R2, 0x1, RZ ;  /* 0x0000000102027810 */ /* 0x000fe20007ffe0ff */
[----:B------:R-:W-:Y:S01]  /*3ed0*/  IMAD.MOV R7, RZ, RZ, -R0 ;  /* 0x000000ffff077224 */ /* 0x000fe200078e0a00 */
[----:B------:R-:W-:Y:S01]  /*3ee0*/  ULDC UR12, c[0x0][0x228] ;  /* 0x00008a00000c7ab9 */ /* 0x000fe20000000800 */
[----:B------:R-:W-:Y:S02]  /*3ef0*/  ISETP.NE.AND P0, PT, R17, 0x2, PT ;  /* 0x000000021100780c */ /* 0x000fe40003f05270 */
[----:B------:R-:W-:-:S05]  /*3f00*/  IMAD R7, R7, UR12, R2 ;  /* 0x0000000c07077c24 */ /* 0x000fca000f8e0202 */
[----:B------:R-:W-:-:S05]  /*3f10*/  IADD3 R0, -R44, R7, RZ ;  /* 0x000000072c007210 */ /* 0x000fca0007ffe1ff */
[----:B------:R-:W-:-:S05]  /*3f20*/  IMAD R0, R11, R0, RZ ;  /* 0x000000000b007224 */ /* 0x000fca00078e02ff */
[----:B------:R-:W-:Y:S01]  /*3f30*/  I2FP.F32.S32 R2, R0 ;  /* 0x0000000000027245 */ /* 0x000fe20000201400 */
[----:B------:R-:W-:-:S05]  /*3f40*/  VIADD R0, R26, 0x2 ;  /* 0x000000021a007836 */ /* 0x000fca0000000000 */
[----:B------:R-:W0:Y:S02]  /*3f50*/  MUFU.RCP R2, R2 ;  /* 0x0000000200027308 */ /* 0x000e240000001000 */
[----:B0-----:R-:W-:-:S05]  /*3f60*/  FFMA.FTZ R3, R6, R2, R3 ;  /* 0x0000000206037223 */ /* 0x001fca0000010003 */
[----:B------:R1:W-:Y:S01]  /*3f70*/  STG.E desc[UR16][R32.64], R3 ;  /* 0x0000000320007986 */ /* 0x0003e2000c101910 */
        /* <DEDUP_REMOVED lines=11> */
[----:B-1----:R-:W-:Y:S05]  /*4030*/  CALL.REL.NOINC `($__internal_2_$__cuda_sm20_div_s64) ;  /* 0x0000002800e07944 */ /* 0x002fea0003c00000 */
[----:B------:R-:W-:Y:S01]  /*4040*/  MOV R2, R44 ;  /* 0x0000002c00027202 */ /* 0x000fe20000000f00 */
[----:B------:R-:W-:Y:S06]  /*4050*/  BRA `(.L_x_326) ;  /* 0x00000000004c7947 */ /* 0x000fec0003800000 */
.L_x_325:
[----:B------:R-:W-:Y:S02]  /*4060*/  ULDC UR12, c[0x0][0x234] ;  /* 0x00008d00000c7ab9 */ /* 0x000fe40000000800 */
[----:B------:R-:W0:Y:S01]  /*4070*/  I2F.U32.RP R8, UR12 ;  /* 0x0000000c00087d06 */ /* 0x000e220008209000 */
[----:B------:R-:W-:-:S07]  /*4080*/  ISETP.NE.U32.AND P2, PT, RZ, UR12, PT ;  /* 0x0000000cff007c0c */ /* 0x000fce000bf45070 */
[----:B0-----:R-:W0:Y:S02]  /*4090*/  MUFU.RCP R8, R8 ;  /* 0x0000000800087308 */ /* 0x001e240000001000 */
[----:B0-----:R-:W-:-:S06]  /*40a0*/  VIADD R6, R8, 0xffffffe ;  /* 0x0ffffffe08067836 */ /* 0x001fcc0000000000 */
[----:B------:R0:W2:Y:S02]  /*40b0*/  F2I.FTZ.U32.TRUNC.NTZ R7, R6 ;  /* 0x0000000600077305 */ /* 0x0000a4000021f000 */
[----:B0-----:R-:W-:Y:S01]  /*40c0*/  IMAD.MOV.U32 R6, RZ, RZ, RZ ;  /* 0x000000ffff067224 */ /* 0x001fe200078e00ff */
[----:B--2---:R-:W-:-:S05]  /*40d0*/  IADD3 R9, RZ, -R7, RZ ;  /* 0x80000007ff097210 */ /* 0x004fca0007ffe0ff */
        /* <DEDUP_REMOVED lines=11> */
.L_x_326:
[----:B------:R-:W-:Y:S05]  /*4190*/  BSYNC B5 ;  /* 0x0000000000057941 */ /* 0x000fea0003800000 */
.L_x_324:
        /* <DEDUP_REMOVED lines=21> */
.L_x_328:
        /* <DEDUP_REMOVED lines=23> */
.L_x_329:
[----:B------:R-:W-:Y:S05]  /*4460*/  BSYNC B5 ;  /* 0x0000000000057941 */ /* 0x000fea0003800000 */
.L_x_327:
        /* <DEDUP_REMOVED lines=13> */
[----:B-1----:R-:W-:Y:S05]  /*4540*/  CALL.REL.NOINC `($__internal_2_$__cuda_sm20_div_s64) ;  /* 0x00000024009c7944 */ /* 0x002fea0003c00000 */
[----:B------:R-:W-:Y:S05]  /*4550*/  BRA `(.L_x_332) ;  /* 0x0000000000487947 */ /* 0x000fea0003800000 */
.L_x_331:
        /* <DEDUP_REMOVED lines=18> */
.L_x_332:
[----:B------:R-:W-:Y:S05]  /*4680*/  BSYNC B5 ;  /* 0x0000000000057941 */ /* 0x000fea0003800000 */
.L_x_330:
[----:B------:R-:W1:Y:S01]  /*4690*/  LDG.E R4, desc[UR16][R4.64+0x8] ;  /* 0x0000081004047981 */ /* 0x000e62000c1e1900 */
[----:B------:R-:W-:Y:S01]  /*46a0*/  IADD3 R2, R2, 0x1, RZ ;  /* 0x0000000102027810 */ /* 0x000fe20007ffe0ff */
[----:B------:R-:W-:Y:S01]  /*46b0*/  IMAD.MOV R7, RZ, RZ, -R0 ;  /* 0x000000ffff077224 */ /* 0x000fe200078e0a00 */
[----:B------:R-:W-:-:S03]  /*46c0*/  ULDC UR12, c[0x0][0x228] ;  /* 0x00008a00000c7ab9 */ /* 0x000fc60000000800 */
[----:B------:R-:W-:-:S05]  /*46d0*/  IMAD R7, R7, UR12, R2 ;  /* 0x0000000c07077c24 */ /* 0x000fca000f8e0202 */
[----:B------:R-:W-:-:S05]  /*46e0*/  IADD3 R0, -R44, R7, RZ ;  /* 0x000000072c007210 */ /* 0x000fca0007ffe1ff */
[----:B------:R-:W-:-:S05]  /*46f0*/  IMAD R0, R11, R0, RZ ;  /* 0x000000000b007224 */ /* 0x000fca00078e02ff */
[----:B------:R-:W-:Y:S01]  /*4700*/  I2FP.F32.S32 R2, R0 ;  /* 0x0000000000027245 */ /* 0x000fe20000201400 */
[----:B------:R-:W-:-:S05]  /*4710*/  VIADD R0, R26, 0x3 ;  /* 0x000000031a007836 */ /* 0x000fca0000000000 */
[----:B------:R-:W1:Y:S02]  /*4720*/  MUFU.RCP R2, R2 ;  /* 0x0000000200027308 */ /* 0x000e640000001000 */
[----:B-1----:R-:W-:-:S05]  /*4730*/  FFMA.FTZ R3, R4, R2, R3 ;  /* 0x0000000204037223 */ /* 0x002fca0000010003 */
[----:B------:R2:W-:Y:S02]  /*4740*/  STG.E desc[UR16][R32.64], R3 ;  /* 0x0000000320007986 */ /* 0x0005e4000c101910 */
.L_x_305:
[----:B------:R-:W-:Y:S05]  /*4750*/  BSYNC B3 ;  /* 0x0000000000037941 */ /* 0x000fea0003800000 */
.L_x_304:
        /* <DEDUP_REMOVED lines=40> */
.L_x_369:
        /* <DEDUP_REMOVED lines=15> */
.L_x_334:
        /* <DEDUP_REMOVED lines=19> */
.L_x_335:
[----:B------:R-:W-:Y:S05]  /*4c00*/  BSYNC B3 ;  /* 0x0000000000037941 */ /* 0x000fea0003800000 */
.L_x_333:
        /* <DEDUP_REMOVED lines=23> */
.L_x_337:
        /* <DEDUP_REMOVED lines=23> */
.L_x_338:
[----:B------:R-:W-:Y:S05]  /*4ef0*/  BSYNC B3 ;  /* 0x0000000000037941 */ /* 0x000fea0003800000 */
.L_x_336:
        /* <DEDUP_REMOVED lines=15> */
.L_x_340:
        /* <DEDUP_REMOVED lines=18> */
.L_x_341:
[----:B------:R-:W-:Y:S05]  /*5110*/  BSYNC B3 ;  /* 0x0000000000037941 */ /* 0x000fea0003800000 */
.L_x_339:
[----:B------:R-:W2:Y:S04]  /*5120*/  LDG.E R61, desc[UR16][R42.64] ;  /* 0x000000102a3d7981 */ /* 0x000ea8000c1e1900 */
[----:B------:R-:W2:Y:S01]  /*5130*/  LDG.E R50, desc[UR16][R32.64] ;  /* 0x0000001020327981 */ /* 0x000ea2000c1e1900 */
[----:B------:R-:W-:Y:S01]  /*5140*/  IADD3 R58, R58, 0x1, RZ ;  /* 0x000000013a3a7810 */ /* 0x000fe20007ffe0ff */
[----:B------:R-:W-:Y:S01]  /*5150*/  IMAD.MOV R45, RZ, RZ, -R60 ;  /* 0x000000ffff2d7224 */ /* 0x000fe200078e0a3c */
[----:B------:R-:W-:Y:S01]  /*5160*/  ULDC UR12, c[0x0][0x228] ;  /* 0x00008a00000c7ab9 */ /* 0x000fe20000000800 */
[----:B------:R-:W-:Y:S02]  /*5170*/  BSSY B3, `(.L_x_342) ;  /* 0x0000027000037945 */ /* 0x000fe40003800000 */
[----:B------:R-:W-:-:S05]  /*5180*/  IMAD R45, R45, UR12, R58 ;  /* 0x0000000c2d2d7c24 */ /* 0x000fca000f8e023a */
[----:B------:R-:W-:Y:S02]  /*5190*/  IADD3 R44, -R44, R45, RZ ;  /* 0x0000002d2c2c7210 */ /* 0x000fe40007ffe1ff */
[----:B------:R-:W-:-:S03]  /*51a0*/  LOP3.LUT R45, R2, UR7, RZ, 0xfc, !PT ;  /* 0x00000007022d7c12 */ /* 0x000fc6000f8efcff */
[----:B------:R-:W-:Y:S01]  /*51b0*/  IMAD R44, R11, R44, RZ ;  /* 0x0000002c0b2c7224 */ /* 0x000fe200078e02ff */
[----:B------:R-:W-:-:S04]  /*51c0*/  ISETP.NE.U32.AND P0, PT, R45, RZ, PT ;  /* 0x000000ff2d00720c */ /* 0x000fc80003f05070 */
[----:B------:R-:W-:-:S06]  /*51d0*/  I2FP.F32.S32 R44, R44 ;  /* 0x0000002c002c7245 */ /* 0x000fcc0000201400 */
[----:B------:R-:W2:Y:S02]  /*51e0*/  MUFU.RCP R44, R44 ;  /* 0x0000002c002c7308 */ /* 0x000ea40000001000 */
[----:B--2---:R-:W-:-:S05]  /*51f0*/  FFMA.FTZ R61, R61, R44, R50 ;  /* 0x0000002c3d3d7223 */ /* 0x004fca0000010032 */
[----:B------:R0:W-:Y:S01]  /*5200*/  STG.E desc[UR16][R32.64], R61 ;  /* 0x0000003d20007986 */ /* 0x0001e2000c101910 */
[----:B------:R-:W-:Y:S05]  /*5210*/  @!P0 BRA `(.L_x_343) ;  /* 0x0000000000248947 */ /* 0x000fea0003800000 */
[----:B------:R-:W-:Y:S01]  /*5220*/  ULDC UR12, c[0x0][0x234] ;  /* 0x00008d00000c7ab9 */ /* 0x000fe20000000800 */
[----:B------:R-:W-:Y:S01]  /*5230*/  IMAD.MOV.U32 R64, RZ, RZ, R4 ;  /* 0x000000ffff407224 */ /* 0x000fe200078e0004 */
[----:B------:R-:W-:Y:S01]  /*5240*/  MOV R51, R2 ;  /* 0x0000000200337202 */ /* 0x000fe20000000f00 */
[----:B------:R-:W-:Y:S01]  /*5250*/  IMAD.U32 R50, RZ, RZ, UR7 ;  /* 0x00000007ff327e24 */ /* 0x000fe2000f8e00ff */
[----:B------:R-:W-:Y:S02]  /*5260*/  MOV R49, UR12 ;  /* 0x0000000c00317c02 */ /* 0x000fe40008000f00 */
[----:B------:R-:W-:-:S07]  /*5270*/  MOV R54, 0x5290 ;  /* 0x0000529000367802 */ /* 0x000fce0000000f00 */
[----:B0-----:R-:W-:Y:S05]  /*5280*/  CALL.REL.NOINC `($__internal_2_$__cuda_sm20_div_s64) ;  /* 0x00000018004c7944 */ /* 0x001fea0003c00000 */
[----:B------:R-:W-:Y:S01]  /*5290*/  IMAD.MOV.U32 R58, RZ, RZ, R44 ;  /* 0x000000ffff3a7224 */ /* 0x000fe200078e002c */
[----:B------:R-:W-:Y:S06]  /*52a0*/  BRA `(.L_x_344) ;  /* 0x00000000004c7947 */ /* 0x000fec0003800000 */
.L_x_343:
        /* <DEDUP_REMOVED lines=19> */
.L_x_344:
[----:B------:R-:W-:Y:S05]  /*53e0*/  BSYNC B3 ;  /* 0x0000000000037941 */ /* 0x000fea0003800000 */
.L_x_342:
        /* <DEDUP_REMOVED lines=23> */
.L_x_346:
        /* <DEDUP_REMOVED lines=23> */
.L_x_347:
[----:B------:R-:W-:Y:S05]  /*56d0*/  BSYNC B3 ;  /* 0x0000000000037941 */ /* 0x000fea0003800000 */
.L_x_345:
        /* <DEDUP_REMOVED lines=15> */
.L_x_349:
        /* <DEDUP_REMOVED lines=18> */
.L_x_350:
[----:B------:R-:W-:Y:S05]  /*58f0*/  BSYNC B3 ;  /* 0x0000000000037941 */ /* 0x000fea0003800000 */
.L_x_348:
[----:B------:R-:W0:Y:S01]  /*5900*/  LDG.E R50, desc[UR16][R42.64+0x4] ;  /* 0x000004102a327981 */ /* 0x000e22000c1e1900 */
        /* <DEDUP_REMOVED lines=10> */
[----:B------:R-:W0:Y:S02]  /*59b0*/  MUFU.RCP R44, R44 ;  /* 0x0000002c002c7308 */ /* 0x000e240000001000 */
[----:B0-----:R-:W-:-:S05]  /*59c0*/  FFMA.FTZ R61, R50, R44, R61 ;  /* 0x0000002c323d7223 */ /* 0x001fca000001003d */
        /* <DEDUP_REMOVED lines=11> */
.L_x_352:
        /* <DEDUP_REMOVED lines=19> */
.L_x_353:
[----:B------:R-:W-:Y:S05]  /*5bb0*/  BSYNC B3 ;  /* 0x0000000000037941 */ /* 0x000fea0003800000 */
.L_x_351:
        /* <DEDUP_REMOVED lines=23> */
.L_x_355:
        /* <DEDUP_REMOVED lines=23> */
.L_x_356:
[----:B------:R-:W-:Y:S05]  /*5ea0*/  BSYNC B3 ;  /* 0x0000000000037941 */ /* 0x000fea0003800000 */
.L_x_354:
        /* <DEDUP_REMOVED lines=15> */
.L_x_358:
        /* <DEDUP_REMOVED lines=18> */
.L_x_359:
[----:B------:R-:W-:Y:S05]  /*60c0*/  BSYNC B3 ;  /* 0x0000000000037941 */ /* 0x000fea0003800000 */
.L_x_357:
        /* <DEDUP_REMOVED lines=24> */
.L_x_361:
        /* <DEDUP_REMOVED lines=19> */
.L_x_362:
[----:B------:R-:W-:Y:S05]  /*6380*/  BSYNC B3 ;  /* 0x0000000000037941 */ /* 0x000fea0003800000 */
.L_x_360:
        /* <DEDUP_REMOVED lines=23> */
.L_x_364:
        /* <DEDUP_REMOVED lines=23> */
.L_x_365:
[----:B------:R-:W-:Y:S05]  /*6670*/  BSYNC B3 ;  /* 0x0000000000037941 */ /* 0x000fea0003800000 */
.L_x_363:
        /* <DEDUP_REMOVED lines=15> */
.L_x_367:
        /* <DEDUP_REMOVED lines=18> */
.L_x_368:
[----:B------:R-:W-:Y:S05]  /*6890*/  BSYNC B3 ;  /* 0x0000000000037941 */ /* 0x000fea0003800000 */
.L_x_366:
[----:B------:R-:W0:Y:S01]  /*68a0*/  LDG.E R50, desc[UR16][R42.64+0xc] ;  /* 0x00000c102a327981 */ /* 0x000e22000c1e1900 */
[----:B------:R-:W-:Y:S01]  /*68b0*/  IADD3 R58, R58, 0x1, RZ ;  /* 0x000000013a3a7810 */ /* 0x000fe20007ffe0ff */
[----:B------:R-:W-:Y:S01]  /*68c0*/  IMAD.MOV R45, RZ, RZ, -R60 ;  /* 0x000000ffff2d7224 */ /* 0x000fe200078e0a3c */
[----:B------:R-:W-:Y:S01]  /*68d0*/  ULDC UR12, c[0x0][0x228] ;  /* 0x00008a00000c7ab9 */ /* 0x000fe20000000800 */
[----:B------:R-:W-:Y:S01]  /*68e0*/  IADD3 R0, P2, R0, 0x4, RZ ;  /* 0x0000000400007810 */ /* 0x000fe20007f5e0ff */
[----:B------:R-:W-:Y:S02]  /*68f0*/  USHF.L.U32 UR13, UR12, 0x2, URZ ;  /* 0x000000020c0d7899 */ /* 0x000fe4000800063f */
[----:B------:R-:W-:Y:S01]  /*6900*/  IMAD R45, R45, UR12, R58 ;  /* 0x0000000c2d2d7c24 */ /* 0x000fe2000f8e023a */
[----:B------:R-:W-:Y:S01]  /*6910*/  USHF.L.U64.HI UR12, UR12, 0x2, UR9 ;  /* 0x000000020c0c7899 */ /* 0x000fe20008010209 */
[----:B------:R-:W-:Y:S02]  /*6920*/  ISETP.GE.AND P0, PT, R0, R21, PT ;  /* 0x000000150000720c */ /* 0x000fe40003f06270 */
[----:B------:R-:W-:-:S02]  /*6930*/  IADD3.X R9, RZ, R9, RZ, P2, !PT ;  /* 0x00000009ff097210 */ /* 0x000fc400017fe4ff */
[----:B------:R-:W-:Y:S02]  /*6940*/  IADD3 R44, -R44, R45, RZ ;  /* 0x0000002d2c2c7210 */ /* 0x000fe40007ffe1ff */
[----:B------:R-:W-:Y:S02]  /*6950*/  IADD3 R8, P3, R8, UR13, RZ ;  /* 0x0000000d08087c10 */ /* 0x000fe4000ff7e0ff */
[----:B------:R-:W-:Y:S01]  /*6960*/  IADD3 R6, P4, R6, UR13, RZ ;  /* 0x0000000d06067c10 */ /* 0x000fe2000ff9e0ff */
[----:B------:R-:W-:Y:S01]  /*6970*/  IMAD R44, R11, R44, RZ ;  /* 0x0000002c0b2c7224 */ /* 0x000fe200078e02ff */
[----:B------:R-:W-:Y:S02]  /*6980*/  IADD3 R4, P5, R4, UR13, RZ ;  /* 0x0000000d04047c10 */ /* 0x000fe4000ffbe0ff */
[----:B------:R-:W-:Y:S02]  /*6990*/  IADD3 R10, P6, R10, UR13, RZ ;  /* 0x0000000d0a0a7c10 */ /* 0x000fe4000ffde0ff */
[----:B------:R-:W-:-:S02]  /*69a0*/  I2FP.F32.S32 R44, R44 ;  /* 0x0000002c002c7245 */ /* 0x000fc40000201400 */
[----:B------:R-:W-:Y:S02]  /*69b0*/  IADD3.X R5, R5, UR12, RZ, P3, !PT ;  /* 0x0000000c05057c10 */ /* 0x000fe40009ffe4ff */
[----:B------:R-:W-:Y:S02]  /*69c0*/  IADD3.X R3, R3, UR12, RZ, P4, !PT ;  /* 0x0000000c03037c10 */ /* 0x000fe4000a7fe4ff */
[----:B------:R-:W0:Y:S01]  /*69d0*/  MUFU.RCP R44, R44 ;  /* 0x0000002c002c7308 */ /* 0x000e220000001000 */
[----:B------:R-:W-:Y:S02]  /*69e0*/  IADD3.X R2, R2, UR12, RZ, P5, !PT ;  /* 0x0000000c02027c10 */ /* 0x000fe4000affe4ff */
[----:B------:R-:W-:Y:S01]  /*69f0*/  IADD3.X R7, R7, UR12, RZ, P6, !PT ;  /* 0x0000000c07077c10 */ /* 0x000fe2000b7fe4ff */
[----:B0-----:R-:W-:Y:S01]  /*6a00*/  FFMA.FTZ R61, R50, R44, R61 ;  /* 0x0000002c323d7223 */ /* 0x001fe2000001003d */
[----:B------:R-:W-:-:S04]  /*6a10*/  IADD3 R44, P1, R42, 0x10, RZ ;  /* 0x000000102a2c7810 */ /* 0x000fc80007f3e0ff */
[----:B------:R3:W-:Y:S01]  /*6a20*/  STG.E desc[UR16][R32.64], R61 ;  /* 0x0000003d20007986 */ /* 0x0007e2000c101910 */
[----:B------:R-:W-:Y:S01]  /*6a30*/  IMAD.X R45, RZ, RZ, R43, P1 ;  /* 0x000000ffff2d7224 */ /* 0x000fe200008e062b */
[----:B------:R-:W-:Y:S07]  /*6a40*/  @!P0 BRA `(.L_x_369) ;  /* 0xffffffdc00e48947 */ /* 0x000fee000383ffff */
.L_x_303:
[----:B------:R-:W-:Y:S05]  /*6a50*/  BSYNC B4 ;  /* 0x0000000000047941 */ /* 0x000fea0003800000 */
.L_x_302:
[----:B------:R-:W-:-:S05]  /*6a60*/  VIADD R12, R12, 0x1 ;  /* 0x000000010c0c7836 */ /* 0x000fca0000000000 */
[----:B------:R-:W-:-:S13]  /*6a70*/  ISETP.GE.AND P0, PT, R12, R23, PT ;  /* 0x000000170c00720c */ /* 0x000fda0003f06270 */
[----:B------:R-:W-:Y:S05]  /*6a80*/  @!P0 BRA `(.L_x_370) ;  /* 0xffffffbc002c8947 */ /* 0x000fea000383ffff */
.L_x_292:
[----:B------:R-:W-:Y:S05]  /*6a90*/  BSYNC B2 ;  /* 0x0000000000027941 */ /* 0x000fea0003800000 */
.L_x_291:
[----:B------:R-:W-:Y:S01]  /*6aa0*/  IADD3 R18, R18, 0x1, RZ ;  /* 0x0000000112127810 */ /* 0x000fe20007ffe0ff */
[----:B012---:R-:W-:-:S03]  /*6ab0*/  IMAD.U32 R3, RZ, RZ, UR18 ;  /* 0x00000012ff037e24 */ /* 0x007fc6000f8e00ff */
[----:B------:R-:W-:Y:S02]  /*6ac0*/  ISETP.GE.AND P0, PT, R18, R47, PT ;  /* 0x0000002f1200720c */ /* 0x000fe40003f06270 */
[----:B------:R-:W-:-:S04]  /*6ad0*/  LEA R40, P1, R3, R40, 0x2 ;  /* 0x0000002803287211 */ /* 0x000fc800078210ff */
[----:B------:R-:W-:-:S07]  /*6ae0*/  IADD3.X R41, R41, UR11, RZ, P1, !PT ;  /* 0x0000000b29297c10 */ /* 0x000fce0008ffe4ff */
[----:B------:R-:W-:Y:S05]  /*6af0*/  @!P0 BRA `(.L_x_371) ;  /* 0xffffffb400088947 */ /* 0x000fea000383ffff */
[----:B------:R-:W-:Y:S05]  /*6b00*/  BSYNC B1 ;  /* 0x0000000000017941 */ /* 0x000fea0003800000 */
.L_x_281:
[----:B------:R-:W-:Y:S02]  /*6b10*/  ULDC UR12, c[0x0][0x0] ;  /* 0x00000000000c7ab9 */ /* 0x000fe40000000800 */
[----:B------:R-:W-:Y:S01]  /*6b20*/  IADD3 R20, R20, UR12, RZ ;  /* 0x0000000c14147c10 */ /* 0x000fe2000fffe0ff */
[----:B------:R-:W-:-:S03]  /*6b30*/  ULDC UR12, c[0x0][0x228] ;  /* 0x00008a00000c7ab9 */ /* 0x000fc60000000800 */
[----:B------:R-:W-:-:S13]  /*6b40*/  ISETP.GE.AND P0, PT, R20, UR12, PT ;  /* 0x0000000c14007c0c */ /* 0x000fda000bf06270 */
[----:B------:R-:W-:Y:S05]  /*6b50*/  @!P0 BRA `(.L_x_372) ;  /* 0xffffffa800248947 */ /* 0x000fea000383ffff */
.L_x_271:
[----:B------:R-:W-:Y:S05]  /*6b60*/  BSYNC B0 ;  /* 0x0000000000007941 */ /* 0x000fea0003800000 */
.L_x_270:
[----:B------:R-:W-:Y:S01]  /*6b70*/  VIADD R52, R52, UR10 ;  /* 0x0000000a34347c36 */ /* 0x000fe20008000000 */
[----:B------:R-:W-:-:S04]  /*6b80*/  ULDC UR12, c[0x0][0x224] ;  /* 0x00008900000c7ab9 */ /* 0x000fc80000000800 */
[----:B------:R-:W-:-:S13]  /*6b90*/  ISETP.GE.AND P0, PT, R52, UR12, PT ;  /* 0x0000000c34007c0c */ /* 0x000fda000bf06270 */
[----:B------:R-:W-:Y:S05]  /*6ba0*/  @!P0 BRA `(.L_x_373) ;  /* 0xffffffa000108947 */ /* 0x000fea000383ffff */
[----:B------:R-:W-:Y:S05]  /*6bb0*/  EXIT ;  /* 0x000000000000794d */ /* 0x000fea0003800000 */
        .weak           $__internal_2_$__cuda_sm20_div_s64
        .type           $__internal_2_$__cuda_sm20_div_s64,@function
        .size           $__internal_2_$__cuda_sm20_div_s64,(.L_x_1119 - $__internal_2_$__cuda_sm20_div_s64)
$__internal_2_$__cuda_sm20_div_s64:
        /* <DEDUP_REMOVED lines=82> */
[----:B------:R-:W-:Y:S06]  /*70e0*/  RET.REL.NODEC R54 `(_ZN2at6native60_GLOBAL__N__aad4af22_27_AdaptiveAveragePooling3d_cu_866e08f924adaptiveaveragegradinputIffEEvPT_PKS3_iiiiiil) ;  /* 0xffffff8c36c47950 */ /* 0x000fec0003c3ffff */
.L_x_374:
        /* <DEDUP_REMOVED lines=9> */
.L_x_1119:


//--------------------- .text._ZN2at6native60_GLOBAL__N__aad4af22_27_AdaptiveAveragePooling3d_cu_866e08f924adaptiveaveragegradinputIddEEvPT_PKS3_iiiiiil --------------------------
	.section	.text._ZN2at6native60_GLOBAL__N__aad4af22_27_AdaptiveAveragePooling3d_cu_866e08f924adaptiveaveragegradinputIddEEvPT_PKS3_iiiiiil,"ax",@progbits
	.align	128
.text._ZN2at6native60_GLOBAL__N__aad4af22_27_AdaptiveAveragePooling3d_cu_866e08f924adaptiveaveragegradinputIddEEvPT_PKS3_iiiiiil:
        .type           _ZN2at6native60_GLOBAL__N__aad4af22_27_AdaptiveAveragePooling3d_cu_866e08f924adaptiveaveragegradinputIddEEvPT_PKS3_iiiiiil,@function
        .size           _ZN2at6native60_GLOBAL__N__aad4af22_27_AdaptiveAveragePooling3d_cu_866e08f924adaptiveaveragegradinputIddEEvPT_PKS3_iiiiiil,(.L_x_1121 - _ZN2at6native60_GLOBAL__N__aad4af22_27_AdaptiveAveragePooling3d_cu_866e08f924adaptiveaveragegradinputIddEEvPT_PKS3_iiiiiil)
        .other          _ZN2at6native60_GLOBAL__N__aad4af22_27_AdaptiveAveragePooling3d_cu_866e08f924adaptiveaveragegradinputIddEEvPT_PKS3_iiiiiil,@"STO_CUDA_ENTRY STV_DEFAULT"
_ZN2at6native60_GLOBAL__N__aad4af22_27_AdaptiveAveragePooling3d_cu_866e08f924adaptiveaveragegradinputIddEEvPT_PKS3_iiiiiil:
        /* <DEDUP_REMOVED lines=22> */
[----:B------:R-:W-:Y:S05]  /*0160*/  CALL.REL.NOINC `($__internal_4_$__cuda_sm20_div_s64) ;  /* 0x0000007800787944 */ /* 0x000fea0003c00000 */
[----:B------:R-:W-:Y:S01]  /*0170*/  ULDC UR6, c[0x0][0x220] ;  /* 0x0000880000067ab9 */ /* 0x000fe20000000800 */
[----:B------:R-:W-:Y:S01]  /*0180*/  IADD3 R6, -R46, RZ, RZ ;  /* 0x000000ff2e067210 */ /* 0x000fe20007ffe1ff */
[----:B------:R-:W-:Y:S02]  /*0190*/  IMAD.U32 R9, RZ, RZ, UR6 ;  /* 0x00000006ff097e24 */ /* 0x000fe4000f8e00ff */
[----:B------:R-:W-:Y:S02]  /*01a0*/  IMAD.MOV.U32 R8, RZ, RZ, R46 ;  /* 0x000000ffff087224 */ /* 0x000fe400078e002e */
[----:B------:R-:W-:Y:S01]  /*01b0*/  IMAD R6, R6, R9, UR5 ;  /* 0x0000000506067e24 */ /* 0x000fe2000f8e0209 */
[----:B------:R-:W-:Y:S06]  /*01c0*/  BRA `(.L_x_376) ;  /* 0x0000000000507947 */ /* 0x000fec0003800000 */
.L_x_375:
        /* <DEDUP_REMOVED lines=20> */
.L_x_376:
        /* <DEDUP_REMOVED lines=13> */
[----:B------:R-:W-:Y:S05]  /*03e0*/  CALL.REL.NOINC `($__internal_4_$__cuda_sm20_div_s64) ;  /* 0x0000007400d87944 */ /* 0x000fea0003c00000 */
        /* <DEDUP_REMOVED lines=11> */
.L_x_378:
        /* <DEDUP_REMOVED lines=8> */
[----:B------:R-:W-:-:S04]  /*0520*/  IMAD.HI.U32 R5, R3, R5, R2 ;  /* 0x0000000503057227 */ /* 0x000fc800078e0002 */
[----:B------:R-:W-:Y:S02]  /*0530*/  IMAD.MOV.U32 R3, RZ, RZ, RZ ;  /* 0x000000ffff037224 */ /* 0x000fe400078e00ff */
        /* <DEDUP_REMOVED lines=8> */
[----:B------:R-:W-:-:S04]  /*05c0*/  @!P2 LOP3.LUT R7, RZ, R9, RZ, 0x33, !PT ;  /* 0x00000009ff07a212 */ /* 0x000fc800078e33ff */
[----:B------:R-:W-:-:S05]  /*05d0*/  IADD3 R2, -R7, RZ, RZ ;  /* 0x000000ff07027210 */ /* 0x000fca0007ffe1ff */
[----:B------:R-:W-:-:S07]  /*05e0*/  IMAD R2, R9, R2, R6 ;  /* 0x0000000209027224 */ /* 0x000fce00078e0206 */
.L_x_379:
[----:B------:R-:W-:Y:S05]  /*05f0*/  BSYNC B0 ;  /* 0x0000000000007941 */ /* 0x000fea0003800000 */
.L_x_377:
        /* <DEDUP_REMOVED lines=13> */
[----:B------:R-:W-:Y:S05]  /*06d0*/  CALL.REL.NOINC `($__internal_4_$__cuda_sm20_div_s64) ;  /* 0x00000074001c7944 */ /* 0x000fea0003c00000 */
[----:B------:R-:W-:Y:S05]  /*06e0*/  BRA `(.L_x_382) ;  /* 0x0000000000487947 */ /* 0x000fea0003800000 */
.L_x_381:
        /* <DEDUP_REMOVED lines=18> */
.L_x_382:
[----:B------:R-:W-:Y:S05]  /*0810*/  BSYNC B0 ;  /* 0x0000000000007941 */ /* 0x000fea0003800000 */
.L_x_380:
        /* <DEDUP_REMOVED lines=18> */
[----:B------:R-:W-:Y:S05]  /*0940*/  CALL.REL.NOINC `($__internal_4_$__cuda_sm20_div_s64) ;  /* 0x0000007000807944 */ /* 0x000fea0003c00000 */
[----:B------:R-:W-:Y:S05]  /*0950*/  BRA `(.L_x_385) ;  /* 0x00000000004c7947 */ /* 0x000fea0003800000 */
.L_x_384:
        /* <DEDUP_REMOVED lines=19> */
.L_x_385:
[----:B------:R-:W-:Y:S05]  /*0a90*/  BSYNC B0 ;  /* 0x0000000000007941 */ /* 0x000fea0003800000 */
.L_x_383:
        /* <DEDUP_REMOVED lines=9> */
[----:B------:R-:W-:Y:S02]  /*0b30*/  USHF.R.S32.HI UR9, URZ, 0x1f, UR12 ;  /* 0x0000001f3f097899 */ /* 0x000fe4000801140c */
[----:B------:R-:W-:Y:S02]  /*0b40*/  USHF.R.S32.HI UR12, URZ, 0x1f, UR18 ;  /* 0x0000001f3f0c7899 */ /* 0x000fe40008011412 */
[----:B------:R-:W-:Y:S01]  /*0b50*/  IMAD R3, R8, UR18, RZ ;  /* 0x0000001208037c24 */ /* 0x000fe2000f8e02ff */
[----:B------:R-:W-:Y:S01]  /*0b60*/  ULDC UR11, c[0x0][0x10] ;  /* 0x00000400000b7ab9 */ /* 0x000fe20000000800 */
[----:B------:R-:W-:Y:S01]  /*0b70*/  VIADD R8, R46, 0x1 ;  /* 0x000000012e087836 */ /* 0x000fe20000000000 */
[----:B------:R-:W-:-:S02]  /*0b80*/  UIMAD UR10, UR10, UR11, URZ ;  /* 0x0000000b0a0a72a4 */ /* 0x000fc4000f8e023f */
[----:B------:R-:W-:Y:S02]  /*0b90*/  USHF.R.S32.HI UR6, URZ, 0x1f, UR6 ;  /* 0x0000001f3f067899 */ /* 0x000fe40008011406 */
[----:B------:R-:W-:Y:S02]  /*0ba0*/  USHF.R.S32.HI UR7, URZ, 0x1f, UR7 ;  /* 0x0000001f3f077899 */ /* 0x000fe40008011407 */
[----:B------:R-:W-:Y:S02]  /*0bb0*/  USHF.R.S32.HI UR8, URZ, 0x1f, UR8 ;  /* 0x0000001f3f087899 */ /* 0x000fe40008011408 */
[----:B------:R-:W-:Y:S01]  /*0bc0*/  USHF.L.U64.HI UR11, UR18, 0x3, UR12 ;  /* 0x00000003120b7899 */ /* 0x000fe2000801020c */
[----:B------:R-:W-:Y:S01]  /*0bd0*/  ULDC.64 UR16, c[0x0][0x208] ;  /* 0x0000820000107ab9 */ /* 0x000fe20000000a00 */
[----:B01----:R-:W-:-:S10]  /*0be0*/  IMAD.WIDE R40, R3, 0x8, R40 ;  /* 0x0000000803287825 */ /* 0x003fd400078e0228 */
.L_x_512:
[----:B------:R-:W-:Y:S01]  /*0bf0*/  SHF.R.S32.HI R9, RZ, 0x1f, R0 ;  /* 0x0000001fff097819 */ /* 0x000fe20000011400 */
[----:B------:R-:W-:Y:S03]  /*0c00*/  BSSY B0, `(.L_x_386) ;  /* 0x000002e000007945 */ /* 0x000fe60003800000 */
[----:B------:R-:W-:-:S04]  /*0c10*/  LOP3.LUT R2, R9, UR8, RZ, 0xfc, !PT ;  /* 0x0000000809027c12 */ /* 0x000fc8000f8efcff */
[----:B------:R-:W-:-:S13]  /*0c20*/  ISETP.NE.U32.AND P0, PT, R2, RZ, PT ;  /* 0x000000ff0200720c */ /* 0x000fda0003f05070 */
[----:B01----:R-:W-:Y:S05]  /*0c30*/  @!P0 BRA `(.L_x_387) ;  /* 0x00000000004c8947 */ /* 0x003fea0003800000 */
[----:B------:R-:W-:Y:S01]  /*0c40*/  ULDC UR12, c[0x0][0x224] ;  /* 0x00008900000c7ab9 */ /* 0x000fe20000000800 */
[----:B------:R-:W-:Y:S01]  /*0c50*/  IMAD.MOV.U32 R56, RZ, RZ, R0 ;  /* 0x000000ffff387224 */ /* 0x000fe200078e0000 */
[----:B------:R-:W-:Y:S01]  /*0c60*/  MOV R3, R9 ;  /* 0x0000000900037202 */ /* 0x000fe20000000f00 */
[----:B------:R-:W-:Y:S01]  /*0c70*/  IMAD.U32 R4, RZ, RZ, UR8 ;  /* 0x00000008ff047e24 */ /* 0x000fe2000f8e00ff */
[----:B------:R-:W-:Y:S01]  /*0c80*/  MOV R2, 0xcb0 ;  /* 0x00000cb000027802 */ /* 0x000fe20000000f00 */
[----:B------:R-:W-:-:S07]  /*0c90*/  IMAD.U32 R5, RZ, RZ, UR12 ;  /* 0x0000000cff057e24 */ /* 0x000fce000f8e00ff */
[----:B------:R-:W-:Y:S05]  /*0ca0*/  CALL.REL.NOINC `($__internal_4_$__cuda_sm20_div_s64) ;  /* 0x0000006c00a87944 */ /* 0x000fea0003c00000 */
[----:B------:R-:W-:Y:S01]  /*0cb0*/  IADD3 R5, P0, RZ, -R46, RZ ;  /* 0x8000002eff057210 */ /* 0x000fe20007f1e0ff */
[----:B------:R-:W-:Y:S01]  /*0cc0*/  ULDC UR12, c[0x0][0x224] ;  /* 0x00008900000c7ab9 */ /* 0x000fe20000000800 */
[----:B------:R-:W-:Y:S02]  /*0cd0*/  IMAD.MOV.U32 R2, RZ, RZ, R0 ;  /* 0x000000ffff027224 */ /* 0x000fe400078e0000 */
[----:B------:R-:W-:Y:S01]  /*0ce0*/  IADD3.X R4, RZ, ~R3, RZ, P0, !PT ;  /* 0x80000003ff047210 */ /* 0x000fe200007fe4ff */
[----:B------:R-:W-:Y:S01]  /*0cf0*/  IMAD.U32 R11, RZ, RZ, UR12 ;  /* 0x0000000cff0b7e24 */ /* 0x000fe2000f8e00ff */
[----:B------:R-:W-:Y:S01]  /*0d00*/  MOV R3, R9 ;  /* 0x0000000900037202 */ /* 0x000fe20000000f00 */
[----:B------:R-:W-:Y:S02]  /*0d10*/  IMAD.MOV.U32 R10, RZ, RZ, R46 ;  /* 0x000000ffff0a7224 */ /* 0x000fe400078e002e */
[-C--:B------:R-:W-:Y:S02]  /*0d20*/  IMAD R4, R4, R11.reuse, RZ ;  /* 0x0000000b04047224 */ /* 0x080fe400078e02ff */
[----:B------:R-:W-:-:S04]  /*0d30*/  IMAD.WIDE.U32 R2, R5, R11, R2 ;  /* 0x0000000b05027225 */ /* 0x000fc800078e0002 */
[----:B------:R-:W-:-:S04]  /*0d40*/  IMAD R5, R5, UR8, R4 ;  /* 0x0000000805057c24 */ /* 0x000fc8000f8e0204 */
[----:B------:R-:W-:Y:S01]  /*0d50*/  IMAD.IADD R3, R3, 0x1, R5 ;  /* 0x0000000103037824 */ /* 0x000fe200078e0205 */
[----:B------:R-:W-:Y:S06]  /*0d60*/  BRA `(.L_x_388) ;  /* 0x00000000005c7947 */ /* 0x000fec0003800000 */
.L_x_387:
[----:B------:R-:W-:Y:S02]  /*0d70*/  ULDC UR12, c[0x0][0x224] ;  /* 0x00008900000c7ab9 */ /* 0x000fe40000000800 */
[----:B------:R-:W-:-:S04]  /*0d80*/  MOV R11, UR12 ;  /* 0x0000000c000b7c02 */ /* 0x000fc80008000f00 */
[----:B------:R-:W0:Y:S01]  /*0d90*/  I2F.U32.RP R4, R11 ;  /* 0x0000000b00047306 */ /* 0x000e220000209000 */
[----:B------:R-:W-:-:S07]  /*0da0*/  ISETP.NE.U32.AND P2, PT, R11, RZ, PT ;  /* 0x000000ff0b00720c */ /* 0x000fce0003f45070 */
[----:B0-----:R-:W0:Y:S02]  /*0db0*/  MUFU.RCP R4, R4 ;  /* 0x0000000400047308 */ /* 0x001e240000001000 */
[----:B0-----:R-:W-:-:S06]  /*0dc0*/  VIADD R2, R4, 0xffffffe ;  /* 0x0ffffffe04027836 */ /* 0x001fcc0000000000 */
        /* <DEDUP_REMOVED lines=9> */
[----:B------:R-:W-:Y:S01]  /*0e60*/  @P0 IMAD.IADD R3, R3, 0x1, -R11 ;  /* 0x0000000103030824 */ /* 0x000fe200078e0a0b */
[----:B------:R-:W-:-:S04]  /*0e70*/  @P0 IADD3 R10, R10, 0x1, RZ ;  /* 0x000000010a0a0810 */ /* 0x000fc80007ffe0ff */
[----:B------:R-:W-:Y:S02]  /*0e80*/  ISETP.GE.U32.AND P1, PT, R3, R11, PT ;  /* 0x0000000b0300720c */ /* 0x000fe40003f26070 */
[----:B------:R-:W-:-:S11]  /*0e90*/  MOV R3, RZ ;  /* 0x000000ff00037202 */ /* 0x000fd60000000f00 */
[----:B------:R-:W-:Y:S01]  /*0ea0*/  @P1 VIADD R10, R10, 0x1 ;  /* 0x000000010a0a1836 */ /* 0x000fe20000000000 */
[----:B------:R-:W-:-:S05]  /*0eb0*/  @!P2 LOP3.LUT R10, RZ, R11, RZ, 0x33, !PT ;  /* 0x0000000bff0aa212 */ /* 0x000fca00078e33ff */
[----:B------:R-:W-:-:S04]  /*0ec0*/  IMAD.MOV R5, RZ, RZ, -R10 ;  /* 0x000000ffff057224 */ /* 0x000fc800078e0a0a */
[----:B------:R-:W-:-:S07]  /*0ed0*/  IMAD R2, R11, R5, R0 ;  /* 0x000000050b027224 */ /* 0x000fce00078e0200 */
.L_x_388:
[----:B------:R-:W-:Y:S05]  /*0ee0*/  BSYNC B0 ;  /* 0x0000000000007941 */ /* 0x000fea0003800000 */
.L_x_386:
        /* <DEDUP_REMOVED lines=13> */
[----:B------:R-:W-:Y:S05]  /*0fc0*/  CALL.REL.NOINC `($__internal_4_$__cuda_sm20_div_s64) ;  /* 0x0000006800e07944 */ /* 0x000fea0003c00000 */
[----:B------:R-:W-:Y:S05]  /*0fd0*/  BRA `(.L_x_391) ;  /* 0x0000000000487947 */ /* 0x000fea0003800000 */
.L_x_390:
[----:B------:R-:W0:Y:S01]  /*0fe0*/  I2F.U32.RP R4, R11 ;  /* 0x0000000b00047306 */ /* 0x000e220000209000 */
[----:B------:R-:W-:-:S07]  /*0ff0*/  ISETP.NE.U32.AND P2, PT, R11, RZ, PT ;  /* 0x000000ff0b00720c */ /* 0x000fce0003f45070 */
[----:B0-----:R-:W0:Y:S02]  /*1000*/  MUFU.RCP R4, R4 ;  /* 0x0000000400047308 */ /* 0x001e240000001000 */
[----:B0-----:R-:W-:-:S06]  /*1010*/  VIADD R2, R4, 0xffffffe ;  /* 0x0ffffffe04027836 */ /* 0x001fcc0000000000 */
        /* <DEDUP_REMOVED lines=9> */
[----:B------:R-:W-:Y:S01]  /*10b0*/  @P0 IMAD.IADD R56, R56, 0x1, -R11 ;  /* 0x0000000138380824 */ /* 0x000fe200078e0a0b */
[----:B------:R-:W-:-:S04]  /*10c0*/  @P0 IADD3 R46, R46, 0x1, RZ ;  /* 0x000000012e2e0810 */ /* 0x000fc80007ffe0ff */
[----:B------:R-:W-:-:S13]  /*10d0*/  ISETP.GE.U32.AND P1, PT, R56, R11, PT ;  /* 0x0000000b3800720c */ /* 0x000fda0003f26070 */
[----:B------:R-:W-:Y:S01]  /*10e0*/  @P1 VIADD R46, R46, 0x1 ;  /* 0x000000012e2e1836 */ /* 0x000fe20000000000 */
[----:B------:R-:W-:-:S07]  /*10f0*/  @!P2 LOP3.LUT R46, RZ, R11, RZ, 0x33, !PT ;  /* 0x0000000bff2ea212 */ /* 0x000fce00078e33ff */
.L_x_391:
[----:B------:R-:W-:Y:S05]  /*1100*/  BSYNC B0 ;  /* 0x0000000000007941 */ /* 0x000fea0003800000 */
.L_x_389:
        /* <DEDUP_REMOVED lines=20> */
.L_x_393:
        /* <DEDUP_REMOVED lines=17> */
[----:B------:R-:W-:Y:S01]  /*1360*/  @P1 VIADD R46, R46, 0x1 ;  /* 0x000000012e2e1836 */ /* 0x000fe20000000000 */
[----:B------:R-:W-:-:S07]  /*1370*/  @!P2 LOP3.LUT R46, RZ, UR12, RZ, 0x33, !PT ;  /* 0x0000000cff2eac12 */ /* 0x000fce000f8e33ff */
.L_x_394:
[----:B------:R-:W-:Y:S05]  /*1380*/  BSYNC B0 ;  /* 0x0000000000007941 */ /* 0x000fea0003800000 */
.L_x_392:
[----:B------:R-:W-:Y:S01]  /*1390*/  ISETP.GT.AND P0, PT, R8, R6, PT ;  /* 0x000000060800720c */ /* 0x000fe20003f04270 */
[----:B------:R-:W-:Y:S01]  /*13a0*/  ULDC UR12, c[0x0][0x228] ;  /* 0x00008a00000c7ab9 */ /* 0x000fe20000000800 */
[----:B------:R-:W-:Y:S02]  /*13b0*/  BSSY B0, `(.L_x_395) ;  /* 0x0000618000007945 */ /* 0x000fe40003800000 */
[----:B------:R-:W-:-:S13]  /*13c0*/  ISETP.GE.OR P0, PT, R7, UR12, !P0 ;  /* 0x0000000c07007c0c */ /* 0x000fda000c706670 */
[----:B------:R-:W-:Y:S05]  /*13d0*/  @P0 BRA `(.L_x_396) ;  /* 0x0000006000540947 */ /* 0x000fea0003800000 */
[----:B------:R-:W-:Y:S01]  /*13e0*/  IADD3 R10, R46, 0x1, RZ ;  /* 0x000000012e0a7810 */ /* 0x000fe20007ffe0ff */
[----:B------:R-:W-:-:S07]  /*13f0*/  IMAD.MOV.U32 R11, RZ, RZ, R7 ;  /* 0x000000ffff0b7224 */ /* 0x000fce00078e0007 */
.L_x_511:
        /* <DEDUP_REMOVED lines=24> */
.L_x_398:
        /* <DEDUP_REMOVED lines=23> */
.L_x_399:
[----:B------:R-:W-:Y:S05]  /*16f0*/  BSYNC B1 ;  /* 0x0000000000017941 */ /* 0x000fea0003800000 */
.L_x_397:
        /* <DEDUP_REMOVED lines=14> */
[----:B------:R-:W-:Y:S01]  /*17e0*/  IMAD.MOV.U32 R13, RZ, RZ, R46 ;  /* 0x000000ffff0d7224 */ /* 0x000fe200078e002e */
[----:B------:R-:W-:Y:S06]  /*17f0*/  BRA `(.L_x_402) ;  /* 0x0000000000487947 */ /* 0x000fec0003800000 */
.L_x_401:
        /* <DEDUP_REMOVED lines=18> */
.L_x_402:
[----:B------:R-:W-:Y:S05]  /*1920*/  BSYNC B1 ;  /* 0x0000000000017941 */ /* 0x000fea0003800000 */
.L_x_400:
        /* <DEDUP_REMOVED lines=20> */
.L_x_404:
        /* <DEDUP_REMOVED lines=19> */
.L_x_405:
[----:B------:R-:W-:Y:S05]  /*1ba0*/  BSYNC B1 ;  /* 0x0000000000017941 */ /* 0x000fea0003800000 */
.L_x_403:
[----:B------:R-:W0:Y:S01]  /*1bb0*/  LDC R2, c[0x0][0x224] ;  /* 0x00008900ff027b82 */ /* 0x000e220000000800 */
[----:B------:R-:W-:Y:S01]  /*1bc0*/  ULDC.64 UR14, c[0x0][0x238] ;  /* 0x00008e00000e7ab9 */ /* 0x000fe20000000a00 */
[----:B------:R-:W-:Y:S01]  /*1bd0*/  IMAD.MOV R17, RZ, RZ, -R12 ;  /* 0x000000ffff117224 */ /* 0x000fe200078e0a0c */
[----:B------:R-:W-:Y:S01]  /*1be0*/  IADD3 R12, R46, 0x1, RZ ;  /* 0x000000012e0c7810 */ /* 0x000fe20007ffe0ff */
[----:B------:R-:W-:Y:S01]  /*1bf0*/  ULDC UR13, c[0x0][0x234] ;  /* 0x00008d00000d7ab9 */ /* 0x000fe20000000800 */
[----:B------:R-:W-:Y:S01]  /*1c00*/  SHF.R.S32.HI R39, RZ, 0x1f, R38 ;  /* 0x0000001fff277819 */ /* 0x000fe20000011426 */
[C---:B------:R-:W-:Y:S01]  /*1c10*/  VIADD R34, R38.reuse, 0x2 ;  /* 0x0000000226227836 */ /* 0x040fe20000000000 */
[----:B------:R-:W-:Y:S01]  /*1c20*/  IADD3 R36, R38, 0x1, RZ ;  /* 0x0000000126247810 */ /* 0x000fe20007ffe0ff */
[----:B------:R-:W1:Y:S01]  /*1c30*/  LDC R27, c[0x0][0x228] ;  /* 0x00008a00ff1b7b82 */ /* 0x000e620000000800 */
[C---:B------:R-:W-:Y:S01]  /*1c40*/  IMAD R16, R17.reuse, UR13, R12 ;  /* 0x0000000d11107c24 */ /* 0x040fe2000f8e020c */
[----:B------:R-:W-:Y:S01]  /*1c50*/  BSSY B1, `(.L_x_406) ;  /* 0x0000588000017945 */ /* 0x000fe20003800000 */
[----:B------:R-:W-:Y:S01]  /*1c60*/  IMAD R46, R17, UR13, R46 ;  /* 0x0000000d112e7c24 */ /* 0x000fe2000f8e022e */
[----:B------:R-:W-:Y:S01]  /*1c70*/  SHF.R.S32.HI R37, RZ, 0x1f, R36 ;  /* 0x0000001fff257819 */ /* 0x000fe20000011424 */
[----:B------:R-:W-:Y:S01]  /*1c80*/  IMAD.MOV.U32 R25, RZ, RZ, R41 ;  /* 0x000000ffff197224 */ /* 0x000fe200078e0029 */
[----:B------:R-:W-:-:S02]  /*1c90*/  IADD3 R28, P1, R36, 0x1, RZ ;  /* 0x00000001241c7810 */ /* 0x000fc40007f3e0ff */
[----:B------:R-:W2:Y:S01]  /*1ca0*/  S2UR UR12, SR_CTAID.X ;  /* 0x00000000000c79c3 */ /* 0x000ea20000002500 */
[----:B------:R-:W-:Y:S02]  /*1cb0*/  SHF.R.S32.HI R35, RZ, 0x1f, R34 ;  /* 0x0000001fff237819 */ /* 0x000fe40000011422 */
[----:B------:R-:W-:Y:S02]  /*1cc0*/  IADD3 R26, P2, R34, 0x1, RZ ;  /* 0x00000001221a7810 */ /* 0x000fe40007f5e0ff */
[----:B------:R-:W-:Y:S01]  /*1cd0*/  MOV R24, R40 ;  /* 0x0000002800187202 */ /* 0x000fe20000000f00 */
[----:B0-----:R-:W-:Y:S02]  /*1ce0*/  IMAD R5, R2, UR9, RZ ;  /* 0x0000000902057c24 */ /* 0x001fe4000f8e02ff */
[----:B-1----:R-:W-:Y:S02]  /*1cf0*/  IMAD R4, R0, R27, RZ ;  /* 0x0000001b00047224 */ /* 0x002fe400078e02ff */
[----:B------:R-:W-:-:S04]  /*1d00*/  IMAD.WIDE.U32 R2, R27, R2, RZ ;  /* 0x000000021b027225 */ /* 0x000fc800078e00ff */
[----:B------:R-:W-:Y:S01]  /*1d10*/  IMAD R15, R27, UR8, R5 ;  /* 0x000000081b0f7c24 */ /* 0x000fe2000f8e0205 */
[--C-:B------:R-:W-:Y:S01]  /*1d20*/  SHF.R.S32.HI R5, RZ, 0x1f, R4.reuse ;  /* 0x0000001fff057819 */ /* 0x100fe20000011404 */
[----:B--2---:R-:W-:Y:S02]  /*1d30*/  UIADD3 UR12, UP0, UR12, UR14, URZ ;  /* 0x0000000e0c0c7290 */ /* 0x004fe4000ff1e03f */
[----:B------:R-:W-:Y:S02]  /*1d40*/  IMAD.IADD R3, R3, 0x1, R15 ;  /* 0x0000000103037824 */ /* 0x000fe400078e020f */
[----:B------:R-:W-:Y:S01]  /*1d50*/  UIADD3.X UR15, URZ, UR15, URZ, UP0, !UPT ;  /* 0x0000000f3f0f7290 */ /* 0x000fe200087fe43f */
[----:B------:R-:W-:Y:S02]  /*1d60*/  IMAD.IADD R15, R16, 0x1, -R13 ;  /* 0x00000001100f7824 */ /* 0x000fe400078e0a0d */
[----:B------:R-:W-:-:S03]  /*1d70*/  IMAD.WIDE.U32 R4, R2, UR12, R4 ;  /* 0x0000000c02047c25 */ /* 0x000fc6000f8e0004 */
[----:B------:R-:W-:Y:S01]  /*1d80*/  LOP3.LUT R15, R15, 0x3, RZ, 0xc0, !PT ;  /* 0x000000030f0f7812 */ /* 0x000fe200078ec0ff */
[----:B------:R-:W-:Y:S01]  /*1d90*/  IMAD R3, R3, UR12, RZ ;  /* 0x0000000c03037c24 */ /* 0x000fe2000f8e02ff */
[----:B------:R-:W-:Y:S01]  /*1da0*/  ULDC.64 UR12, c[0x0][0x210] ;  /* 0x00008400000c7ab9 */ /* 0x000fe20000000a00 */
[----:B------:R-:W-:Y:S02]  /*1db0*/  IMAD.IADD R13, R46, 0x1, -R13 ;  /* 0x000000012e0d7824 */ /* 0x000fe400078e0a0d */
[----:B------:R-:W-:Y:S01]  /*1dc0*/  IMAD R3, R2, UR15, R3 ;  /* 0x0000000f02037c24 */ /* 0x000fe2000f8e0203 */
[----:B------:R-:W-:-:S04]  /*1dd0*/  IADD3 R2, P0, R11, R4, RZ ;  /* 0x000000040b027210 */ /* 0x000fc80007f1e0ff */
[----:B------:R-:W-:Y:S01]  /*1de0*/  IADD3.X R5, R14, R5, R3, P0, !PT ;  /* 0x000000050e057210 */ /* 0x000fe200007fe403 */
[----:B------:R-:W-:Y:S01]  /*1df0*/  IMAD.MOV.U32 R14, RZ, RZ, R6 ;  /* 0x000000ffff0e7224 */ /* 0x000fe200078e0006 */
[----:B------:R-:W-:Y:S02]  /*1e00*/  IADD3 R30, P0, R38, 0x1, RZ ;  /* 0x00000001261e7810 */ /* 0x000fe40007f1e0ff */
[----:B------:R-:W-:-:S03]  /*1e10*/  IADD3.X R3, RZ, R37, RZ, P1, !PT ;  /* 0x00000025ff037210 */ /* 0x000fc60000ffe4ff */
[----:B------:R-:W-:Y:S01]  /*1e20*/  IMAD.X R4, RZ, RZ, R39, P0 ;  /* 0x000000ffff047224 */ /* 0x000fe200000e0627 */
[C---:B------:R-:W-:Y:S01]  /*1e30*/  LEA R32, P0, R2.reuse, UR12, 0x3 ;  /* 0x0000000c02207c11 */ /* 0x040fe2000f8018ff */
[-C--:B------:R-:W-:Y:S01]  /*1e40*/  IMAD R3, R3, R27.reuse, RZ ;  /* 0x0000001b03037224 */ /* 0x080fe200078e02ff */
[----:B------:R-:W-:Y:S02]  /*1e50*/  UMOV UR12, 0xffffffff ;  /* 0xffffffff000c7882 */ /* 0x000fe40000000000 */
[----:B------:R-:W-:Y:S01]  /*1e60*/  LEA.HI.X R33, R2, UR13, R5, 0x3, P0 ;  /* 0x0000000d02217c11 */ /* 0x000fe200080f1c05 */
[----:B------:R-:W-:Y:S01]  /*1e70*/  IMAD.X R2, RZ, RZ, R35, P2 ;  /* 0x000000ffff027224 */ /* 0x000fe200010e0623 */
[----:B------:R-:W-:Y:S01]  /*1e80*/  UMOV UR13, 0xffffffff ;  /* 0xffffffff000d7882 */ /* 0x000fe20000000000 */
[-C--:B------:R-:W-:Y:S02]  /*1e90*/  IMAD R5, R4, R27.reuse, RZ ;  /* 0x0000001b04057224 */ /* 0x080fe400078e02ff */
[----:B------:R-:W-:-:S02]  /*1ea0*/  IMAD R17, R2, R27, RZ ;  /* 0x0000001b02117224 */ /* 0x000fc400078e02ff */
[----:B------:R-:W-:Y:S02]  /*1eb0*/  IMAD R5, R30, UR9, R5 ;  /* 0x000000091e057c24 */ /* 0x000fe4000f8e0205 */
[----:B------:R-:W-:Y:S02]  /*1ec0*/  IMAD R3, R28, UR9, R3 ;  /* 0x000000091c037c24 */ /* 0x000fe4000f8e0203 */
[----:B------:R-:W-:-:S04]  /*1ed0*/  IMAD.WIDE.U32 R30, R30, R27, UR12 ;  /* 0x0000000c1e1e7e25 */ /* 0x000fc8000f8e001b */
[----:B------:R-:W-:-:S04]  /*1ee0*/  IMAD.WIDE.U32 R28, R28, R27, UR12 ;  /* 0x0000000c1c1c7e25 */ /* 0x000fc8000f8e001b */
[C---:B------:R-:W-:Y:S01]  /*1ef0*/  IMAD R19, R26.reuse, UR9, R17 ;  /* 0x000000091a137c24 */ /* 0x040fe2000f8e0211 */
[----:B------:R-:W-:Y:S01]  /*1f00*/  IADD3 R17, R29, R3, RZ ;  /* 0x000000031d117210 */ /* 0x000fe20007ffe0ff */
[----:B------:R-:W-:-:S04]  /*1f10*/  IMAD.WIDE.U32 R26, R26, R27, UR12 ;  /* 0x0000000c1a1a7e25 */ /* 0x000fc8000f8e001b */
[----:B------:R-:W-:Y:S02]  /*1f20*/  IMAD.IADD R16, R31, 0x1, R5 ;  /* 0x000000011f107824 */ /* 0x000fe400078e0205 */
[----:B------:R-:W-:-:S07]  /*1f30*/  IMAD.IADD R18, R27, 0x1, R19 ;  /* 0x000000011b127824 */ /* 0x000fce00078e0213 */
.L_x_510:
        /* <DEDUP_REMOVED lines=9> */
[----:B------:R-:W-:-:S04]  /*1fd0*/  IMAD R3, R3, UR4, R2 ;  /* 0x0000000403037c24 */ /* 0x000fc8000f8e0202 */
[----:B------:R-:W-:-:S05]  /*1fe0*/  IMAD.IADD R3, R57, 0x1, R3 ;  /* 0x0000000139037824 */ /* 0x000fca00078e0203 */
[----:B------:R-:W-:-:S04]  /*1ff0*/  LOP3.LUT R2, R3, UR5, RZ, 0xfc, !PT ;  /* 0x0000000503027c12 */ /* 0x000fc8000f8efcff */
[----:B------:R-:W-:-:S13]  /*2000*/  ISETP.NE.U32.AND P0, PT, R2, RZ, PT ;  /* 0x000000ff0200720c */ /* 0x000fda0003f05070 */
[----:B01----:R-:W-:Y:S05]  /*2010*/  @!P0 BRA `(.L_x_408) ;  /* 0x00000000001c8947 */ /* 0x003fea0003800000 */
[----:B------:R-:W-:Y:S01]  /*2020*/  ULDC UR12, c[0x0][0x22c] ;  /* 0x00008b00000c7ab9 */ /* 0x000fe20000000800 */
[----:B------:R-:W-:Y:S01]  /*2030*/  MOV R4, UR5 ;  /* 0x0000000500047c02 */ /* 0x000fe20008000f00 */
[----:B------:R-:W-:Y:S01]  /*2040*/  IMAD.U32 R5, RZ, RZ, UR12 ;  /* 0x0000000cff057e24 */ /* 0x000fe2000f8e00ff */
[----:B------:R-:W-:-:S07]  /*2050*/  MOV R2, 0x2070 ;  /* 0x0000207000027802 */ /* 0x000fce0000000f00 */
[----:B------:R-:W-:Y:S05]  /*2060*/  CALL.REL.NOINC `($__internal_4_$__cuda_sm20_div_s64) ;  /* 0x0000005800b87944 */ /* 0x000fea0003c00000 */
[----:B------:R-:W-:Y:S01]  /*2070*/  IMAD.MOV.U32 R20, RZ, RZ, R46 ;  /* 0x000000ffff147224 */ /* 0x000fe200078e002e */
[----:B------:R-:W-:Y:S06]  /*2080*/  BRA `(.L_x_409) ;  /* 0x00000000004c7947 */ /* 0x000fec0003800000 */
.L_x_408:
        /* <DEDUP_REMOVED lines=19> */
.L_x_409:
[----:B------:R-:W-:Y:S05]  /*21c0*/  BSYNC B2 ;  /* 0x0000000000027941 */ /* 0x000fea0003800000 */
.L_x_407:
[----:B------:R-:W-:Y:S01]  /*21d0*/  LOP3.LUT R2, R19, UR5, RZ, 0xfc, !PT ;  /* 0x0000000513027c12 */ /* 0x000fe2000f8efcff */
[----:B------:R-:W-:Y:S03]  /*21e0*/  BSSY B2, `(.L_x_410) ;  /* 0x000002d000027945 */ /* 0x000fe60003800000 */
[----:B------:R-:W-:-:S13]  /*21f0*/  ISETP.NE.U32.AND P0, PT, R2, RZ, PT ;  /* 0x000000ff0200720c */ /* 0x000fda0003f05070 */
[----:B------:R-:W-:Y:S05]  /*2200*/  @!P0 BRA `(.L_x_411) ;  /* 0x00000000004c8947 */ /* 0x000fea0003800000 */
[----:B------:R-:W-:Y:S01]  /*2210*/  ULDC UR12, c[0x0][0x22c] ;  /* 0x00008b00000c7ab9 */ /* 0x000fe20000000800 */
[----:B------:R-:W-:Y:S01]  /*2220*/  IMAD.MOV.U32 R56, RZ, RZ, R14 ;  /* 0x000000ffff387224 */ /* 0x000fe200078e000e */
[----:B------:R-:W-:Y:S01]  /*2230*/  MOV R4, UR5 ;  /* 0x0000000500047c02 */ /* 0x000fe20008000f00 */
[----:B------:R-:W-:Y:S01]  /*2240*/  IMAD.MOV.U32 R3, RZ, RZ, R19 ;  /* 0x000000ffff037224 */ /* 0x000fe200078e0013 */
[----:B------:R-:W-:Y:S01]  /*2250*/  MOV R2, 0x2280 ;  /* 0x0000228000027802 */ /* 0x000fe20000000f00 */
[----:B------:R-:W-:-:S07]  /*2260*/  IMAD.U32 R5, RZ, RZ, UR12 ;  /* 0x0000000cff057e24 */ /* 0x000fce000f8e00ff */
[----:B------:R-:W-:Y:S05]  /*2270*/  CALL.REL.NOINC `($__internal_4_$__cuda_sm20_div_s64) ;  /* 0x0000005800347944 */ /* 0x000fea0003c00000 */
[-C--:B------:R-:W-:Y:S01]  /*2280*/  IADD3 R21, P0, RZ, -R46.reuse, RZ ;  /* 0x8000002eff157210 */ /* 0x080fe20007f1e0ff */
[----:B------:R-:W-:Y:S01]  /*2290*/  ULDC UR12, c[0x0][0x22c] ;  /* 0x00008b00000c7ab9 */ /* 0x000fe20000000800 */
[----:B------:R-:W-:Y:S02]  /*22a0*/  IMAD.MOV.U32 R4, RZ, RZ, R14 ;  /* 0x000000ffff047224 */ /* 0x000fe400078e000e */
[----:B------:R-:W-:Y:S01]  /*22b0*/  IMAD.MOV.U32 R5, RZ, RZ, R19 ;  /* 0x000000ffff057224 */ /* 0x000fe200078e0013 */
[----:B------:R-:W-:Y:S01]  /*22c0*/  MOV R19, R46 ;  /* 0x0000002e00137202 */ /* 0x000fe20000000f00 */
[----:B------:R-:W-:Y:S01]  /*22d0*/  IMAD.X R2, RZ, RZ, ~R3, P0 ;  /* 0x000000ffff027224 */ /* 0x000fe200000e0e03 */
[----:B------:R-:W-:-:S05]  /*22e0*/  MOV R3, UR12 ;  /* 0x0000000c00037c02 */ /* 0x000fca0008000f00 */
[-C--:B------:R-:W-:Y:S02]  /*22f0*/  IMAD R2, R2, R3.reuse, RZ ;  /* 0x0000000302027224 */ /* 0x080fe400078e02ff */
[----:B------:R-:W-:-:S04]  /*2300*/  IMAD.WIDE.U32 R4, R21, R3, R4 ;  /* 0x0000000315047225 */ /* 0x000fc800078e0004 */
[----:B------:R-:W-:-:S04]  /*2310*/  IMAD R21, R21, UR5, R2 ;  /* 0x0000000515157c24 */ /* 0x000fc8000f8e0202 */
[----:B------:R-:W-:Y:S01]  /*2320*/  IMAD.IADD R2, R5, 0x1, R21 ;  /* 0x0000000105027824 */ /* 0x000fe200078e0215 */
[----:B------:R-:W-:Y:S06]  /*2330*/  BRA `(.L_x_412) ;  /* 0x00000000005c7947 */ /* 0x000fec0003800000 */
.L_x_411:
[----:B------:R-:W-:Y:S02]  /*2340*/  ULDC UR12, c[0x0][0x22c] ;  /* 0x00008b00000c7ab9 */ /* 0x000fe40000000800 */
[----:B------:R-:W-:-:S04]  /*2350*/  IMAD.U32 R3, RZ, RZ, UR12 ;  /* 0x0000000cff037e24 */ /* 0x000fc8000f8e00ff */
[----:B------:R-:W0:Y:S01]  /*2360*/  I2F.U32.RP R21, R3 ;  /* 0x0000000300157306 */ /* 0x000e220000209000 */
[----:B------:R-:W-:-:S07]  /*2370*/  ISETP.NE.U32.AND P2, PT, R3, RZ, PT ;  /* 0x000000ff0300720c */ /* 0x000fce0003f45070 */
[----:B0-----:R-:W0:Y:S02]  /*2380*/  MUFU.RCP R21, R21 ;  /* 0x0000001500157308 */ /* 0x001e240000001000 */
[----:B0-----:R-:W-:-:S06]  /*2390*/  IADD3 R4, R21, 0xffffffe, RZ ;  /* 0x0ffffffe15047810 */ /* 0x001fcc0007ffe0ff */
        /* <DEDUP_REMOVED lines=11> */
[----:B------:R-:W-:Y:S01]  /*2450*/  ISETP.GE.U32.AND P1, PT, R2, R3, PT ;  /* 0x000000030200720c */ /* 0x000fe20003f26070 */
[----:B------:R-:W-:-:S12]  /*2460*/  IMAD.MOV.U32 R2, RZ, RZ, RZ ;  /* 0x000000ffff027224 */ /* 0x000fd800078e00ff */
[----:B------:R-:W-:Y:S02]  /*2470*/  @P1 IADD3 R19, R19, 0x1, RZ ;  /* 0x0000000113131810 */ /* 0x000fe40007ffe0ff */
[----:B------:R-:W-:-:S05]  /*2480*/  @!P2 LOP3.LUT R19, RZ, R3, RZ, 0x33, !PT ;  /* 0x00000003ff13a212 */ /* 0x000fca00078e33ff */
[----:B------:R-:W-:-:S04]  /*2490*/  IMAD.MOV R4, RZ, RZ, -R19 ;  /* 0x000000ffff047224 */ /* 0x000fc800078e0a13 */
[----:B------:R-:W-:-:S07]  /*24a0*/  IMAD R4, R3, R4, R14 ;  /* 0x0000000403047224 */ /* 0x000fce00078e020e */
.L_x_412:
[----:B------:R-:W-:Y:S05]  /*24b0*/  BSYNC B2 ;  /* 0x0000000000027941 */ /* 0x000fea0003800000 */
.L_x_410:
        /* <DEDUP_REMOVED lines=10> */
[----:B------:R-:W-:Y:S01]  /*2560*/  IMAD.MOV.U32 R3, RZ, RZ, R5 ;  /* 0x000000ffff037224 */ /* 0x000fe200078e0005 */
[----:B------:R-:W-:Y:S01]  /*2570*/  MOV R5, UR12 ;  /* 0x0000000c00057c02 */ /* 0x000fe20008000f00 */
[----:B------:R-:W-:Y:S01]  /*2580*/  IMAD.U32 R4, RZ, RZ, UR5 ;  /* 0x00000005ff047e24 */ /* 0x000fe2000f8e00ff */
[----:B------:R-:W-:-:S07]  /*2590*/  MOV R2, 0x25b0 ;  /* 0x000025b000027802 */ /* 0x000fce0000000f00 */
[----:B------:R-:W-:Y:S05]  /*25a0*/  CALL.REL.NOINC `($__internal_4_$__cuda_sm20_div_s64) ;  /* 0x0000005400687944 */ /* 0x000fea0003c00000 */
[----:B------:R-:W-:Y:S05]  /*25b0*/  BRA `(.L_x_415) ;  /* 0x0000000000487947 */ /* 0x000fea0003800000 */
.L_x_414:
        /* <DEDUP_REMOVED lines=18> */
.L_x_415:
[----:B------:R-:W-:Y:S05]  /*26e0*/  BSYNC B2 ;  /* 0x0000000000027941 */ /* 0x000fea0003800000 */
.L_x_413:
        /* <DEDUP_REMOVED lines=8> */
[----:B------:R-:W-:-:S07]  /*2770*/  IMAD.MOV.U32 R20, RZ, RZ, R9 ;  /* 0x000000ffff147224 */ /* 0x000fce00078e0009 */
.L_x_509:
[----:B------:R-:W-:Y:S01]  /*2780*/  SHF.R.S32.HI R21, RZ, 0x1f, R20 ;  /* 0x0000001fff157819 */ /* 0x000fe20000011414 */
[----:B------:R-:W-:Y:S01]  /*2790*/  ULDC UR12, c[0x0][0x224] ;  /* 0x00008900000c7ab9 */ /* 0x000fe20000000800 */
[----:B--2---:R-:W-:Y:S01]  /*27a0*/  IADD3 R3, P0, R20, 0x1, RZ ;  /* 0x0000000114037810 */ /* 0x004fe20007f1e0ff */
[----:B------:R-:W-:Y:S01]  /*27b0*/  IMAD.MOV.U32 R56, RZ, RZ, -0x1 ;  /* 0xffffffffff387424 */ /* 0x000fe200078e00ff */
[----:B------:R-:W-:Y:S01]  /*27c0*/  BSSY B3, `(.L_x_418) ;  /* 0x0000024000037945 */ /* 0x000fe20003800000 */
[----:B------:R-:W-:Y:S01]  /*27d0*/  IMAD.MOV.U32 R57, RZ, RZ, -0x1 ;  /* 0xffffffffff397424 */ /* 0x000fe200078e00ff */
[----:B------:R-:W-:Y:S01]  /*27e0*/  IADD3.X R2, RZ, R21, RZ, P0, !PT ;  /* 0x00000015ff027210 */ /* 0x000fe200007fe4ff */
[----:B------:R-:W-:-:S04]  /*27f0*/  IMAD.WIDE.U32 R56, R3, UR12, R56 ;  /* 0x0000000c03387c25 */ /* 0x000fc8000f8e0038 */
[----:B------:R-:W-:-:S04]  /*2800*/  IMAD R2, R2, UR12, RZ ;  /* 0x0000000c02027c24 */ /* 0x000fc8000f8e02ff */
[----:B------:R-:W-:-:S05]  /*2810*/  IMAD R3, R3, UR8, R2 ;  /* 0x0000000803037c24 */ /* 0x000fca000f8e0202 */
[----:B------:R-:W-:-:S04]  /*2820*/  IADD3 R3, R57, R3, RZ ;  /* 0x0000000339037210 */ /* 0x000fc80007ffe0ff */
[----:B------:R-:W-:-:S04]  /*2830*/  LOP3.LUT R2, R3, UR6, RZ, 0xfc, !PT ;  /* 0x0000000603027c12 */ /* 0x000fc8000f8efcff */
[----:B------:R-:W-:-:S13]  /*2840*/  ISETP.NE.U32.AND P0, PT, R2, RZ, PT ;  /* 0x000000ff0200720c */ /* 0x000fda0003f05070 */
[----:B01----:R-:W-:Y:S05]  /*2850*/  @!P0 BRA `(.L_x_419) ;  /* 0x00000000001c8947 */ /* 0x003fea0003800000 */
[----:B------:R-:W-:Y:S01]  /*2860*/  ULDC UR12, c[0x0][0x230] ;  /* 0x00008c00000c7ab9 */ /* 0x000fe20000000800 */
[----:B------:R-:W-:Y:S01]  /*2870*/  IMAD.U32 R4, RZ, RZ, UR6 ;  /* 0x00000006ff047e24 */ /* 0x000fe2000f8e00ff */
[----:B------:R-:W-:Y:S01]  /*2880*/  MOV R2, 0x28b0 ;  /* 0x000028b000027802 */ /* 0x000fe20000000f00 */
[----:B------:R-:W-:-:S07]  /*2890*/  IMAD.U32 R5, RZ, RZ, UR12 ;  /* 0x0000000cff057e24 */ /* 0x000fce000f8e00ff */
[----:B------:R-:W-:Y:S05]  /*28a0*/  CALL.REL.NOINC `($__internal_4_$__cuda_sm20_div_s64) ;  /* 0x0000005000a87944 */ /* 0x000fea0003c00000 */
[----:B------:R-:W-:Y:S01]  /*28b0*/  MOV R22, R46 ;  /* 0x0000002e00167202 */ /* 0x000fe20000000f00 */
[----:B------:R-:W-:Y:S06]  /*28c0*/  BRA `(.L_x_420) ;  /* 0x00000000004c7947 */ /* 0x000fec0003800000 */
.L_x_419:
        /* <DEDUP_REMOVED lines=19> */
.L_x_420:
[----:B------:R-:W-:Y:S05]  /*2a00*/  BSYNC B3 ;  /* 0x0000000000037941 */ /* 0x000fea0003800000 */
.L_x_418:
        /* <DEDUP_REMOVED lines=12> */
[----:B------:R-:W-:-:S03]  /*2ad0*/  ULDC UR12, c[0x0][0x230] ;  /* 0x00008c00000c7ab9 */ /* 0x000fc60000000800 */
[----:B------:R-:W-:Y:S01]  /*2ae0*/  IADD3.X R2, RZ, ~R3, RZ, P0, !PT ;  /* 0x80000003ff027210 */ /* 0x000fe200007fe4ff */
[----:B------:R-:W-:-:S04]  /*2af0*/  IMAD.U32 R3, RZ, RZ, UR12 ;  /* 0x0000000cff037e24 */ /* 0x000fc8000f8e00ff */
[-C--:B------:R-:W-:Y:S02]  /*2b00*/  IMAD R2, R2, R3.reuse, RZ ;  /* 0x0000000302027224 */ /* 0x080fe400078e02ff */
[----:B------:R-:W-:-:S04]  /*2b10*/  IMAD.WIDE.U32 R4, R23, R3, R20 ;  /* 0x0000000317047225 */ /* 0x000fc800078e0014 */
[----:B------:R-:W-:Y:S02]  /*2b20*/  IMAD R23, R23, UR6, R2 ;  /* 0x0000000617177c24 */ /* 0x000fe4000f8e0202 */
[----:B------:R-:W-:-:S03]  /*2b30*/  IMAD.MOV.U32 R21, RZ, RZ, R46 ;  /* 0x000000ffff157224 */ /* 0x000fc600078e002e */
[----:B------:R-:W-:Y:S01]  /*2b40*/  IADD3 R2, R5, R23, RZ ;  /* 0x0000001705027210 */ /* 0x000fe20007ffe0ff */
[----:B------:R-:W-:Y:S06]  /*2b50*/  BRA `(.L_x_423) ;  /* 0x00000000005c7947 */ /* 0x000fec0003800000 */
.L_x_422:
[----:B------:R-:W-:Y:S02]  /*2b60*/  ULDC UR12, c[0x0][0x230] ;  /* 0x00008c00000c7ab9 */ /* 0x000fe40000000800 */
[----:B------:R-:W-:-:S04]  /*2b70*/  IMAD.U32 R3, RZ, RZ, UR12 ;  /* 0x0000000cff037e24 */ /* 0x000fc8000f8e00ff */
        /* <DEDUP_REMOVED lines=21> */
.L_x_423:
[----:B------:R-:W-:Y:S05]  /*2cd0*/  BSYNC B3 ;  /* 0x0000000000037941 */ /* 0x000fea0003800000 */
.L_x_421:
        /* <DEDUP_REMOVED lines=10> */
[----:B------:R-:W-:Y:S01]  /*2d80*/  MOV R3, R5 ;  /* 0x0000000500037202 */ /* 0x000fe20000000f00 */
[----:B------:R-:W-:Y:S01]  /*2d90*/  IMAD.U32 R4, RZ, RZ, UR6 ;  /* 0x00000006ff047e24 */ /* 0x000fe2000f8e00ff */
[----:B------:R-:W-:Y:S01]  /*2da0*/  MOV R2, 0x2dd0 ;  /* 0x00002dd000027802 */ /* 0x000fe20000000f00 */
[----:B------:R-:W-:-:S07]  /*2db0*/  IMAD.U32 R5, RZ, RZ, UR12 ;  /* 0x0000000cff057e24 */ /* 0x000fce000f8e00ff */
[----:B------:R-:W-:Y:S05]  /*2dc0*/  CALL.REL.NOINC `($__internal_4_$__cuda_sm20_div_s64) ;  /* 0x0000004c00607944 */ /* 0x000fea0003c00000 */
[----:B------:R-:W-:Y:S05]  /*2dd0*/  BRA `(.L_x_426) ;  /* 0x0000000000487947 */ /* 0x000fea0003800000 */
.L_x_425:
        /* <DEDUP_REMOVED lines=18> */
.L_x_426:
[----:B------:R-:W-:Y:S05]  /*2f00*/  BSYNC B3 ;  /* 0x0000000000037941 */ /* 0x000fea0003800000 */
.L_x_424:
        /* <DEDUP_REMOVED lines=23> */
[----:B------:R-:W-:Y:S05]  /*3080*/  CALL.REL.NOINC `($__internal_4_$__cuda_sm20_div_s64) ;  /* 0x0000004800b07944 */ /* 0x000fea0003c00000 */
[----:B------:R-:W-:Y:S01]  /*3090*/  MOV R23, R46 ;  /* 0x0000002e00177202 */ /* 0x000fe20000000f00 */
[----:B------:R-:W-:Y:S06]  /*30a0*/  BRA `(.L_x_433) ;  /* 0x00000000004c7947 */ /* 0x000fec0003800000 */
.L_x_432:
        /* <DEDUP_REMOVED lines=19> */
.L_x_433:
[----:B------:R-:W-:Y:S05]  /*31e0*/  BSYNC B5 ;  /* 0x0000000000057941 */ /* 0x000fea0003800000 */
.L_x_431:
        /* <DEDUP_REMOVED lines=21> */
.L_x_435:
        /* <DEDUP_REMOVED lines=23> */
.L_x_436:
[----:B------:R-:W-:Y:S05]  /*34b0*/  BSYNC B5 ;  /* 0x0000000000057941 */ /* 0x000fea0003800000 */
.L_x_434:
        /* <DEDUP_REMOVED lines=15> */
.L_x_438:
        /* <DEDUP_REMOVED lines=18> */
.L_x_439:
[----:B------:R-:W-:Y:S05]  /*36d0*/  BSYNC B5 ;  /* 0x0000000000057941 */ /* 0x000fea0003800000 */
.L_x_437:
[----:B------:R-:W-:Y:S02]  /*36e0*/  ULDC UR12, c[0x0][0x234] ;  /* 0x00008d00000c7ab9 */ /* 0x000fe40000000800 */
[----:B------:R-:W-:Y:S01]  /*36f0*/  IMAD R43, R20, UR12, R38 ;  /* 0x0000000c142b7c24 */ /* 0x000fe2000f8e0226 */
[----:B------:R-:W-:Y:S01]  /*3700*/  IADD3 R23, R23, 0x1, RZ ;  /* 0x0000000117177810 */ /* 0x000fe20007ffe0ff */
[----:B------:R-:W-:Y:S01]  /*3710*/  IMAD.MOV R22, RZ, RZ, -R22 ;  /* 0x000000ffff167224 */ /* 0x000fe200078e0a16 */
[----:B------:R-:W-:Y:S01]  /*3720*/  ULDC UR12, c[0x0][0x228] ;  /* 0x00008a00000c7ab9 */ /* 0x000fe20000000800 */
[----:B------:R-:W-:-:S05]  /*3730*/  IMAD.WIDE R42, R43, 0x8, R24 ;  /* 0x000000082b2a7825 */ /* 0x000fca00078e0218 */
[----:B------:R-:W2:Y:S01]  /*3740*/  LDG.E.64 R62, desc[UR16][R42.64] ;  /* 0x000000102a3e7981 */ /* 0x000ea2000c1e1b00 */
[----:B------:R-:W-:Y:S01]  /*3750*/  IMAD R23, R22, UR12, R23 ;  /* 0x0000000c16177c24 */ /* 0x000fe2000f8e0217 */
[----:B------:R-:W-:Y:S01]  /*3760*/  BSSY B6, `(.L_x_440) ;  /* 0x0000017000067945 */ /* 0x000fe20003800000 */
[----:B------:R-:W-:Y:S01]  /*3770*/  IMAD.MOV.U32 R2, RZ, RZ, 0x1 ;  /* 0x00000001ff027424 */ /* 0x000fe200078e00ff */
[----:B------:R-:W-:Y:S02]  /*3780*/  IADD3 R55, R38, 0x1, RZ ;  /* 0x0000000126377810 */ /* 0x000fe40007ffe0ff */
[----:B------:R-:W-:-:S05]  /*3790*/  IADD3 R4, -R46, R23, RZ ;  /* 0x000000172e047210 */ /* 0x000fca0007ffe1ff */
[----:B------:R-:W-:-:S06]  /*37a0*/  IMAD R4, R21, R4, RZ ;  /* 0x0000000415047224 */ /* 0x000fcc00078e02ff */
[----:B------:R-:W0:Y:S08]  /*37b0*/  I2F.F64 R4, R4 ;  /* 0x0000000400047312 */ /* 0x000e300000201c00 */
[----:B0-----:R-:W0:Y:S02]  /*37c0*/  MUFU.RCP64H R3, R5 ;  /* 0x0000000500037308 */ /* 0x001e240000001800 */
[----:B0-----:R-:W-:-:S08]  /*37d0*/  DFMA R22, -R4, R2, 1 ;  /* 0x3ff000000416742b */ /* 0x001fd00000000102 */
[----:B------:R-:W-:-:S08]  /*37e0*/  DFMA R22, R22, R22, R22 ;  /* 0x000000161616722b */ /* 0x000fd00000000016 */
[----:B------:R-:W-:-:S08]  /*37f0*/  DFMA R22, R2, R22, R2 ;  /* 0x000000160216722b */ /* 0x000fd00000000002 */
[----:B------:R-:W-:-:S08]  /*3800*/  DFMA R2, -R4, R22, 1 ;  /* 0x3ff000000402742b */ /* 0x000fd00000000116 */
[----:B------:R-:W-:-:S08]  /*3810*/  DFMA R2, R22, R2, R22 ;  /* 0x000000021602722b */ /* 0x000fd00000000016 */
[----:B--2---:R-:W-:Y:S01]  /*3820*/  DMUL R22, R62, R2 ;  /* 0x000000023e167228 */ /* 0x004fe20000000000 */
[----:B------:R-:W-:-:S07]  /*3830*/  FSETP.GEU.AND P1, PT, |R63|, 6.5827683646048100446e-37, PT ;  /* 0x036000003f00780b */ /* 0x000fce0003f2e200 */
[----:B------:R-:W-:-:S08]  /*3840*/  DFMA R44, -R4, R22, R62 ;  /* 0x00000016042c722b */ /* 0x000fd0000000013e */
[----:B------:R-:W-:-:S10]  /*3850*/  DFMA R2, R2, R44, R22 ;  /* 0x0000002c0202722b */ /* 0x000fd40000000016 */
[----:B------:R-:W-:-:S05]  /*3860*/  FFMA R22, RZ, R5, R3 ;  /* 0x00000005ff167223 */ /* 0x000fca0000000003 */
[----:B------:R-:W-:-:S13]  /*3870*/  FSETP.GT.AND P0, PT, |R22|, 1.469367938527859385e-39, PT ;  /* 0x001000001600780b */ /* 0x000fda0003f04200 */
[----:B------:R-:W-:Y:S05]  /*3880*/  @P0 BRA P1, `(.L_x_441) ;  /* 0x0000000000100947 */ /* 0x000fea0000800000 */
[----:B------:R-:W-:Y:S01]  /*3890*/  IMAD.MOV.U32 R2, RZ, RZ, R4 ;  /* 0x000000ffff027224 */ /* 0x000fe200078e0004 */
[----:B------:R-:W-:Y:S02]  /*38a0*/  MOV R3, R5 ;  /* 0x0000000500037202 */ /* 0x000fe40000000f00 */
[----:B------:R-:W-:-:S07]  /*38b0*/  MOV R4, 0x38d0 ;  /* 0x000038d000047802 */ /* 0x000fce0000000f00 */
[----:B------:R-:W-:Y:S05]  /*38c0*/  CALL.REL.NOINC `($__internal_3_$__cuda_sm20_div_rn_f64_full) ;  /* 0x0000003c00307944 */ /* 0x000fea0003c00000 */
.L_x_441:
[----:B------:R-:W-:Y:S05]  /*38d0*/  BSYNC B6 ;  /* 0x0000000000067941 */ /* 0x000fea0003800000 */
.L_x_440:
[----:B------:R-:W2:Y:S01]  /*38e0*/  LDG.E.64 R44, desc[UR16][R32.64] ;  /* 0x00000010202c7981 */ /* 0x000ea2000c1e1b00 */
[----:B------:R-:W-:Y:S01]  /*38f0*/  ISETP.NE.AND P0, PT, R15, 0x1, PT ;  /* 0x000000010f00780c */ /* 0x000fe20003f05270 */
[----:B--2---:R-:W-:-:S07]  /*3900*/  DADD R44, R44, R2 ;  /* 0x000000002c2c7229 */ /* 0x004fce0000000002 */
[----:B------:R0:W-:Y:S05]  /*3910*/  STG.E.64 desc[UR16][R32.64], R44 ;  /* 0x0000002c20007986 */ /* 0x0001ea000c101b10 */
        /* <DEDUP_REMOVED lines=11> */
[----:B0-----:R-:W-:Y:S05]  /*39d0*/  CALL.REL.NOINC `($__internal_4_$__cuda_sm20_div_s64) ;  /* 0x00000040005c7944 */ /* 0x001fea0003c00000 */
[----:B------:R-:W-:Y:S01]  /*39e0*/  IMAD.MOV.U32 R23, RZ, RZ, R46 ;  /* 0x000000ffff177224 */ /* 0x000fe200078e002e */
[----:B------:R-:W-:Y:S06]  /*39f0*/  BRA `(.L_x_444) ;  /* 0x00000000004c7947 */ /* 0x000fec0003800000 */
.L_x_443:
        /* <DEDUP_REMOVED lines=19> */
.L_x_444:
[----:B------:R-:W-:Y:S05]  /*3b30*/  BSYNC B5 ;  /* 0x0000000000057941 */ /* 0x000fea0003800000 */
.L_x_442:
        /* <DEDUP_REMOVED lines=11> */
[----:B------:R-:W-:Y:S01]  /*3bf0*/  IADD3 R4, P0, RZ, -R46, RZ ;  /* 0x8000002eff047210 */ /* 0x000fe20007f1e0ff */
[----:B------:R-:W-:Y:S01]  /*3c00*/  ULDC UR12, c[0x0][0x234] ;  /* 0x00008d00000c7ab9 */ /* 0x000fe20000000800 */
[----:B------:R-:W-:Y:S01]  /*3c10*/  IMAD.MOV.U32 R22, RZ, RZ, R46 ;  /* 0x000000ffff167224 */ /* 0x000fe200078e002e */
[----:B------:R-:W-:Y:S02]  /*3c20*/  MOV R5, UR12 ;  /* 0x0000000c00057c02 */ /* 0x000fe40008000f00 */
[----:B------:R-:W-:-:S04]  /*3c30*/  IMAD.X R2, RZ, RZ, ~R3, P0 ;  /* 0x000000ffff027224 */ /* 0x000fc800000e0e03 */
[-C--:B------:R-:W-:Y:S02]  /*3c40*/  IMAD R47, R2, R5.reuse, RZ ;  /* 0x00000005022f7224 */ /* 0x080fe400078e02ff */
[----:B------:R-:W-:-:S04]  /*3c50*/  IMAD.WIDE.U32 R2, R4, R5, R36 ;  /* 0x0000000504027225 */ /* 0x000fc800078e0024 */
[----:B------:R-:W-:-:S05]  /*3c60*/  IMAD R47, R4, UR7, R47 ;  /* 0x00000007042f7c24 */ /* 0x000fca000f8e022f */
[----:B------:R-:W-:Y:S01]  /*3c70*/  IADD3 R3, R47, R3, RZ ;  /* 0x000000032f037210 */ /* 0x000fe20007ffe0ff */
[----:B------:R-:W-:Y:S06]  /*3c80*/  BRA `(.L_x_447) ;  /* 0x00000000005c7947 */ /* 0x000fec0003800000 */
.L_x_446:
        /* <DEDUP_REMOVED lines=23> */
.L_x_447:
[----:B------:R-:W-:Y:S05]  /*3e00*/  BSYNC B5 ;  /* 0x0000000000057941 */ /* 0x000fea0003800000 */
.L_x_445:
        /* <DEDUP_REMOVED lines=13> */
[----:B0-----:R-:W-:Y:S05]  /*3ee0*/  CALL.REL.NOINC `($__internal_4_$__cuda_sm20_div_s64) ;  /* 0x0000003c00187944 */ /* 0x001fea0003c00000 */
[----:B------:R-:W-:Y:S05]  /*3ef0*/  BRA `(.L_x_450) ;  /* 0x0000000000487947 */ /* 0x000fea0003800000 */
.L_x_449:
        /* <DEDUP_REMOVED lines=18> */
.L_x_450:
[----:B------:R-:W-:Y:S05]  /*4020*/  BSYNC B5 ;  /* 0x0000000000057941 */ /* 0x000fea0003800000 */
.L_x_448:
[----:B------:R-:W2:Y:S01]  /*4030*/  LDG.E.64 R62, desc[UR16][R42.64+0x8] ;  /* 0x000008102a3e7981 */ /* 0x000ea2000c1e1b00 */
[----:B------:R-:W-:Y:S01]  /*4040*/  IADD3 R22, -R22, RZ, RZ ;  /* 0x000000ff16167210 */ /* 0x000fe20007ffe1ff */
[----:B------:R-:W-:Y:S01]  /*4050*/  VIADD R23, R23, 0x1 ;  /* 0x0000000117177836 */ /* 0x000fe20000000000 */
[----:B------:R-:W-:Y:S01]  /*4060*/  ULDC UR12, c[0x0][0x228] ;  /* 0x00008a00000c7ab9 */ /* 0x000fe20000000800 */
[----:B------:R-:W-:Y:S01]  /*4070*/  MOV R4, 0x1 ;  /* 0x0000000100047802 */ /* 0x000fe20000000f00 */
[----:B------:R-:W-:Y:S01]  /*4080*/  BSSY B6, `(.L_x_451) ;  /* 0x0000017000067945 */ /* 0x000fe20003800000 */
[----:B------:R-:W-:Y:S02]  /*4090*/  IMAD R23, R22, UR12, R23 ;  /* 0x0000000c16177c24 */ /* 0x000fe4000f8e0217 */
[----:B------:R-:W-:Y:S02]  /*40a0*/  VIADD R55, R38, 0x2 ;  /* 0x0000000226377836 */ /* 0x000fe40000000000 */
[----:B------:R-:W-:-:S04]  /*40b0*/  IMAD.IADD R2, R23, 0x1, -R46 ;  /* 0x0000000117027824 */ /* 0x000fc800078e0a2e */
[----:B------:R-:W-:-:S06]  /*40c0*/  IMAD R2, R21, R2, RZ ;  /* 0x0000000215027224 */ /* 0x000fcc00078e02ff */
[----:B------:R-:W1:Y:S08]  /*40d0*/  I2F.F64 R2, R2 ;  /* 0x0000000200027312 */ /* 0x000e700000201c00 */
[----:B-1----:R-:W1:Y:S02]  /*40e0*/  MUFU.RCP64H R5, R3 ;  /* 0x0000000300057308 */ /* 0x002e640000001800 */
[----:B-1----:R-:W-:-:S08]  /*40f0*/  DFMA R22, -R2, R4, 1 ;  /* 0x3ff000000216742b */ /* 0x002fd00000000104 */
        /* <DEDUP_REMOVED lines=11> */
[----:B------:R-:W-:-:S07]  /*41b0*/  MOV R4, 0x41d0 ;  /* 0x000041d000047802 */ /* 0x000fce0000000f00 */
[----:B0-----:R-:W-:Y:S05]  /*41c0*/  CALL.REL.NOINC `($__internal_3_$__cuda_sm20_div_rn_f64_full) ;  /* 0x0000003000f07944 */ /* 0x001fea0003c00000 */
[----:B------:R-:W-:Y:S01]  /*41d0*/  MOV R4, R2 ;  /* 0x0000000200047202 */ /* 0x000fe20000000f00 */
[----:B------:R-:W-:-:S07]  /*41e0*/  IMAD.MOV.U32 R5, RZ, RZ, R3 ;  /* 0x000000ffff057224 */ /* 0x000fce00078e0003 */
.L_x_452:
[----:B------:R-:W-:Y:S05]  /*41f0*/  BSYNC B6 ;  /* 0x0000000000067941 */ /* 0x000fea0003800000 */
.L_x_451:
[----:B0-----:R-:W-:Y:S01]  /*4200*/  DADD R44, R44, R4 ;  /* 0x000000002c2c7229 */ /* 0x001fe20000000004 */
[----:B------:R-:W-:-:S06]  /*4210*/  ISETP.NE.AND P0, PT, R15, 0x2, PT ;  /* 0x000000020f00780c */ /* 0x000fcc0003f05270 */
[----:B------:R1:W-:Y:S07]  /*4220*/  STG.E.64 desc[UR16][R32.64], R44 ;  /* 0x0000002c20007986 */ /* 0x0003ee000c101b10 */
        /* <DEDUP_REMOVED lines=11> */
[----:B-1----:R-:W-:Y:S05]  /*42e0*/  CALL.REL.NOINC `($__internal_4_$__cuda_sm20_div_s64) ;  /* 0x0000003800187944 */ /* 0x002fea0003c00000 */
[----:B------:R-:W-:Y:S01]  /*42f0*/  MOV R23, R46 ;  /* 0x0000002e00177202 */ /* 0x000fe20000000f00 */
[----:B------:R-:W-:Y:S06]  /*4300*/  BRA `(.L_x_455) ;  /* 0x00000000004c7947 */ /* 0x000fec0003800000 */
.L_x_454:
        /* <DEDUP_REMOVED lines=19> */
.L_x_455:
[----:B------:R-:W-:Y:S05]  /*4440*/  BSYNC B5 ;  /* 0x0000000000057941 */ /* 0x000fea0003800000 */
.L_x_453:
        /* <DEDUP_REMOVED lines=11> */
[-C--:B------:R-:W-:Y:S01]  /*4500*/  IADD3 R4, P0, RZ, -R46.reuse, RZ ;  /* 0x8000002eff047210 */ /* 0x080fe20007f1e0ff */
[----:B------:R-:W-:Y:S01]  /*4510*/  ULDC UR12, c[0x0][0x234] ;  /* 0x00008d00000c7ab9 */ /* 0x000fe20000000800 */
[----:B------:R-:W-:Y:S01]  /*4520*/  MOV R22, R46 ;  /* 0x0000002e00167202 */ /* 0x000fe20000000f00 */
[----:B------:R-:W-:Y:S01]  /*4530*/  IMAD.U32 R5, RZ, RZ, UR12 ;  /* 0x0000000cff057e24 */ /* 0x000fe2000f8e00ff */
[----:B------:R-:W-:-:S05]  /*4540*/  IADD3.X R2, RZ, ~R3, RZ, P0, !PT ;  /* 0x80000003ff027210 */ /* 0x000fca00007fe4ff */
[-C--:B------:R-:W-:Y:S02]  /*4550*/  IMAD R47, R2, R5.reuse, RZ ;  /* 0x00000005022f7224 */ /* 0x080fe400078e02ff */
[----:B------:R-:W-:-:S04]  /*4560*/  IMAD.WIDE.U32 R2, R4, R5, R34 ;  /* 0x0000000504027225 */ /* 0x000fc800078e0022 */
[----:B------:R-:W-:-:S04]  /*4570*/  IMAD R47, R4, UR7, R47 ;  /* 0x00000007042f7c24 */ /* 0x000fc8000f8e022f */
[----:B------:R-:W-:Y:S01]  /*4580*/  IMAD.IADD R3, R47, 0x1, R3 ;  /* 0x000000012f037824 */ /* 0x000fe200078e0203 */
[----:B------:R-:W-:Y:S06]  /*4590*/  BRA `(.L_x_458) ;  /* 0x00000000005c7947 */ /* 0x000fec0003800000 */
.L_x_457:
        /* <DEDUP_REMOVED lines=23> */
.L_x_458:
[----:B------:R-:W-:Y:S05]  /*4710*/  BSYNC B5 ;  /* 0x0000000000057941 */ /* 0x000fea0003800000 */
.L_x_456:
        /* <DEDUP_REMOVED lines=13> */
[----:B-1----:R-:W-:Y:S05]  /*47f0*/  CALL.REL.NOINC `($__internal_4_$__cuda_sm20_div_s64) ;  /* 0x0000003000d47944 */ /* 0x002fea0003c00000 */
[----:B------:R-:W-:Y:S05]  /*4800*/  BRA `(.L_x_461) ;  /* 0x0000000000487947 */ /* 0x000fea0003800000 */
.L_x_460:
        /* <DEDUP_REMOVED lines=18> */
.L_x_461:
[----:B------:R-:W-:Y:S05]  /*4930*/  BSYNC B5 ;  /* 0x0000000000057941 */ /* 0x000fea0003800000 */
.L_x_459:
[----:B------:R-:W2:Y:S01]  /*4940*/  LDG.E.64 R62, desc[UR16][R42.64+0x10] ;  /* 0x000010102a3e7981 */ /* 0x000ea2000c1e1b00 */
[----:B------:R-:W-:Y:S01]  /*4950*/  IADD3 R23, R23, 0x1, RZ ;  /* 0x0000000117177810 */ /* 0x000fe20007ffe0ff */
[----:B------:R-:W-:Y:S01]  /*4960*/  IMAD.MOV R22, RZ, RZ, -R22 ;  /* 0x000000ffff167224 */ /* 0x000fe200078e0a16 */
[----:B------:R-:W-:Y:S01]  /*4970*/  ULDC UR12, c[0x0][0x228] ;  /* 0x00008a00000c7ab9 */ /* 0x000fe20000000800 */
[----:B------:R-:W-:Y:S01]  /*4980*/  IMAD.MOV.U32 R2, RZ, RZ, 0x1 ;  /* 0x00000001ff027424 */ /* 0x000fe200078e00ff */
[----:B------:R-:W-:Y:S01]  /*4990*/  BSSY B6, `(.L_x_462) ;  /* 0x0000017000067945 */ /* 0x000fe20003800000 */
[----:B------:R-:W-:Y:S01]  /*49a0*/  IMAD R23, R22, UR12, R23 ;  /* 0x0000000c16177c24 */ /* 0x000fe2000f8e0217 */
[----:B------:R-:W-:-:S04]  /*49b0*/  IADD3 R55, R38, 0x3, RZ ;  /* 0x0000000326377810 */ /* 0x000fc80007ffe0ff */
        /* <DEDUP_REMOVED lines=19> */
[----:B-1----:R-:W-:Y:S05]  /*4af0*/  CALL.REL.NOINC `($__internal_3_$__cuda_sm20_div_rn_f64_full) ;  /* 0x0000002800a47944 */ /* 0x002fea0003c00000 */
.L_x_463:
[----:B------:R-:W-:Y:S05]  /*4b00*/  BSYNC B6 ;  /* 0x0000000000067941 */ /* 0x000fea0003800000 */
.L_x_462:
[----:B------:R-:W-:-:S07]  /*4b10*/  DADD R2, R44, R2 ;  /* 0x000000002c027229 */ /* 0x000fce0000000002 */
[----:B------:R2:W-:Y:S04]  /*4b20*/  STG.E.64 desc[UR16][R32.64], R2 ;  /* 0x0000000220007986 */ /* 0x0005e8000c101b10 */
.L_x_430:
[----:B------:R-:W-:Y:S05]  /*4b30*/  BSYNC B3 ;  /* 0x0000000000037941 */ /* 0x000fea0003800000 */
.L_x_429:
[----:B------:R-:W-:-:S13]  /*4b40*/  ISETP.GE.U32.AND P0, PT, R13, 0x3, PT ;  /* 0x000000030d00780c */ /* 0x000fda0003f06070 */
[----:B------:R-:W-:Y:S05]  /*4b50*/  @!P0 BRA `(.L_x_428) ;  /* 0x0000002800308947 */ /* 0x000fea0003800000 */
[C---:B------:R-:W-:Y:S01]  /*4b60*/  IADD3 R47, P0, R55.reuse, 0x1, RZ ;  /* 0x00000001372f7810 */ /* 0x040fe20007f1e0ff */
[C---:B------:R-:W-:Y:S01]  /*4b70*/  VIADD R5, R55.reuse, 0x2 ;  /* 0x0000000237057836 */ /* 0x040fe20000000000 */
[----:B------:R-:W-:Y:S01]  /*4b80*/  SHF.R.S32.HI R22, RZ, 0x1f, R55 ;  /* 0x0000001fff167819 */ /* 0x000fe20000011437 */
[----:B------:R-:W-:Y:S01]  /*4b90*/  ULDC UR12, c[0x0][0x228] ;  /* 0x00008a00000c7ab9 */ /* 0x000fe20000000800 */
[----:B------:R-:W-:Y:S01]  /*4ba0*/  IADD3 R4, R55, 0x3, RZ ;  /* 0x0000000337047810 */ /* 0x000fe20007ffe0ff */
[----:B--2---:R-:W-:Y:S01]  /*4bb0*/  IMAD R3, R47, UR9, RZ ;  /* 0x000000092f037c24 */ /* 0x004fe2000f8e02ff */
[----:B------:R-:W-:Y:S01]  /*4bc0*/  IADD3 R23, R55, 0x1, RZ ;  /* 0x0000000137177810 */ /* 0x000fe20007ffe0ff */
[----:B------:R-:W-:Y:S01]  /*4bd0*/  IMAD.X R2, RZ, RZ, R22, P0 ;  /* 0x000000ffff027224 */ /* 0x000fe200000e0616 */
[----:B------:R-:W-:Y:S01]  /*4be0*/  IADD3 R43, P0, R4, 0x1, RZ ;  /* 0x00000001042b7810 */ /* 0x000fe20007f1e0ff */
[----:B------:R-:W-:Y:S01]  /*4bf0*/  ULDC UR13, c[0x0][0x234] ;  /* 0x00008d00000d7ab9 */ /* 0x000fe20000000800 */
[----:B------:R-:W-:Y:S01]  /*4c00*/  IADD3 R51, P1, R5, 0x1, RZ ;  /* 0x0000000105337810 */ /* 0x000fe20007f3e0ff */
[----:B------:R-:W-:Y:S01]  /*4c10*/  IMAD R59, R2, UR12, R3 ;  /* 0x0000000c023b7c24 */ /* 0x000fe2000f8e0203 */
[----:B------:R-:W-:Y:S01]  /*4c20*/  MOV R3, 0xffffffff ;  /* 0xffffffff00037802 */ /* 0x000fe20000000f00 */
[----:B------:R-:W-:Y:S01]  /*4c30*/  IMAD.MOV.U32 R2, RZ, RZ, -0x1 ;  /* 0xffffffffff027424 */ /* 0x000fe200078e00ff */
[----:B------:R-:W-:Y:S01]  /*4c40*/  IADD3 R49, P2, R23, 0x1, RZ ;  /* 0x0000000117317810 */ /* 0x000fe20007f5e0ff */
[----:B------:R-:W-:Y:S01]  /*4c50*/  IMAD R54, R43, UR9, RZ ;  /* 0x000000092b367c24 */ /* 0x000fe2000f8e02ff */
[----:B------:R-:W-:Y:S01]  /*4c60*/  LEA.HI.X.SX32 R53, R4, RZ, 0x1, P0 ;  /* 0x000000ff04357211 */ /* 0x000fe200000f0eff */
[----:B------:R-:W-:Y:S01]  /*4c70*/  IMAD.WIDE.U32 R46, R47, UR12, R2 ;  /* 0x0000000c2f2e7c25 */ /* 0x000fe2000f8e0002 */
[----:B------:R-:W-:-:S02]  /*4c80*/  LEA.HI.X.SX32 R52, R5, RZ, 0x1, P1 ;  /* 0x000000ff05347211 */ /* 0x000fc400008f0eff */
[----:B------:R-:W-:Y:S01]  /*4c90*/  LEA.HI.X.SX32 R50, R23, RZ, 0x1, P2 ;  /* 0x000000ff17327211 */ /* 0x000fe200010f0eff */
[----:B------:R-:W-:Y:S01]  /*4ca0*/  IMAD.WIDE.U32 R42, R43, UR12, R2 ;  /* 0x0000000c2b2a7c25 */ /* 0x000fe2000f8e0002 */
[----:B------:R-:W-:-:S03]  /*4cb0*/  IADD3 R48, R47, R59, RZ ;  /* 0x0000003b2f307210 */ /* 0x000fc60007ffe0ff */
        /* <DEDUP_REMOVED lines=8> */
[----:B01----:R-:W-:Y:S01]  /*4d40*/  IMAD R45, R20, UR13, R55 ;  /* 0x0000000d142d7c24 */ /* 0x003fe2000f8e0237 */
[----:B------:R-:W-:Y:S01]  /*4d50*/  IADD3 R52, R5, R57, RZ ;  /* 0x0000003905347210 */ /* 0x000fe20007ffe0ff */
[----:B------:R-:W-:Y:S01]  /*4d60*/  IMAD.MOV.U32 R23, RZ, RZ, R46 ;  /* 0x000000ffff177224 */ /* 0x000fe200078e002e */
[----:B------:R-:W-:Y:S01]  /*4d70*/  IADD3 R54, R3, R47, RZ ;  /* 0x0000002f03367210 */ /* 0x000fe20007ffe0ff */
[----:B------:R-:W-:-:S04]  /*4d80*/  IMAD.WIDE R44, R45, 0x8, R24 ;  /* 0x000000082d2c7825 */ /* 0x000fc800078e0218 */
[----:B------:R-:W-:Y:S02]  /*4d90*/  IMAD.MOV.U32 R49, RZ, RZ, R42 ;  /* 0x000000ffff317224 */ /* 0x000fe400078e002a */
[----:B------:R-:W-:Y:S02]  /*4da0*/  IMAD.MOV.U32 R51, RZ, RZ, R4 ;  /* 0x000000ffff337224 */ /* 0x000fe400078e0004 */
[----:B------:R-:W-:-:S07]  /*4db0*/  IMAD.MOV.U32 R53, RZ, RZ, R2 ;  /* 0x000000ffff357224 */ /* 0x000fce00078e0002 */
.L_x_508:
[----:B------:R-:W-:Y:S01]  /*4dc0*/  LOP3.LUT R2, R48, UR7, RZ, 0xfc, !PT ;  /* 0x0000000730027c12 */ /* 0x000fe2000f8efcff */
[----:B------:R-:W-:Y:S01]  /*4dd0*/  BSSY B3, `(.L_x_464) ;  /* 0x0000021000037945 */ /* 0x000fe20003800000 */
[----:B------:R-:W-:Y:S01]  /*4de0*/  IMAD.MOV.U32 R42, RZ, RZ, R44 ;  /* 0x000000ffff2a7224 */ /* 0x000fe200078e002c */
[----:B------:R-:W-:Y:S02]  /*4df0*/  MOV R43, R45 ;  /* 0x0000002d002b7202 */ /* 0x000fe40000000f00 */
        /* <DEDUP_REMOVED lines=8> */
[----:B------:R-:W-:Y:S05]  /*4e80*/  CALL.REL.NOINC `($__internal_4_$__cuda_sm20_div_s64) ;  /* 0x0000002c00307944 */ /* 0x000fea0003c00000 */
[----:B------:R-:W-:Y:S01]  /*4e90*/  IMAD.MOV.U32 R44, RZ, RZ, R46 ;  /* 0x000000ffff2c7224 */ /* 0x000fe200078e002e */
[----:B------:R-:W-:Y:S06]  /*4ea0*/  BRA `(.L_x_466) ;  /* 0x00000000004c7947 */ /* 0x000fec0003800000 */
.L_x_465:
        /* <DEDUP_REMOVED lines=19> */
.L_x_466:
[----:B------:R-:W-:Y:S05]  /*4fe0*/  BSYNC B3 ;  /* 0x0000000000037941 */ /* 0x000fea0003800000 */
.L_x_464:
        /* <DEDUP_REMOVED lines=11> */
[----:B------:R-:W-:Y:S01]  /*50a0*/  IADD3 R4, P0, RZ, -R46, RZ ;  /* 0x8000002eff047210 */ /* 0x000fe20007f1e0ff */
[----:B------:R-:W-:Y:S02]  /*50b0*/  ULDC UR12, c[0x0][0x234] ;  /* 0x00008d00000c7ab9 */ /* 0x000fe40000000800 */
[----:B------:R-:W-:Y:S02]  /*50c0*/  MOV R5, UR12 ;  /* 0x0000000c00057c02 */ /* 0x000fe40008000f00 */
[----:B------:R-:W-:Y:S01]  /*50d0*/  IMAD.X R2, RZ, RZ, ~R3, P0 ;  /* 0x000000ffff027224 */ /* 0x000fe200000e0e03 */
[----:B------:R-:W-:-:S03]  /*50e0*/  MOV R3, R22 ;  /* 0x0000001600037202 */ /* 0x000fc60000000f00 */
[-C--:B------:R-:W-:Y:S02]  /*50f0*/  IMAD R45, R2, R5.reuse, RZ ;  /* 0x00000005022d7224 */ /* 0x080fe400078e02ff */
[----:B------:R-:W-:Y:S02]  /*5100*/  IMAD.MOV.U32 R2, RZ, RZ, R55 ;  /* 0x000000ffff027224 */ /* 0x000fe400078e0037 */
[C---:B------:R-:W-:Y:S02]  /*5110*/  IMAD R47, R4.reuse, UR7, R45 ;  /* 0x00000007042f7c24 */ /* 0x040fe4000f8e022d */
[----:B------:R-:W-:-:S04]  /*5120*/  IMAD.WIDE.U32 R2, R4, R5, R2 ;  /* 0x0000000504027225 */ /* 0x000fc800078e0002 */
[----:B------:R-:W-:Y:S01]  /*5130*/  IMAD.MOV.U32 R45, RZ, RZ, R46 ;  /* 0x000000ffff2d7224 */ /* 0x000fe200078e002e */
[----:B------:R-:W-:Y:S01]  /*5140*/  IADD3 R3, R47, R3, RZ ;  /* 0x000000032f037210 */ /* 0x000fe20007ffe0ff */
[----:B------:R-:W-:Y:S06]  /*5150*/  BRA `(.L_x_469) ;  /* 0x00000000005c7947 */ /* 0x000fec0003800000 */
.L_x_468:
        /* <DEDUP_REMOVED lines=23> */
.L_x_469:
[----:B------:R-:W-:Y:S05]  /*52d0*/  BSYNC B3 ;  /* 0x0000000000037941 */ /* 0x000fea0003800000 */
.L_x_467:
        /* <DEDUP_REMOVED lines=15> */
.L_x_471:
        /* <DEDUP_REMOVED lines=18> */
.L_x_472:
[----:B------:R-:W-:Y:S05]  /*54f0*/  BSYNC B3 ;  /* 0x0000000000037941 */ /* 0x000fea0003800000 */
.L_x_470:
[----:B------:R-:W2:Y:S01]  /*5500*/  LDG.E.64 R2, desc[UR16][R42.64] ;  /* 0x000000102a027981 */ /* 0x000ea2000c1e1b00 */
[----:B------:R-:W-:Y:S01]  /*5510*/  IADD3 R5, -R45, RZ, RZ ;  /* 0x000000ff2d057210 */ /* 0x000fe20007ffe1ff */
[----:B------:R-:W-:Y:S01]  /*5520*/  VIADD R44, R44, 0x1 ;  /* 0x000000012c2c7836 */ /* 0x000fe20000000000 */
[----:B------:R-:W-:Y:S01]  /*5530*/  ULDC UR12, c[0x0][0x228] ;  /* 0x00008a00000c7ab9 */ /* 0x000fe20000000800 */
[----:B------:R-:W-:Y:S02]  /*5540*/  BSSY B3, `(.L_x_473) ;  /* 0x000001b000037945 */ /* 0x000fe40003800000 */
[----:B------:R-:W-:-:S04]  /*5550*/  IMAD R5, R5, UR12, R44 ;  /* 0x0000000c05057c24 */ /* 0x000fc8000f8e022c */
[----:B------:R-:W-:Y:S01]  /*5560*/  IMAD.IADD R4, R5, 0x1, -R46 ;  /* 0x0000000105047824 */ /* 0x000fe200078e0a2e */
[----:B------:R-:W-:-:S03]  /*5570*/  MOV R46, 0x1 ;  /* 0x00000001002e7802 */ /* 0x000fc60000000f00 */
        /* <DEDUP_REMOVED lines=16> */
[----:B------:R-:W-:Y:S01]  /*5680*/  MOV R63, R3 ;  /* 0x00000003003f7202 */ /* 0x000fe20000000f00 */
[----:B------:R-:W-:Y:S01]  /*5690*/  IMAD.MOV.U32 R2, RZ, RZ, R4 ;  /* 0x000000ffff027224 */ /* 0x000fe200078e0004 */
[----:B------:R-:W-:Y:S02]  /*56a0*/  MOV R3, R5 ;  /* 0x0000000500037202 */ /* 0x000fe40000000f00 */
[----:B------:R-:W-:-:S07]  /*56b0*/  MOV R4, 0x56d0 ;  /* 0x000056d000047802 */ /* 0x000fce0000000f00 */
[----:B------:R-:W-:Y:S05]  /*56c0*/  CALL.REL.NOINC `($__internal_3_$__cuda_sm20_div_rn_f64_full) ;  /* 0x0000001c00b07944 */ /* 0x000fea0003c00000 */
[----:B------:R-:W-:Y:S01]  /*56d0*/  IMAD.MOV.U32 R44, RZ, RZ, R2 ;  /* 0x000000ffff2c7224 */ /* 0x000fe200078e0002 */
[----:B------:R-:W-:-:S07]  /*56e0*/  MOV R45, R3 ;  /* 0x00000003002d7202 */ /* 0x000fce0000000f00 */
.L_x_474:
[----:B------:R-:W-:Y:S05]  /*56f0*/  BSYNC B3 ;  /* 0x0000000000037941 */ /* 0x000fea0003800000 */
.L_x_473:
[----:B------:R-:W2:Y:S01]  /*5700*/  LDG.E.64 R58, desc[UR16][R32.64] ;  /* 0x00000010203a7981 */ /* 0x000ea2000c1e1b00 */
[----:B------:R-:W-:Y:S01]  /*5710*/  LOP3.LUT R2, R54, UR7, RZ, 0xfc, !PT ;  /* 0x0000000736027c12 */ /* 0x000fe2000f8efcff */
[----:B------:R-:W-:Y:S03]  /*5720*/  BSSY B3, `(.L_x_475) ;  /* 0x0000021000037945 */ /* 0x000fe60003800000 */
[----:B------:R-:W-:Y:S01]  /*5730*/  ISETP.NE.U32.AND P0, PT, R2, RZ, PT ;  /* 0x000000ff0200720c */ /* 0x000fe20003f05070 */
[----:B--2---:R-:W-:-:S07]  /*5740*/  DADD R58, R58, R44 ;  /* 0x000000003a3a7229 */ /* 0x004fce000000002c */
[----:B------:R0:W-:Y:S05]  /*5750*/  STG.E.64 desc[UR16][R32.64], R58 ;  /* 0x0000003a20007986 */ /* 0x0001ea000c101b10 */
        /* <DEDUP_REMOVED lines=10> */
.L_x_476:
[----:B------:R-:W-:Y:S01]  /*5800*/  ULDC UR12, c[0x0][0x234] ;  /* 0x00008d00000c7ab9 */ /* 0x000fe20000000800 */
[----:B------:R-:W-:Y:S01]  /*5810*/  MOV R2, RZ ;  /* 0x000000ff00027202 */ /* 0x000fe20000000f00 */
        /* <DEDUP_REMOVED lines=17> */
.L_x_477:
[----:B------:R-:W-:Y:S05]  /*5930*/  BSYNC B3 ;  /* 0x0000000000037941 */ /* 0x000fea0003800000 */
.L_x_475:
        /* <DEDUP_REMOVED lines=12> */
[----:B0-----:R-:W-:Y:S05]  /*5a00*/  CALL.REL.NOINC `($__internal_4_$__cuda_sm20_div_s64) ;  /* 0x0000002000507944 */ /* 0x001fea0003c00000 */
        /* <DEDUP_REMOVED lines=10> */
.L_x_479:
        /* <DEDUP_REMOVED lines=23> */
.L_x_480:
[----:B------:R-:W-:Y:S05]  /*5c20*/  BSYNC B3 ;  /* 0x0000000000037941 */ /* 0x000fea0003800000 */
.L_x_478:
        /* <DEDUP_REMOVED lines=13> */
[----:B0-----:R-:W-:Y:S05]  /*5d00*/  CALL.REL.NOINC `($__internal_4_$__cuda_sm20_div_s64) ;  /* 0x0000001c00907944 */ /* 0x001fea0003c00000 */
[----:B------:R-:W-:Y:S05]  /*5d10*/  BRA `(.L_x_483) ;  /* 0x0000000000487947 */ /* 0x000fea0003800000 */
.L_x_482:
        /* <DEDUP_REMOVED lines=18> */
.L_x_483:
[----:B------:R-:W-:Y:S05]  /*5e40*/  BSYNC B3 ;  /* 0x0000000000037941 */ /* 0x000fea0003800000 */
.L_x_481:
[----:B------:R-:W2:Y:S01]  /*5e50*/  LDG.E.64 R2, desc[UR16][R42.64+0x8] ;  /* 0x000008102a027981 */ /* 0x000ea2000c1e1b00 */
[----:B------:R-:W-:Y:S01]  /*5e60*/  IADD3 R44, R44, 0x1, RZ ;  /* 0x000000012c2c7810 */ /* 0x000fe20007ffe0ff */
[----:B------:R-:W-:Y:S01]  /*5e70*/  IMAD.MOV R5, RZ, RZ, -R45 ;  /* 0x000000ffff057224 */ /* 0x000fe200078e0a2d */
[----:B------:R-:W-:Y:S01]  /*5e80*/  ULDC UR12, c[0x0][0x228] ;  /* 0x00008a00000c7ab9 */ /* 0x000fe20000000800 */
[----:B------:R-:W-:Y:S02]  /*5e90*/  BSSY B3, `(.L_x_484) ;  /* 0x000001b000037945 */ /* 0x000fe40003800000 */
[----:B------:R-:W-:-:S05]  /*5ea0*/  IMAD R5, R5, UR12, R44 ;  /* 0x0000000c05057c24 */ /* 0x000fca000f8e022c */
[----:B------:R-:W-:Y:S01]  /*5eb0*/  IADD3 R4, -R46, R5, RZ ;  /* 0x000000052e047210 */ /* 0x000fe20007ffe1ff */
[----:B------:R-:W-:-:S04]  /*5ec0*/  IMAD.MOV.U32 R46, RZ, RZ, 0x1 ;  /* 0x00000001ff2e7424 */ /* 0x000fc800078e00ff */
        /* <DEDUP_REMOVED lines=15> */
[----:B------:R-:W-:Y:S01]  /*5fc0*/  MOV R62, R2 ;  /* 0x00000002003e7202 */ /* 0x000fe20000000f00 */
[----:B------:R-:W-:Y:S01]  /*5fd0*/  IMAD.MOV.U32 R63, RZ, RZ, R3 ;  /* 0x000000ffff3f7224 */ /* 0x000fe200078e0003 */
[----:B------:R-:W-:Y:S01]  /*5fe0*/  MOV R2, R4 ;  /* 0x0000000400027202 */ /* 0x000fe20000000f00 */
[----:B------:R-:W-:Y:S01]  /*5ff0*/  IMAD.MOV.U32 R3, RZ, RZ, R5 ;  /* 0x000000ffff037224 */ /* 0x000fe200078e0005 */
[----:B------:R-:W-:-:S07]  /*6000*/  MOV R4, 0x6020 ;  /* 0x0000602000047802 */ /* 0x000fce0000000f00 */
[----:B0-----:R-:W-:Y:S05]  /*6010*/  CALL.REL.NOINC `($__internal_3_$__cuda_sm20_div_rn_f64_full) ;  /* 0x00000014005c7944 */ /* 0x001fea0003c00000 */
[----:B------:R-:W-:Y:S01]  /*6020*/  MOV R44, R2 ;  /* 0x00000002002c7202 */ /* 0x000fe20000000f00 */
[----:B------:R-:W-:-:S07]  /*6030*/  IMAD.MOV.U32 R45, RZ, RZ, R3 ;  /* 0x000000ffff2d7224 */ /* 0x000fce00078e0003 */
.L_x_485:
[----:B------:R-:W-:Y:S05]  /*6040*/  BSYNC B3 ;  /* 0x0000000000037941 */ /* 0x000fea0003800000 */
.L_x_484:
[----:B0-----:R-:W-:Y:S01]  /*6050*/  DADD R58, R58, R44 ;  /* 0x000000003a3a7229 */ /* 0x001fe2000000002c */
[----:B------:R-:W-:Y:S01]  /*6060*/  LOP3.LUT R2, R52, UR7, RZ, 0xfc, !PT ;  /* 0x0000000734027c12 */ /* 0x000fe2000f8efcff */
[----:B------:R-:W-:Y:S03]  /*6070*/  BSSY B3, `(.L_x_486) ;  /* 0x0000020000037945 */ /* 0x000fe60003800000 */
[----:B------:R-:W-:Y:S02]  /*6080*/  ISETP.NE.U32.AND P0, PT, R2, RZ, PT ;  /* 0x000000ff0200720c */ /* 0x000fe40003f05070 */
[----:B------:R0:W-:Y:S11]  /*6090*/  STG.E.64 desc[UR16][R32.64], R58 ;  /* 0x0000003a20007986 */ /* 0x0001f6000c101b10 */
        /* <DEDUP_REMOVED lines=8> */
[----:B------:R-:W-:Y:S01]  /*6120*/  MOV R44, R46 ;  /* 0x0000002e002c7202 */ /* 0x000fe20000000f00 */
[----:B------:R-:W-:Y:S06]  /*6130*/  BRA `(.L_x_488) ;  /* 0x00000000004c7947 */ /* 0x000fec0003800000 */
.L_x_487:
        /* <DEDUP_REMOVED lines=19> */
.L_x_488:
[----:B------:R-:W-:Y:S05]  /*6270*/  BSYNC B3 ;  /* 0x0000000000037941 */ /* 0x000fea0003800000 */
.L_x_486:
        /* <DEDUP_REMOVED lines=23> */
.L_x_490:
        /* <DEDUP_REMOVED lines=23> */
.L_x_491:
[----:B------:R-:W-:Y:S05]  /*6560*/  BSYNC B3 ;  /* 0x0000000000037941 */ /* 0x000fea0003800000 */
.L_x_489:
        /* <DEDUP_REMOVED lines=15> */
.L_x_493:
        /* <DEDUP_REMOVED lines=18> */
.L_x_494:
[----:B------:R-:W-:Y:S05]  /*6780*/  BSYNC B3 ;  /* 0x0000000000037941 */ /* 0x000fea0003800000 */
.L_x_492:
        /* <DEDUP_REMOVED lines=28> */
[----:B0-----:R-:W-:Y:S05]  /*6950*/  CALL.REL.NOINC `($__internal_3_$__cuda_sm20_div_rn_f64_full) ;  /* 0x0000000c000c7944 */ /* 0x001fea0003c00000 */
[----:B------:R-:W-:Y:S01]  /*6960*/  IMAD.MOV.U32 R44, RZ, RZ, R2 ;  /* 0x000000ffff2c7224 */ /* 0x000fe200078e0002 */
[----:B------:R-:W-:-:S07]  /*6970*/  MOV R45, R3 ;  /* 0x00000003002d7202 */ /* 0x000fce0000000f00 */
.L_x_496:
[----:B------:R-:W-:Y:S05]  /*6980*/  BSYNC B3 ;  /* 0x0000000000037941 */ /* 0x000fea0003800000 */
.L_x_495:
[----:B------:R-:W-:Y:S01]  /*6990*/  DADD R44, R58, R44 ;  /* 0x000000003a2c7229 */ /* 0x000fe2000000002c */
[----:B------:R-:W-:Y:S01]  /*69a0*/  LOP3.LUT R2, R50, UR7, RZ, 0xfc, !PT ;  /* 0x0000000732027c12 */ /* 0x000fe2000f8efcff */
[----:B------:R-:W-:Y:S03]  /*69b0*/  BSSY B3, `(.L_x_497) ;  /* 0x0000020000037945 */ /* 0x000fe60003800000 */
[----:B------:R-:W-:Y:S02]  /*69c0*/  ISETP.NE.U32.AND P0, PT, R2, RZ, PT ;  /* 0x000000ff0200720c */ /* 0x000fe40003f05070 */
[----:B------:R1:W-:Y:S11]  /*69d0*/  STG.E.64 desc[UR16][R32.64], R44 ;  /* 0x0000002c20007986 */ /* 0x0003f6000c101b10 */
[----:B------:R-:W-:Y:S05]  /*69e0*/  @!P0 BRA `(.L_x_498) ;  /* 0x0000000000248947 */ /* 0x000fea0003800000 */
[----:B------:R-:W-:Y:S01]  /*69f0*/  ULDC UR12, c[0x0][0x234] ;  /* 0x00008d00000c7ab9 */ /* 0x000fe20000000800 */
[----:B------:R-:W-:Y:S01]  /*6a00*/  IMAD.MOV.U32 R56, RZ, RZ, R49 ;  /* 0x000000ffff387224 */ /* 0x000fe200078e0031 */
[----:B------:R-:W-:Y:S01]  /*6a10*/  MOV R3, R50 ;  /* 0x0000003200037202 */ /* 0x000fe20000000f00 */
[----:B------:R-:W-:Y:S01]  /*6a20*/  IMAD.U32 R4, RZ, RZ, UR7 ;  /* 0x00000007ff047e24 */ /* 0x000fe2000f8e00ff */
[----:B------:R-:W-:Y:S02]  /*6a30*/  MOV R5, UR12 ;  /* 0x0000000c00057c02 */ /* 0x000fe40008000f00 */
[----:B------:R-:W-:-:S07]  /*6a40*/  MOV R2, 0x6a60 ;  /* 0x00006a6000027802 */ /* 0x000fce0000000f00 */
[----:B01----:R-:W-:Y:S05]  /*6a50*/  CALL.REL.NOINC `($__internal_4_$__cuda_sm20_div_s64) ;  /* 0x00000010003c7944 */ /* 0x003fea0003c00000 */
[----:B------:R-:W-:Y:S01]  /*6a60*/  IMAD.MOV.U32 R58, RZ, RZ, R46 ;  /* 0x000000ffff3a7224 */ /* 0x000fe200078e002e */
[----:B------:R-:W-:Y:S06]  /*6a70*/  BRA `(.L_x_499) ;  /* 0x00000000004c7947 */ /* 0x000fec0003800000 */
.L_x_498:
[----:B------:R-:W-:Y:S01]  /*6a80*/  ULDC UR12, c[0x0][0x234] ;  /* 0x00008d00000c7ab9 */ /* 0x000fe20000000800 */
[----:B------:R-:W-:Y:S01]  /*6a90*/  MOV R2, RZ ;  /* 0x000000ff00027202 */ /* 0x000fe20000000f00 */
[----:B------:R-:W2:Y:S01]  /*6aa0*/  I2F.U32.RP R4, UR12 ;  /* 0x0000000c00047d06 */ /* 0x000ea20008209000 */
[----:B------:R-:W-:-:S07]  /*6ab0*/  ISETP.NE.U32.AND P2, PT, RZ, UR12, PT ;  /* 0x0000000cff007c0c */ /* 0x000fce000bf45070 */
[----:B--2---:R-:W2:Y:S02]  /*6ac0*/  MUFU.RCP R4, R4 ;  /* 0x0000000400047308 */ /* 0x004ea40000001000 */
[----:B--2---:R-:W-:-:S06]  /*6ad0*/  IADD3 R3, R4, 0xffffffe, RZ ;  /* 0x0ffffffe04037810 */ /* 0x004fcc0007ffe0ff */
[----:B------:R-:W2:Y:S02]  /*6ae0*/  F2I.FTZ.U32.TRUNC.NTZ R3, R3 ;  /* 0x0000000300037305 */ /* 0x000ea4000021f000 */
[----:B--2---:R-:W-:-:S04]  /*6af0*/  IMAD.MOV R5, RZ, RZ, -R3 ;  /* 0x000000ffff057224 */ /* 0x004fc800078e0a03 */
[----:B------:R-:W-:-:S04]  /*6b00*/  IMAD R5, R5, UR12, RZ ;  /* 0x0000000c05057c24 */ /* 0x000fc8000f8e02ff */
[----:B------:R-:W-:-:S06]  /*6b10*/  IMAD.HI.U32 R2, R3, R5, R2 ;  /* 0x0000000503027227 */ /* 0x000fcc00078e0002 */
[----:B0-----:R-:W-:-:S04]  /*6b20*/  IMAD.HI.U32 R58, R2, R49, RZ ;  /* 0x00000031023a7227 */ /* 0x001fc800078e00ff */
        /* <DEDUP_REMOVED lines=8> */
.L_x_499:
[----:B------:R-:W-:Y:S05]  /*6bb0*/  BSYNC B3 ;  /* 0x0000000000037941 */ /* 0x000fea0003800000 */
.L_x_497:
        /* <DEDUP_REMOVED lines=23> */
.L_x_501:
        /* <DEDUP_REMOVED lines=23> */
.L_x_502:
[----:B------:R-:W-:Y:S05]  /*6ea0*/  BSYNC B3 ;  /* 0x0000000000037941 */ /* 0x000fea0003800000 */
.L_x_500:
        /* <DEDUP_REMOVED lines=15> */
.L_x_504:
        /* <DEDUP_REMOVED lines=18> */
.L_x_505:
[----:B------:R-:W-:Y:S05]  /*70c0*/  BSYNC B3 ;  /* 0x0000000000037941 */ /* 0x000fea0003800000 */
.L_x_503:
[----:B------:R0:W2:Y:S01]  /*70d0*/  LDG.E.64 R2, desc[UR16][R42.64+0x18] ;  /* 0x000018102a027981 */ /* 0x0000a2000c1e1b00 */
[----:B------:R-:W3:Y:S01]  /*70e0*/  LDC R60, c[0x0][0x228] ;  /* 0x00008a00ff3c7b82 */ /* 0x000ee20000000800 */
[----:B------:R-:W-:Y:S01]  /*70f0*/  IADD3 R5, R58, 0x1, RZ ;  /* 0x000000013a057810 */ /* 0x000fe20007ffe0ff */
[----:B------:R-:W-:Y:S01]  /*7100*/  IMAD.MOV R59, RZ, RZ, -R59 ;  /* 0x000000ffff3b7224 */ /* 0x000fe200078e0a3b */
[----:B------:R-:W-:Y:S01]  /*7110*/  BSSY B3, `(.L_x_506) ;  /* 0x0000020000037945 */ /* 0x000fe20003800000 */
[----:B------:R-:W-:Y:S01]  /*7120*/  IMAD.MOV.U32 R56, RZ, RZ, 0x1 ;  /* 0x00000001ff387424 */ /* 0x000fe200078e00ff */
[----:B0-----:R-:W-:-:S05]  /*7130*/  IADD3 R42, P1, R42, 0x20, RZ ;  /* 0x000000202a2a7810 */ /* 0x001fca0007f3e0ff */
[----:B------:R-:W-:Y:S02]  /*7140*/  IMAD.X R43, RZ, RZ, R43, P1 ;  /* 0x000000ffff2b7224 */ /* 0x000fe400008e062b */
[----:B---3--:R-:W-:-:S05]  /*7150*/  IMAD R5, R59, R60, R5 ;  /* 0x0000003c3b057224 */ /* 0x008fca00078e0205 */
        /* <DEDUP_REMOVED lines=12> */
[----:B------:R-:W-:Y:S01]  /*7220*/  DFMA R46, R58, R46, R56 ;  /* 0x0000002e3a2e722b */ /* 0x000fe20000000038 */
[----:B------:R-:W-:Y:S02]  /*7230*/  MOV R57, UR9 ;  /* 0x0000000900397c02 */ /* 0x000fe40008000f00 */
[C---:B------:R-:W-:Y:S02]  /*7240*/  SHF.L.U32 R59, R60.reuse, 0x2, RZ ;  /* 0x000000023c3b7819 */ /* 0x040fe400000006ff */
[----:B------:R-:W-:-:S05]  /*7250*/  SHF.L.U64.HI R58, R60, 0x2, R57 ;  /* 0x000000023c3a7819 */ /* 0x000fca0000010239 */
        /* <DEDUP_REMOVED lines=8> */
[----:B-1----:R-:W-:Y:S05]  /*72e0*/  CALL.REL.NOINC `($__internal_3_$__cuda_sm20_div_rn_f64_full) ;  /* 0x0000000000a87944 */ /* 0x002fea0003c00000 */
[----:B------:R-:W-:Y:S01]  /*72f0*/  IMAD.MOV.U32 R46, RZ, RZ, R2 ;  /* 0x000000ffff2e7224 */ /* 0x000fe200078e0002 */
[----:B------:R-:W-:-:S07]  /*7300*/  MOV R47, R3 ;  /* 0x00000003002f7202 */ /* 0x000fce0000000f00 */
.L_x_507:
[----:B------:R-:W-:Y:S05]  /*7310*/  BSYNC B3 ;  /* 0x0000000000037941 */ /* 0x000fea0003800000 */
.L_x_506:
[-C--:B------:R-:W-:Y:S01]  /*7320*/  IADD3 R49, P4, R49, R59.reuse, RZ ;  /* 0x0000003b31317210 */ /* 0x080fe20007f9e0ff */
[----:B-1----:R-:W-:Y:S01]  /*7330*/  DADD R44, R44, R46 ;  /* 0x000000002c2c7229 */ /* 0x002fe2000000002e */
[----:B------:R-:W-:Y:S02]  /*7340*/  IADD3 R55, P0, R55, 0x4, RZ ;  /* 0x0000000437377810 */ /* 0x000fe40007f1e0ff */
[-C--:B------:R-:W-:Y:S01]  /*7350*/  IADD3 R53, P2, R53, R59.reuse, RZ ;  /* 0x0000003b35357210 */ /* 0x080fe20007f5e0ff */
[----:B------:R-:W-:Y:S01]  /*7360*/  IMAD.X R50, R50, 0x1, R58, P4 ;  /* 0x0000000132327824 */ /* 0x000fe200020e063a */
[----:B------:R-:W-:Y:S01]  /*7370*/  ISETP.GE.AND P4, PT, R55, R12, PT ;  /* 0x0000000c3700720c */ /* 0x000fe20003f86270 */
[----:B------:R-:W-:Y:S01]  /*7380*/  IMAD.X R22, RZ, RZ, R22, P0 ;  /* 0x000000ffff167224 */ /* 0x000fe200000e0616 */
[-C--:B------:R-:W-:Y:S01]  /*7390*/  IADD3 R51, P1, R51, R59.reuse, RZ ;  /* 0x0000003b33337210 */ /* 0x080fe20007f3e0ff */
[----:B------:R0:W-:Y:S01]  /*73a0*/  STG.E.64 desc[UR16][R32.64], R44 ;  /* 0x0000002c20007986 */ /* 0x0001e2000c101b10 */
[----:B------:R-:W-:Y:S01]  /*73b0*/  IADD3 R23, P3, R23, R59, RZ ;  /* 0x0000003b17177210 */ /* 0x000fe20007f7e0ff */
[----:B------:R-:W-:Y:S01]  /*73c0*/  IMAD.X R54, R54, 0x1, R58, P2 ;  /* 0x0000000136367824 */ /* 0x000fe200010e063a */
[----:B------:R-:W-:-:S02]  /*73d0*/  IADD3.X R52, R52, R58, RZ, P1, !PT ;  /* 0x0000003a34347210 */ /* 0x000fc40000ffe4ff */
[----:B------:R-:W-:Y:S01]  /*73e0*/  IADD3.X R48, R48, R58, RZ, P3, !PT ;  /* 0x0000003a30307210 */ /* 0x000fe20001ffe4ff */
[----:B0-----:R-:W-:Y:S01]  /*73f0*/  IMAD.MOV.U32 R44, RZ, RZ, R42 ;  /* 0x000000ffff2c7224 */ /* 0x001fe200078e002a */
[----:B------:R-:W-:-:S03]  /*7400*/  MOV R45, R43 ;  /* 0x0000002b002d7202 */ /* 0x000fc60000000f00 */
[----:B------:R-:W-:Y:S05]  /*7410*/  @!P4 BRA `(.L_x_508) ;  /* 0xffffffd80068c947 */ /* 0x000fea000383ffff */
.L_x_428:
[----:B------:R-:W-:Y:S05]  /*7420*/  BSYNC B4 ;  /* 0x0000000000047941 */ /* 0x000fea0003800000 */
.L_x_427:
[----:B------:R-:W-:-:S04]  /*7430*/  IADD3 R20, R20, 0x1, RZ ;  /* 0x0000000114147810 */ /* 0x000fc80007ffe0ff */
[----:B------:R-:W-:-:S13]  /*7440*/  ISETP.GE.AND P0, PT, R20, R10, PT ;  /* 0x0000000a1400720c */ /* 0x000fda0003f06270 */
[----:B------:R-:W-:Y:S05]  /*7450*/  @!P0 BRA `(.L_x_509) ;  /* 0xffffffb000c88947 */ /* 0x000fea000383ffff */
.L_x_417:
[----:B------:R-:W-:Y:S05]  /*7460*/  BSYNC B2 ;  /* 0x0000000000027941 */ /* 0x000fea0003800000 */
.L_x_416:
[----:B------:R-:W-:Y:S01]  /*7470*/  VIADD R14, R14, 0x1 ;  /* 0x000000010e0e7836 */ /* 0x000fe20000000000 */
[----:B--2---:R-:W-:-:S04]  /*7480*/  MOV R3, UR18 ;  /* 0x0000001200037c02 */ /* 0x004fc80008000f00 */
[----:B------:R-:W-:Y:S02]  /*7490*/  ISETP.GE.AND P0, PT, R14, R8, PT ;  /* 0x000000080e00720c */ /* 0x000fe40003f06270 */
[----:B------:R-:W-:-:S04]  /*74a0*/  LEA R24, P1, R3, R24, 0x3 ;  /* 0x0000001803187211 */ /* 0x000fc800078218ff */
[----:B------:R-:W-:-:S07]  /*74b0*/  IADD3.X R25, R25, UR11, RZ, P1, !PT ;  /* 0x0000000b19197c10 */ /* 0x000fce0008ffe4ff */
[----:B------:R-:W-:Y:S05]  /*74c0*/  @!P0 BRA `(.L_x_510) ;  /* 0xffffffa8009c8947 */ /* 0x000fea000383ffff */
[----:B------:R-:W-:Y:S05]  /*74d0*/  BSYNC B1 ;  /* 0x0000000000017941 */ /* 0x000fea0003800000 */
.L_x_406:
[----:B------:R-:W-:Y:S02]  /*74e0*/  ULDC UR12, c[0x0][0x0] ;  /* 0x00000000000c7ab9 */ /* 0x000fe40000000800 */
[----:B------:R-:W-:Y:S01]  /*74f0*/  VIADD R11, R11, UR12 ;  /* 0x0000000c0b0b7c36 */ /* 0x000fe20008000000 */
[----:B------:R-:W-:-:S04]  /*7500*/  ULDC UR12, c[0x0][0x228] ;  /* 0x00008a00000c7ab9 */ /* 0x000fc80000000800 */
[----:B------:R-:W-:-:S13]  /*7510*/  ISETP.GE.AND P0, PT, R11, UR12, PT ;  /* 0x0000000c0b007c0c */ /* 0x000fda000bf06270 */
[----:B------:R-:W-:Y:S05]  /*7520*/  @!P0 BRA `(.L_x_511) ;  /* 0xffffff9c00b48947 */ /* 0x000fea000383ffff */
.L_x_396:
[----:B------:R-:W-:Y:S05]  /*7530*/  BSYNC B0 ;  /* 0x0000000000007941 */ /* 0x000fea0003800000 */
.L_x_395:
[----:B------:R-:W-:Y:S01]  /*7540*/  IADD3 R0, R0, UR10, RZ ;  /* 0x0000000a00007c10 */ /* 0x000fe2000fffe0ff */
[----:B------:R-:W-:-:S03]  /*7550*/  ULDC UR12, c[0x0][0x224] ;  /* 0x00008900000c7ab9 */ /* 0x000fc60000000800 */
[----:B------:R-:W-:-:S13]  /*7560*/  ISETP.GE.AND P0, PT, R0, UR12, PT ;  /* 0x0000000c00007c0c */ /* 0x000fda000bf06270 */
[----:B------:R-:W-:Y:S05]  /*7570*/  @!P0 BRA `(.L_x_512) ;  /* 0xffffff94009c8947 */ /* 0x000fea000383ffff */
[----:B------:R-:W-:Y:S05]  /*7580*/  EXIT ;  /* 0x000000000000794d */ /* 0x000fea0003800000 */
        .weak           $__internal_3_$__cuda_sm20_div_rn_f64_full
        .type           $__internal_3_$__cuda_sm20_div_rn_f64_full,@function
        .size           $__internal_3_$__cuda_sm20_div_rn_f64_full,($__internal_4_$__cuda_sm20_div_s64 - $__internal_3_$__cuda_sm20_div_rn_f64_full)
$__internal_3_$__cuda_sm20_div_rn_f64_full:
[----:B------:R-:W-:Y:S01]  /*7590*/  FSETP.GEU.AND P2, PT, |R63|, 1.469367938527859385e-39, PT ;  /* 0x001000003f00780b */ /* 0x000fe20003f4e200 */
[----:B------:R-:W-:Y:S01]  /*75a0*/  IMAD.MOV.U32 R60, RZ, RZ, R2 ;  /* 0x000000ffff3c7224 */ /* 0x000fe200078e0002 */
[C---:B------:R-:W-:Y:S01]  /*75b0*/  FSETP.GEU.AND P0, PT, |R3|.reuse, 1.469367938527859385e-39, PT ;  /* 0x001000000300780b */ /* 0x040fe20003f0e200 */
[----:B------:R-:W-:Y:S01]  /*75c0*/  IMAD.MOV.U32 R64, RZ, RZ, R62 ;  /* 0x000000ffff407224 */ /* 0x000fe200078e003e */
[----:B------:R-:W-:Y:S01]  /*75d0*/  LOP3.LUT R46, R3, 0x800fffff, RZ, 0xc0, !PT ;  /* 0x800fffff032e7812 */ /* 0x000fe200078ec0ff */
[----:B------:R-:W-:Y:S01]  /*75e0*/  IMAD.MOV.U32 R66, RZ, RZ, 0x1 ;  /* 0x00000001ff427424 */ /* 0x000fe200078e00ff */
[----:B------:R-:W-:Y:S01]  /*75f0*/  LOP3.LUT R5, R63, 0x7ff00000, RZ, 0xc0, !PT ;  /* 0x7ff000003f057812 */ /* 0x000fe200078ec0ff */
[----:B------:R-:W-:Y:S01]  /*7600*/  BSSY B5, `(.L_x_513) ;  /* 0x0000050000057945 */ /* 0x000fe20003800000 */
[----:B------:R-:W-:Y:S02]  /*7610*/  LOP3.LUT R61, R46, 0x3ff00000, RZ, 0xfc, !PT ;  /* 0x3ff000002e3d7812 */ /* 0x000fe400078efcff */
[----:B------:R-:W-:-:S03]  /*7620*/  LOP3.LUT R46, R3, 0x7ff00000, RZ, 0xc0, !PT ;  /* 0x7ff00000032e7812 */ /* 0x000fc600078ec0ff */
[----:B------:R-:W-:Y:S02]  /*7630*/  @!P2 LOP3.LUT R47, R3, 0x7ff00000, RZ, 0xc0, !PT ;  /* 0x7ff00000032fa812 */ /* 0x000fe400078ec0ff */
[----:B------:R-:W-:Y:S01]  /*7640*/  @!P0 DMUL R60, R2, 8.98846567431157953865e+307 ;  /* 0x7fe00000023c8828 */ /* 0x000fe20000000000 */
[C---:B------:R-:W-:Y:S02]  /*7650*/  ISETP.GE.U32.AND P1, PT, R5.reuse, R46, PT ;  /* 0x0000002e0500720c */ /* 0x040fe40003f26070 */
[----:B------:R-:W-:Y:S02]  /*7660*/  @!P2 ISETP.GE.U32.AND P3, PT, R5, R47, PT ;  /* 0x0000002f0500a20c */ /* 0x000fe40003f66070 */
[----:B------:R-:W-:Y:S01]  /*7670*/  MOV R47, 0x1ca00000 ;  /* 0x1ca00000002f7802 */ /* 0x000fe20000000f00 */
[----:B------:R-:W0:Y:S03]  /*7680*/  MUFU.RCP64H R67, R61 ;  /* 0x0000003d00437308 */ /* 0x000e260000001800 */
[----:B------:R-:W-:-:S02]  /*7690*/  @!P2 SEL R56, R47, 0x63400000, !P3 ;  /* 0x634000002f38a807 */ /* 0x000fc40005800000 */
[----:B------:R-:W-:Y:S02]  /*76a0*/  SEL R57, R47, 0x63400000, !P1 ;  /* 0x634000002f397807 */ /* 0x000fe40004800000 */
[--C-:B------:R-:W-:Y:S02]  /*76b0*/  @!P2 LOP3.LUT R56, R56, 0x80000000, R63.reuse, 0xf8, !PT ;  /* 0x800000003838a812 */ /* 0x100fe400078ef83f */
[----:B------:R-:W-:Y:S02]  /*76c0*/  LOP3.LUT R65, R57, 0x800fffff, R63, 0xf8, !PT ;  /* 0x800fffff39417812 */ /* 0x000fe400078ef83f */
[----:B------:R-:W-:Y:S02]  /*76d0*/  @!P2 LOP3.LUT R57, R56, 0x100000, RZ, 0xfc, !PT ;  /* 0x001000003839a812 */ /* 0x000fe400078efcff */
[----:B------:R-:W-:Y:S02]  /*76e0*/  @!P2 MOV R56, RZ ;  /* 0x000000ff0038a202 */ /* 0x000fe40000000f00 */
[----:B------:R-:W-:-:S04]  /*76f0*/  @!P0 LOP3.LUT R46, R61, 0x7ff00000, RZ, 0xc0, !PT ;  /* 0x7ff000003d2e8812 */ /* 0x000fc800078ec0ff */
[----:B------:R-:W-:Y:S02]  /*7700*/  @!P2 DFMA R64, R64, 2, -R56 ;  /* 0x400000004040a82b */ /* 0x000fe40000000838 */
[----:B0-----:R-:W-:-:S08]  /*7710*/  DFMA R56, R66, -R60, 1 ;  /* 0x3ff000004238742b */ /* 0x001fd0000000083c */
[----:B------:R-:W-:-:S08]  /*7720*/  DFMA R56, R56, R56, R56 ;  /* 0x000000383838722b */ /* 0x000fd00000000038 */
[----:B------:R-:W-:-:S08]  /*7730*/  DFMA R66, R66, R56, R66 ;  /* 0x000000384242722b */ /* 0x000fd00000000042 */
[----:B------:R-:W-:-:S08]  /*7740*/  DFMA R68, R66, -R60, 1 ;  /* 0x3ff000004244742b */ /* 0x000fd0000000083c */
[----:B------:R-:W-:-:S08]  /*7750*/  DFMA R68, R66, R68, R66 ;  /* 0x000000444244722b */ /* 0x000fd00000000042 */
[----:B------:R-:W-:-:S08]  /*7760*/  DMUL R56, R68, R64 ;  /* 0x0000004044387228 */ /* 0x000fd00000000000 */
[----:B------:R-:W-:-:S08]  /*7770*/  DFMA R66, R56, -R60, R64 ;  /* 0x8000003c3842722b */ /* 0x000fd00000000040 */
[----:B------:R-:W-:Y:S01]  /*7780*/  DFMA R66, R68, R66, R56 ;  /* 0x000000424442722b */ /* 0x000fe20000000038 */
[----:B------:R-:W-:Y:S02]  /*7790*/  MOV R56, R5 ;  /* 0x0000000500387202 */ /* 0x000fe40000000f00 */
[----:B------:R-:W-:-:S05]  /*77a0*/  @!P2 LOP3.LUT R56, R65, 0x7ff00000, RZ, 0xc0, !PT ;  /* 0x7ff000004138a812 */ /* 0x000fca00078ec0ff */
[----:B------:R-:W-:-:S05]  /*77b0*/  VIADD R57, R56, 0xffffffff ;  /* 0xffffffff38397836 */ /* 0x000fca0000000000 */
[----:B------:R-:W-:Y:S02]  /*77c0*/  ISETP.GT.U32.AND P0, PT, R57, 0x7feffffe, PT ;  /* 0x7feffffe3900780c */ /* 0x000fe40003f04070 */
[----:B------:R-:W-:-:S04]  /*77d0*/  IADD3 R57, R46, -0x1, RZ ;  /* 0xffffffff2e397810 */ /* 0x000fc80007ffe0ff */
[----:B------:R-:W-:-:S13]  /*77e0*/  ISETP.GT.U32.OR P0, PT, R57, 0x7feffffe, P0 ;  /* 0x7feffffe3900780c */ /* 0x000fda0000704470 */
[----:B------:R-:W-:Y:S05]  /*77f0*/  @P0 BRA `(.L_x_514) ;  /* 0x00000000006c0947 */ /* 0x000fea0003800000 */
[----:B------:R-:W-:-:S04]  /*7800*/  LOP3.LUT R46, R3, 0x7ff00000, RZ, 0xc0, !PT ;  /* 0x7ff00000032e7812 */ /* 0x000fc800078ec0ff */
[CC--:B------:R-:W-:Y:S02]  /*7810*/  ISETP.GE.U32.AND P0, PT, R5.reuse, R46.reuse, PT ;  /* 0x0000002e0500720c */ /* 0x0c0fe40003f06070 */
[----:B------:R-:W-:Y:S01]  /*7820*/  VIADDMNMX R5, R5, -R46, 0xb9600000, !PT ;  /* 0xb960000005057446 */ /* 0x000fe2000780092e */
[----:B------:R-:W-:Y:S01]  /*7830*/  IMAD.MOV.U32 R46, RZ, RZ, RZ ;  /* 0x000000ffff2e7224 */ /* 0x000fe200078e00ff */
[----:B------:R-:W-:Y:S02]  /*7840*/  SEL R47, R47, 0x63400000, !P0 ;  /* 0x634000002f2f7807 */ /* 0x000fe40004000000 */
[----:B------:R-:W-:-:S05]  /*7850*/  VIMNMX R5, R5, 0x46a00000, PT ;  /* 0x46a0000005057848 */ /* 0x000fca0003fe0100 */
[----:B------:R-:W-:-:S05]  /*7860*/  IMAD.IADD R5, R5, 0x1, -R47 ;  /* 0x0000000105057824 */ /* 0x000fca00078e0a2f */
[----:B------:R-:W-:-:S06]  /*7870*/  IADD3 R47, R5, 0x7fe00000, RZ ;  /* 0x7fe00000052f7810 */ /* 0x000fcc0007ffe0ff */
[----:B------:R-:W-:-:S10]  /*7880*/  DMUL R68, R66, R46 ;  /* 0x0000002e42447228 */ /* 0x000fd40000000000 */
[----:B------:R-:W-:-:S13]  /*7890*/  FSETP.GTU.AND P0, PT, |R69|, 1.469367938527859385e-39, PT ;  /* 0x001000004500780b */ /* 0x000fda0003f0c200 */
[----:B------:R-:W-:Y:S05]  /*78a0*/  @P0 BRA `(.L_x_515) ;  /* 0x0000000000940947 */ /* 0x000fea0003800000 */
[----:B------:R-:W-:Y:S01]  /*78b0*/  DFMA R60, R66, -R60, R64 ;  /* 0x8000003c423c722b */ /* 0x000fe20000000040 */
[----:B------:R-:W-:-:S09]  /*78c0*/  MOV R56, RZ ;  /* 0x000000ff00387202 */ /* 0x000fd20000000f00 */
[C---:B------:R-:W-:Y:S02]  /*78d0*/  FSETP.NEU.AND P0, PT, R61.reuse, RZ, PT ;  /* 0x000000ff3d00720b */ /* 0x040fe40003f0d000 */
[----:B------:R-:W-:-:S04]  /*78e0*/  LOP3.LUT R2, R61, 0x80000000, R3, 0x48, !PT ;  /* 0x800000003d027812 */ /* 0x000fc800078e4803 */
[----:B------:R-:W-:-:S07]  /*78f0*/  LOP3.LUT R57, R2, R47, RZ, 0xfc, !PT ;  /* 0x0000002f02397212 */ /* 0x000fce00078efcff */
[----:B------:R-:W-:Y:S05]  /*7900*/  @!P0 BRA `(.L_x_515) ;  /* 0x00000000007c8947 */ /* 0x000fea0003800000 */
[----:B------:R-:W-:Y:S01]  /*7910*/  IMAD.MOV R47, RZ, RZ, -R5 ;  /* 0x000000ffff2f7224 */ /* 0x000fe200078e0a05 */
[----:B------:R-:W-:Y:S02]  /*7920*/  MOV R46, RZ ;  /* 0x000000ff002e7202 */ /* 0x000fe40000000f00 */
[----:B------:R-:W-:-:S04]  /*7930*/  IADD3 R5, -R5, -0x43300000, RZ ;  /* 0xbcd0000005057810 */ /* 0x000fc80007ffe1ff */
[----:B------:R-:W-:Y:S02]  /*7940*/  DFMA R46, R68, -R46, R66 ;  /* 0x8000002e442e722b */ /* 0x000fe40000000042 */
[----:B------:R-:W-:-:S08]  /*7950*/  DMUL.RP R66, R66, R56 ;  /* 0x0000003842427228 */ /* 0x000fd00000008000 */
[----:B------:R-:W-:Y:S02]  /*7960*/  FSETP.NEU.AND P0, PT, |R47|, R5, PT ;  /* 0x000000052f00720b */ /* 0x000fe40003f0d200 */
[----:B------:R-:W-:Y:S02]  /*7970*/  LOP3.LUT R2, R67, R2, RZ, 0x3c, !PT ;  /* 0x0000000243027212 */ /* 0x000fe400078e3cff */
[----:B------:R-:W-:Y:S02]  /*7980*/  FSEL R68, R66, R68, !P0 ;  /* 0x0000004442447208 */ /* 0x000fe40004000000 */
[----:B------:R-:W-:Y:S01]  /*7990*/  FSEL R69, R2, R69, !P0 ;  /* 0x0000004502457208 */ /* 0x000fe20004000000 */
[----:B------:R-:W-:Y:S06]  /*79a0*/  BRA `(.L_x_515) ;  /* 0x0000000000547947 */ /* 0x000fec0003800000 */
.L_x_514:
[----:B------:R-:W-:-:S14]  /*79b0*/  DSETP.NAN.AND P0, PT, R62, R62, PT ;  /* 0x0000003e3e00722a */ /* 0x000fdc0003f08000 */
[----:B------:R-:W-:Y:S05]  /*79c0*/  @P0 BRA `(.L_x_516) ;  /* 0x0000000000440947 */ /* 0x000fea0003800000 */
[----:B------:R-:W-:-:S14]  /*79d0*/  DSETP.NAN.AND P0, PT, R2, R2, PT ;  /* 0x000000020200722a */ /* 0x000fdc0003f08000 */
[----:B------:R-:W-:Y:S05]  /*79e0*/  @P0 BRA `(.L_x_517) ;  /* 0x0000000000300947 */ /* 0x000fea0003800000 */
[----:B------:R-:W-:Y:S01]  /*79f0*/  ISETP.NE.AND P0, PT, R56, R46, PT ;  /* 0x0000002e3800720c */ /* 0x000fe20003f05270 */
[----:B------:R-:W-:Y:S01]  /*7a00*/  IMAD.MOV.U32 R68, RZ, RZ, 0x0 ;  /* 0x00000000ff447424 */ /* 0x000fe200078e00ff */
[----:B------:R-:W-:-:S11]  /*7a10*/  MOV R69, 0xfff80000 ;  /* 0xfff8000000457802 */ /* 0x000fd60000000f00 */
[----:B------:R-:W-:Y:S05]  /*7a20*/  @!P0 BRA `(.L_x_515) ;  /* 0x0000000000348947 */ /* 0x000fea0003800000 */
[----:B------:R-:W-:Y:S02]  /*7a30*/  ISETP.NE.AND P0, PT, R56, 0x7ff00000, PT ;  /* 0x7ff000003800780c */ /* 0x000fe40003f05270 */
[----:B------:R-:W-:Y:S02]  /*7a40*/  LOP3.LUT R69, R63, 0x80000000, R3, 0x48, !PT ;  /* 0x800000003f457812 */ /* 0x000fe400078e4803 */
[----:B------:R-:W-:-:S13]  /*7a50*/  ISETP.EQ.OR P0, PT, R46, RZ, !P0 ;  /* 0x000000ff2e00720c */ /* 0x000fda0004702670 */
[----:B------:R-:W-:Y:S01]  /*7a60*/  @P0 LOP3.LUT R2, R69, 0x7ff00000, RZ, 0xfc, !PT ;  /* 0x7ff0000045020812 */ /* 0x000fe200078efcff */
[----:B------:R-:W-:Y:S01]  /*7a70*/  @!P0 IMAD.MOV.U32 R68, RZ, RZ, RZ ;  /* 0x000000ffff448224 */ /* 0x000fe200078e00ff */
[----:B------:R-:W-:-:S03]  /*7a80*/  @P0 MOV R68, RZ ;  /* 0x000000ff00440202 */ /* 0x000fc60000000f00 */
[----:B------:R-:W-:Y:S01]  /*7a90*/  @P0 IMAD.MOV.U32 R69, RZ, RZ, R2 ;  /* 0x000000ffff450224 */ /* 0x000fe200078e0002 */
[----:B------:R-:W-:Y:S06]  /*7aa0*/  BRA `(.L_x_515) ;  /* 0x0000000000147947 */ /* 0x000fec0003800000 */
.L_x_517:
[----:B------:R-:W-:Y:S02]  /*7ab0*/  LOP3.LUT R69, R3, 0x80000, RZ, 0xfc, !PT ;  /* 0x0008000003457812 */ /* 0x000fe400078efcff */
[----:B------:R-:W-:Y:S01]  /*7ac0*/  MOV R68, R2 ;  /* 0x0000000200447202 */ /* 0x000fe20000000f00 */
[----:B------:R-:W-:Y:S06]  /*7ad0*/  BRA `(.L_x_515) ;  /* 0x0000000000087947 */ /* 0x000fec0003800000 */
.L_x_516:
[----:B------:R-:W-:Y:S01]  /*7ae0*/  LOP3.LUT R69, R63, 0x80000, RZ, 0xfc, !PT ;  /* 0x000800003f457812 */ /* 0x000fe200078efcff */
[----:B------:R-:W-:-:S07]  /*7af0*/  IMAD.MOV.U32 R68, RZ, RZ, R62 ;  /* 0x000000ffff447224 */ /* 0x000fce00078e003e */
.L_x_515:
[----:B------:R-:W-:Y:S05]  /*7b00*/  BSYNC B5 ;  /* 0x0000000000057941 */ /* 0x000fea0003800000 */
.L_x_513:
[----:B------:R-:W-:Y:S01]  /*7b10*/  HFMA2.MMA R5, -RZ, RZ, 0, 0 ;  /* 0x00000000ff057435 */ /* 0x000fe200000001ff */
[----:B------:R-:W-:Y:S01]  /*7b20*/  MOV R2, R68 ;  /* 0x0000004400027202 */ /* 0x000fe20000000f00 */
[----:B------:R-:W-:-:S04]  /*7b30*/  IMAD.MOV.U32 R3, RZ, RZ, R69 ;  /* 0x000000ffff037224 */ /* 0x000fc800078e0045 */
[----:B------:R-:W-:Y:S05]  /*7b40*/  RET.REL.NODEC R4 `(_ZN2at6native60_GLOBAL__N__aad4af22_27_AdaptiveAveragePooling3d_cu_866e08f924adaptiveaveragegradinputIddEEvPT_PKS3_iiiiiil) ;  /* 0xffffff84042c7950 */ /* 0x000fea0003c3ffff */
        .weak           $__internal_4_$__cuda_sm20_div_s64
        .type           $__internal_4_$__cuda_sm20_div_s64,@function
        .size           $__internal_4_$__cuda_sm20_div_s64,(.L_x_1121 - $__internal_4_$__cuda_sm20_div_s64)
$__internal_4_$__cuda_sm20_div_s64:
[----:B------:R-:W-:Y:S02]  /*7b50*/  IADD3 R46, P1, RZ, -R5, RZ ;  /* 0x80000005ff2e7210 */ /* 0x000fe40007f3e0ff */
[----:B------:R-:W-:-:S03]  /*7b60*/  ISETP.GE.AND P0, PT, R4, RZ, PT ;  /* 0x000000ff0400720c */ /* 0x000fc60003f06270 */
[----:B------:R-:W-:Y:S01]  /*7b70*/  IMAD.X R47, RZ, RZ, ~R4, P1 ;  /* 0x000000ffff2f7224 */ /* 0x000fe200008e0e04 */
[----:B------:R-:W-:-:S04]  /*7b80*/  SEL R46, R46, R5, !P0 ;  /* 0x000000052e2e7207 */ /* 0x000fc80004000000 */
[----:B------:R-:W-:-:S04]  /*7b90*/  SEL R47, R47, R4, !P0 ;  /* 0x000000042f2f7207 */ /* 0x000fc80004000000 */
[----:B------:R-:W0:Y:S08]  /*7ba0*/  I2F.U64.RP R57, R46 ;  /* 0x0000002e00397312 */ /* 0x000e300000309000 */
[----:B0-----:R-:W0:Y:S02]  /*7bb0*/  MUFU.RCP R57, R57 ;  /* 0x0000003900397308 */ /* 0x001e240000001000 */
[----:B0-----:R-:W-:-:S06]  /*7bc0*/  IADD3 R57, R57, 0x1ffffffe, RZ ;  /* 0x1ffffffe39397810 */ /* 0x001fcc0007ffe0ff */
[----:B------:R-:W0:Y:S02]  /*7bd0*/  F2I.U64.TRUNC R66, R57 ;  /* 0x0000003900427311 */ /* 0x000e24000020d800 */
[----:B0-----:R-:W-:-:S04]  /*7be0*/  IMAD.WIDE.U32 R62, R66, R46, RZ ;  /* 0x0000002e423e7225 */ /* 0x001fc800078e00ff */
[C---:B------:R-:W-:Y:S01]  /*7bf0*/  IMAD R60, R66.reuse, R47, R63 ;  /* 0x0000002f423c7224 */ /* 0x040fe200078e023f */
[----:B------:R-:W-:Y:S02]  /*7c00*/  IADD3 R61, P0, RZ, -R62, RZ ;  /* 0x8000003eff3d7210 */ /* 0x000fe40007f1e0ff */
[----:B------:R-:W-:Y:S01]  /*7c10*/  MOV R63, R66 ;  /* 0x00000042003f7202 */ /* 0x000fe20000000f00 */
[----:B------:R-:W-:Y:S02]  /*7c20*/  IMAD R60, R67, R46, R60 ;  /* 0x0000002e433c7224 */ /* 0x000fe400078e023c */
[----:B------:R-:W-:-:S04]  /*7c30*/  IMAD.HI.U32 R62, R66, R61, RZ ;  /* 0x0000003d423e7227 */ /* 0x000fc800078e00ff */
[----:B------:R-:W-:-:S04]  /*7c40*/  IMAD.X R60, RZ, RZ, ~R60, P0 ;  /* 0x000000ffff3c7224 */ /* 0x000fc800000e0e3c */
[----:B------:R-:W-:-:S04]  /*7c50*/  IMAD.WIDE.U32 R62, P0, R66, R60, R62 ;  /* 0x0000003c423e7225 */ /* 0x000fc8000780003e */
[C---:B------:R-:W-:Y:S02]  /*7c60*/  IMAD R57, R67.reuse, R60, RZ ;  /* 0x0000003c43397224 */ /* 0x040fe400078e02ff */
[----:B------:R-:W-:-:S04]  /*7c70*/  IMAD.HI.U32 R61, P1, R67, R61, R62 ;  /* 0x0000003d433d7227 */ /* 0x000fc8000782003e */
[----:B------:R-:W-:Y:S01]  /*7c80*/  IMAD.HI.U32 R60, R67, R60, RZ ;  /* 0x0000003c433c7227 */ /* 0x000fe200078e00ff */
[----:B------:R-:W-:-:S03]  /*7c90*/  IADD3 R63, P2, R57, R61, RZ ;  /* 0x0000003d393f7210 */ /* 0x000fc60007f5e0ff */
[----:B------:R-:W-:Y:S02]  /*7ca0*/  IMAD.X R57, R60, 0x1, R67, P0 ;  /* 0x000000013c397824 */ /* 0x000fe400000e0643 */
[----:B------:R-:W-:-:S03]  /*7cb0*/  IMAD.WIDE.U32 R60, R63, R46, RZ ;  /* 0x0000002e3f3c7225 */ /* 0x000fc600078e00ff */
[----:B------:R-:W-:Y:S01]  /*7cc0*/  IADD3.X R57, RZ, RZ, R57, P2, P1 ;  /* 0x000000ffff397210 */ /* 0x000fe200017e2439 */
[----:B------:R-:W-:Y:S01]  /*7cd0*/  IMAD R61, R63, R47, R61 ;  /* 0x0000002f3f3d7224 */ /* 0x000fe200078e023d */
[----:B------:R-:W-:Y:S02]  /*7ce0*/  IADD3 R60, P0, RZ, -R60, RZ ;  /* 0x8000003cff3c7210 */ /* 0x000fe40007f1e0ff */
[----:B------:R-:W-:Y:S01]  /*7cf0*/  ISETP.GE.AND P2, PT, R3, RZ, PT ;  /* 0x000000ff0300720c */ /* 0x000fe20003f46270 */
[----:B------:R-:W-:Y:S02]  /*7d00*/  IMAD R61, R57, R46, R61 ;  /* 0x0000002e393d7224 */ /* 0x000fe400078e023d */
[----:B------:R-:W-:-:S03]  /*7d10*/  IMAD.HI.U32 R62, R63, R60, RZ ;  /* 0x0000003c3f3e7227 */ /* 0x000fc600078e00ff */
[----:B------:R-:W-:-:S05]  /*7d20*/  IADD3.X R61, RZ, ~R61, RZ, P0, !PT ;  /* 0x8000003dff3d7210 */ /* 0x000fca00007fe4ff */
[----:B------:R-:W-:-:S04]  /*7d30*/  IMAD.WIDE.U32 R62, P0, R63, R61, R62 ;  /* 0x0000003d3f3e7225 */ /* 0x000fc8000780003e */
[----:B------:R-:W-:-:S04]  /*7d40*/  IMAD.HI.U32 R60, P1, R57, R60, R62 ;  /* 0x0000003c393c7227 */ /* 0x000fc8000782003e */
[----:B------:R-:W-:-:S04]  /*7d50*/  IMAD.HI.U32 R62, R57, R61, RZ ;  /* 0x0000003d393e7227 */ /* 0x000fc800078e00ff */
[----:B------:R-:W-:Y:S02]  /*7d60*/  IMAD R61, R57, R61, RZ ;  /* 0x0000003d393d7224 */ /* 0x000fe400078e02ff */
[----:B------:R-:W-:Y:S02]  /*7d70*/  IMAD.X R57, R62, 0x1, R57, P0 ;  /* 0x000000013e397824 */ /* 0x000fe400000e0639 */
[----:B------:R-:W-:Y:S01]  /*7d80*/  IMAD.MOV.U32 R63, RZ, RZ, RZ ;  /* 0x000000ffff3f7224 */ /* 0x000fe200078e00ff */
[----:B------:R-:W-:Y:S02]  /*7d90*/  IADD3 R61, P0, R61, R60, RZ ;  /* 0x0000003c3d3d7210 */ /* 0x000fe40007f1e0ff */
[----:B------:R-:W-:-:S04]  /*7da0*/  IADD3 R60, P3, RZ, -R56, RZ ;  /* 0x80000038ff3c7210 */ /* 0x000fc80007f7e0ff */
[----:B------:R-:W-:Y:S02]  /*7db0*/  SEL R60, R60, R56, !P2 ;  /* 0x000000383c3c7207 */ /* 0x000fe40005000000 */
[----:B------:R-:W-:-:S03]  /*7dc0*/  IADD3.X R56, RZ, ~R3, RZ, P3, !PT ;  /* 0x80000003ff387210 */ /* 0x000fc60001ffe4ff */
[----:B------:R-:W-:Y:S01]  /*7dd0*/  IMAD.HI.U32 R62, R61, R60, RZ ;  /* 0x0000003c3d3e7227 */ /* 0x000fe200078e00ff */
[-C--:B------:R-:W-:Y:S02]  /*7de0*/  SEL R56, R56, R3.reuse, !P2 ;  /* 0x0000000338387207 */ /* 0x080fe40005000000 */
[----:B------:R-:W-:-:S03]  /*7df0*/  LOP3.LUT R3, R4, R3, RZ, 0x3c, !PT ;  /* 0x0000000304037212 */ /* 0x000fc600078e3cff */
[----:B------:R-:W-:Y:S01]  /*7e00*/  IMAD.WIDE.U32 R62, R61, R56, R62 ;  /* 0x000000383d3e7225 */ /* 0x000fe200078e003e */
[----:B------:R-:W-:-:S05]  /*7e10*/  IADD3.X R61, RZ, RZ, R57, P0, P1 ;  /* 0x000000ffff3d7210 */ /* 0x000fca00007e2439 */
[----:B------:R-:W-:-:S04]  /*7e20*/  IMAD.HI.U32 R57, P0, R61, R60, R62 ;  /* 0x0000003c3d397227 */ /* 0x000fc8000780003e */
[CC--:B------:R-:W-:Y:S02]  /*7e30*/  IMAD R62, R61.reuse, R56.reuse, RZ ;  /* 0x000000383d3e7224 */ /* 0x0c0fe400078e02ff */
[----:B------:R-:W-:-:S03]  /*7e40*/  IMAD.HI.U32 R61, R61, R56, RZ ;  /* 0x000000383d3d7227 */ /* 0x000fc600078e00ff */
[----:B------:R-:W-:Y:S02]  /*7e50*/  IADD3 R57, P1, R62, R57, RZ ;  /* 0x000000393e397210 */ /* 0x000fe40007f3e0ff */
[----:B------:R-:W-:-:S03]  /*7e60*/  IADD3.X R61, R61, RZ, RZ, P0, !PT ;  /* 0x000000ff3d3d7210 */ /* 0x000fc600007fe4ff */
[----:B------:R-:W-:-:S04]  /*7e70*/  IMAD.WIDE.U32 R62, R57, R46, RZ ;  /* 0x0000002e393e7225 */ /* 0x000fc800078e00ff */
[----:B------:R-:W-:Y:S01]  /*7e80*/  IMAD.X R61, RZ, RZ, R61, P1 ;  /* 0x000000ffff3d7224 */ /* 0x000fe200008e063d */
[----:B------:R-:W-:Y:S01]  /*7e90*/  IADD3 R60, P0, -R62, R60, RZ ;  /* 0x0000003c3e3c7210 */ /* 0x000fe20007f1e1ff */
[----:B------:R-:W-:-:S04]  /*7ea0*/  IMAD R62, R57, R47, R63 ;  /* 0x0000002f393e7224 */ /* 0x000fc800078e023f */
[----:B------:R-:W-:-:S05]  /*7eb0*/  IMAD R62, R61, R46, R62 ;  /* 0x0000002e3d3e7224 */ /* 0x000fca00078e023e */
[----:B------:R-:W-:Y:S02]  /*7ec0*/  IADD3.X R56, ~R62, R56, RZ, P0, !PT ;  /* 0x000000383e387210 */ /* 0x000fe400007fe5ff */
[CC--:B------:R-:W-:Y:S02]  /*7ed0*/  ISETP.GE.U32.AND P0, PT, R60.reuse, R46.reuse, PT ;  /* 0x0000002e3c00720c */ /* 0x0c0fe40003f06070 */
[----:B------:R-:W-:Y:S02]  /*7ee0*/  IADD3 R62, P2, R60, -R46, RZ ;  /* 0x8000002e3c3e7210 */ /* 0x000fe40007f5e0ff */
[----:B------:R-:W-:-:S04]  /*7ef0*/  ISETP.GE.U32.AND.EX P0, PT, R56, R47, PT, P0 ;  /* 0x0000002f3800720c */ /* 0x000fc80003f06100 */
[----:B------:R-:W-:Y:S02]  /*7f00*/  SEL R62, R62, R60, P0 ;  /* 0x0000003c3e3e7207 */ /* 0x000fe40000000000 */
[----:B------:R-:W-:Y:S02]  /*7f10*/  IADD3 R60, P3, R57, 0x1, RZ ;  /* 0x00000001393c7810 */ /* 0x000fe40007f7e0ff */
[----:B------:R-:W-:Y:S01]  /*7f20*/  ISETP.GE.U32.AND P1, PT, R62, R46, PT ;  /* 0x0000002e3e00720c */ /* 0x000fe20003f26070 */
[----:B------:R-:W-:Y:S01]  /*7f30*/  IMAD.X R46, R56, 0x1, ~R47, P2 ;  /* 0x00000001382e7824 */ /* 0x000fe200010e0e2f */
[----:B------:R-:W-:Y:S02]  /*7f40*/  SEL R60, R60, R57, P0 ;  /* 0x000000393c3c7207 */ /* 0x000fe40000000000 */
[----:B------:R-:W-:Y:S02]  /*7f50*/  IADD3.X R57, RZ, R61, RZ, P3, !PT ;  /* 0x0000003dff397210 */ /* 0x000fe40001ffe4ff */
[----:B------:R-:W-:-:S02]  /*7f60*/  SEL R46, R46, R56, P0 ;  /* 0x000000382e2e7207 */ /* 0x000fc40000000000 */
[----:B------:R-:W-:Y:S02]  /*7f70*/  SEL R57, R57, R61, P0 ;  /* 0x0000003d39397207 */ /* 0x000fe40000000000 */
[----:B------:R-:W-:Y:S02]  /*7f80*/  IADD3 R56, P2, R60, 0x1, RZ ;  /* 0x000000013c387810 */ /* 0x000fe40007f5e0ff */
[----:B------:R-:W-:Y:S02]  /*7f90*/  ISETP.GE.U32.AND.EX P0, PT, R46, R47, PT, P1 ;  /* 0x0000002f2e00720c */ /* 0x000fe40003f06110 */
[----:B------:R-:W-:Y:S01]  /*7fa0*/  ISETP.GE.AND P1, PT, R3, RZ, PT ;  /* 0x000000ff0300720c */ /* 0x000fe20003f26270 */
[----:B------:R-:W-:Y:S01]  /*7fb0*/  IMAD.X R46, RZ, RZ, R57, P2 ;  /* 0x000000ffff2e7224 */ /* 0x000fe200010e0639 */
[----:B------:R-:W-:-:S04]  /*7fc0*/  SEL R56, R56, R60, P0 ;  /* 0x0000003c38387207 */ /* 0x000fc80000000000 */
[----:B------:R-:W-:Y:S02]  /*7fd0*/  SEL R57, R46, R57, P0 ;  /* 0x000000392e397207 */ /* 0x000fe40000000000 */
[-C--:B------:R-:W-:Y:S02]  /*7fe0*/  IADD3 R46, P2, RZ, -R56.reuse, RZ ;  /* 0x80000038ff2e7210 */ /* 0x080fe40007f5e0ff */
[----:B------:R-:W-:Y:S01]  /*7ff0*/  ISETP.NE.U32.AND P0, PT, R5, RZ, PT ;  /* 0x000000ff0500720c */ /* 0x000fe20003f05070 */
[----:B------:R-:W-:Y:S01]  /*8000*/  HFMA2.MMA R5, -RZ, RZ, 0, 0 ;  /* 0x00000000ff057435 */ /* 0x000fe200000001ff */
[----:B------:R-:W-:Y:S02]  /*8010*/  IADD3.X R3, RZ, ~R57, RZ, P2, !PT ;  /* 0x80000039ff037210 */ /* 0x000fe400017fe4ff */
[----:B------:R-:W-:Y:S01]  /*8020*/  ISETP.NE.AND.EX P0, PT, R4, RZ, PT, P0 ;  /* 0x000000ff0400720c */ /* 0x000fe20003f05300 */
[----:B------:R-:W-:Y:S01]  /*8030*/  IMAD.MOV.U32 R4, RZ, RZ, R2 ;  /* 0x000000ffff047224 */ /* 0x000fe200078e0002 */
[----:B------:R-:W-:-:S02]  /*8040*/  SEL R46, R46, R56, !P1 ;  /* 0x000000382e2e7207 */ /* 0x000fc40004800000 */
[----:B------:R-:W-:Y:S02]  /*8050*/  SEL R3, R3, R57, !P1 ;  /* 0x0000003903037207 */ /* 0x000fe40004800000 */
[----:B------:R-:W-:Y:S02]  /*8060*/  SEL R46, R46, 0xffffffff, P0 ;  /* 0xffffffff2e2e7807 */ /* 0x000fe40000000000 */
[----:B------:R-:W-:Y:S01]  /*8070*/  SEL R3, R3, 0xffffffff, P0 ;  /* 0xffffffff03037807 */ /* 0x000fe20000000000 */
[----:B------:R-:W-:Y:S06]  /*8080*/  RET.REL.NODEC R4 `(_ZN2at6native60_GLOBAL__N__aad4af22_27_AdaptiveAveragePooling3d_cu_866e08f924adaptiveaveragegradinputIddEEvPT_PKS3_iiiiiil) ;  /* 0xffffff7c04dc7950 */ /* 0x000fec0003c3ffff */
.L_x_518:
        /* <DEDUP_REMOVED lines=15> */
.L_x_1121:


//--------------------- .text._ZN2at6native60_GLOBAL__N__aad4af22_27_AdaptiveAveragePooling3d_cu_866e08f930atomicadaptiveaveragegradinputIN3c108BFloat16EEEvPT_PKS5_iiiiiil --------------------------
	.section	.text._ZN2at6native60_GLOBAL__N__aad4af22_27_AdaptiveAveragePooling3d_cu_866e08f930atomicadaptiveaveragegradinputIN3c108BFloat16EEEvPT_PKS5_iiiiiil,"ax",@progbits
	.align	128
.text._ZN2at6native60_GLOBAL__N__aad4af22_27_AdaptiveAveragePooling3d_cu_866e08f930atomicadaptiveaveragegradinputIN3c108BFloat16EEEvPT_PKS5_iiiiiil:
        .type           _ZN2at6native60_GLOBAL__N__aad4af22_27_AdaptiveAveragePooling3d_cu_866e08f930atomicadaptiveaveragegradinputIN3c108BFloat16EEEvPT_PKS5_iiiiiil,@function
        .size           _ZN2at6native60_GLOBAL__N__aad4af22_27_AdaptiveAveragePooling3d_cu_866e08f930atomicadaptiveaveragegradinputIN3c108BFloat16EEEvPT_PKS5_iiiiiil,(.L_x_1124 - _ZN2at6native60_GLOBAL__N__aad4af22_27_AdaptiveAveragePooling3d_cu_866e08f930atomicadaptiveaveragegradinputIN3c108BFloat16EEEvPT_PKS5_iiiiiil)
        .other          _ZN2at6native60_GLOBAL__N__aad4af22_27_AdaptiveAveragePooling3d_cu_866e08f930atomicadaptiveaveragegradinputIN3c108BFloat16EEEvPT_PKS5_iiiiiil,@"STO_CUDA_ENTRY STV_DEFAULT"
_ZN2at6native60_GLOBAL__N__aad4af22_27_AdaptiveAveragePooling3d_cu_866e08f930atomicadaptiveaveragegradinputIN3c108BFloat16EEEvPT_PKS5_iiiiiil:
[----:B------:R-:W-:Y:S08]  /*0000*/  LDC R1, c[0x0][0x28] ;  /* 0x00000a00ff017b82 */ /* 0x000ff00000000800 */
[----:B------:R-:W0:Y:S01]  /*0010*/  S2UR UR4, SR_CTAID.X ;  /* 0x00000000000479c3 */ /* 0x000e220000002500 */
[----:B------:R-:W1:Y:S01]  /*0020*/  S2R R0, SR_CTAID.Y ;  /* 0x0000000000007919 */ /* 0x000e620000002600 */
[----:B------:R-:W-:Y:S01]  /*0030*/  ULDC.64 UR8, c[0x0][0x238] ;  /* 0x00008e0000087ab9 */ /* 0x000fe20000000a00 */
[----:B------:R-:W-:Y:S01]  /*0040*/  ULDC UR5, c[0x0][0x22c] ;  /* 0x00008b0000057ab9 */ /* 0x000fe20000000800 */
[----:B------:R-:W-:Y:S01]  /*0050*/  ULDC UR6, c[0x0][0x4] ;  /* 0x0000010000067ab9 */ /* 0x000fe20000000800 */
[----:B------:R-:W1:Y:S01]  /*0060*/  S2R R3, SR_TID.Y ;  /* 0x0000000000037919 */ /* 0x000e620000002200 */
[----:B------:R-:W-:Y:S01]  /*0070*/  IMAD.U32 R7, RZ, RZ, UR5 ;  /* 0x00000005ff077e24 */ /* 0x000fe2000f8e00ff */
[----:B------:R-:W-:-:S04]  /*0080*/  ULDC.64 UR12, c[0x0][0x208] ;  /* 0x00008200000c7ab9 */ /* 0x000fc80000000a00 */
[----:B------:R-:W-:Y:S01]  /*0090*/  SHF.R.S32.HI R28, RZ, 0x1f, R7 ;  /* 0x0000001fff1c7819 */ /* 0x000fe20000011407 */
[----:B0-----:R-:W-:-:S04]  /*00a0*/  UIADD3 UR8, UP0, UR4, UR8, URZ ;  /* 0x0000000804087290 */ /* 0x001fc8000ff1e03f */
[----:B------:R-:W-:-:S06]  /*00b0*/  UIADD3.X UR9, URZ, UR9, URZ, UP0, !UPT ;  /* 0x000000093f097290 */ /* 0x000fcc00087fe43f */
[----:B------:R-:W-:Y:S01]  /*00c0*/  LOP3.LUT R2, R28, UR9, RZ, 0xfc, !PT ;  /* 0x000000091c027c12 */ /* 0x000fe2000f8efcff */
[----:B-1----:R-:W-:-:S03]  /*00d0*/  IMAD R0, R0, UR6, R3 ;  /* 0x0000000600007c24 */ /* 0x002fc6000f8e0203 */
[----:B------:R-:W-:-:S13]  /*00e0*/  ISETP.NE.U32.AND P0, PT, R2, RZ, PT ;  /* 0x000000ff0200720c */ /* 0x000fda0003f05070 */
[----:B------:R-:W-:Y:S05]  /*00f0*/  @!P0 BRA `(.L_x_519) ;  /* 0x0000000000308947 */ /* 0x000fea0003800000 */
[----:B------:R-:W-:Y:S01]  /*0100*/  ULDC UR4, c[0x0][0x22c] ;  /* 0x00008b0000047ab9 */ /* 0x000fe20000000800 */
[----:B------:R-:W-:Y:S01]  /*0110*/  IMAD.U32 R30, RZ, RZ, UR8 ;  /* 0x00000008ff1e7e24 */ /* 0x000fe2000f8e00ff */
[----:B------:R-:W-:Y:S01]  /*0120*/  MOV R29, UR4 ;  /* 0x00000004001d7c02 */ /* 0x000fe20008000f00 */
[----:B------:R-:W-:Y:S01]  /*0130*/  IMAD.U32 R31, RZ, RZ, UR9 ;  /* 0x00000009ff1f7e24 */ /* 0x000fe2000f8e00ff */
[----:B------:R-:W-:-:S07]  /*0140*/  MOV R2, 0x160 ;  /* 0x0000016000027802 */ /* 0x000fce0000000f00 */
[----:B------:R-:W-:Y:S05]  /*0150*/  CALL.REL.NOINC `($__internal_5_$__cuda_sm20_div_s64) ;  /* 0x00000028003c7944 */ /* 0x000fea0003c00000 */
[----:B------:R-:W-:Y:S01]  /*0160*/  ULDC UR4, c[0x0][0x22c] ;  /* 0x00008b0000047ab9 */ /* 0x000fe20000000800 */
[--C-:B------:R-:W-:Y:S02]  /*0170*/  IMAD.MOV R4, RZ, RZ, -R22.reuse ;  /* 0x000000ffff047224 */ /* 0x100fe400078e0a16 */
[----:B------:R-:W-:Y:S02]  /*0180*/  IMAD.U32 R7, RZ, RZ, UR4 ;  /* 0x00000004ff077e24 */ /* 0x000fe4000f8e00ff */
[----:B------:R-:W-:Y:S02]  /*0190*/  IMAD.MOV.U32 R3, RZ, RZ, R22 ;  /* 0x000000ffff037224 */ /* 0x000fe400078e0016 */
[----:B------:R-:W-:Y:S01]  /*01a0*/  IMAD R4, R4, R7, UR8 ;  /* 0x0000000804047e24 */ /* 0x000fe2000f8e0207 */
[----:B------:R-:W-:Y:S06]  /*01b0*/  BRA `(.L_x_520) ;  /* 0x0000000000507947 */ /* 0x000fec0003800000 */
.L_x_519:
        /* <DEDUP_REMOVED lines=9> */
[----:B------:R-:W-:-:S04]  /*0250*/  IMAD.HI.U32 R3, R3, UR8, RZ ;  /* 0x0000000803037c27 */ /* 0x000fc8000f8e00ff */
[----:B------:R-:W-:-:S04]  /*0260*/  IMAD.MOV R6, RZ, RZ, -R3 ;  /* 0x000000ffff067224 */ /* 0x000fc800078e0a03 */
[----:B------:R-:W-:-:S05]  /*0270*/  IMAD R6, R7, R6, UR8 ;  /* 0x0000000807067e24 */ /* 0x000fca000f8e0206 */
[----:B------:R-:W-:-:S13]  /*0280*/  ISETP.GE.U32.AND P0, PT, R6, R7, PT ;  /* 0x000000070600720c */ /* 0x000fda0003f06070 */
[----:B------:R-:W-:Y:S01]  /*0290*/  @P0 IADD3 R6, R6, -R7, RZ ;  /* 0x8000000706060210 */ /* 0x000fe20007ffe0ff */
[----:B------:R-:W-:-:S03]  /*02a0*/  @P0 VIADD R3, R3, 0x1 ;  /* 0x0000000103030836 */ /* 0x000fc60000000000 */
[----:B------:R-:W-:-:S13]  /*02b0*/  ISETP.GE.U32.AND P1, PT, R6, R7, PT ;  /* 0x000000070600720c */ /* 0x000fda0003f26070 */
[----:B------:R-:W-:Y:S01]  /*02c0*/  @P1 VIADD R3, R3, 0x1 ;  /* 0x0000000103031836 */ /* 0x000fe20000000000 */
[----:B------:R-:W-:-:S05]  /*02d0*/  @!P2 LOP3.LUT R3, RZ, R7, RZ, 0x33, !PT ;  /* 0x00000007ff03a212 */ /* 0x000fca00078e33ff */
[----:B------:R-:W-:-:S04]  /*02e0*/  IMAD.MOV R4, RZ, RZ, -R3 ;  /* 0x000000ffff047224 */ /* 0x000fc800078e0a03 */
[----:B------:R-:W-:-:S07]  /*02f0*/  IMAD R4, R7, R4, UR8 ;  /* 0x0000000807047e24 */ /* 0x000fce000f8e0204 */
.L_x_520:
[----:B------:R-:W-:Y:S01]  /*0300*/  SHF.R.S32.HI R5, RZ, 0x1f, R4 ;  /* 0x0000001fff057819 */ /* 0x000fe20000011404 */
[----:B------:R-:W-:Y:S01]  /*0310*/  ULDC UR4, c[0x0][0x220] ;  /* 0x0000880000047ab9 */ /* 0x000fe20000000800 */
[----:B------:R-:W-:Y:S01]  /*0320*/  BSSY B0, `(.L_x_521) ;  /* 0x000002a000007945 */ /* 0x000fe20003800000 */
[----:B------:R-:W-:Y:S01]  /*0330*/  USHF.R.S32.HI UR4, URZ, 0x1f, UR4 ;  /* 0x0000001f3f047899 */ /* 0x000fe20008011404 */
[----:B------:R-:W-:-:S04]  /*0340*/  LOP3.LUT R2, R5, R28, RZ, 0xfc, !PT ;  /* 0x0000001c05027212 */ /* 0x000fc800078efcff */
[----:B------:R-:W-:-:S13]  /*0350*/  ISETP.NE.U32.AND P0, PT, R2, RZ, PT ;  /* 0x000000ff0200720c */ /* 0x000fda0003f05070 */
[----:B------:R-:W-:Y:S05]  /*0360*/  @!P0 BRA `(.L_x_522) ;  /* 0x0000000000408947 */ /* 0x000fea0003800000 */
[----:B------:R-:W-:Y:S01]  /*0370*/  ULDC UR5, c[0x0][0x22c] ;  /* 0x00008b0000057ab9 */ /* 0x000fe20000000800 */
[----:B------:R-:W-:Y:S01]  /*0380*/  MOV R30, R4 ;  /* 0x00000004001e7202 */ /* 0x000fe20000000f00 */
[----:B------:R-:W-:Y:S01]  /*0390*/  IMAD.MOV.U32 R31, RZ, RZ, R5 ;  /* 0x000000ffff1f7224 */ /* 0x000fe200078e0005 */
[----:B------:R-:W-:Y:S01]  /*03a0*/  MOV R2, 0x3d0 ;  /* 0x000003d000027802 */ /* 0x000fe20000000f00 */
[----:B------:R-:W-:-:S07]  /*03b0*/  IMAD.U32 R29, RZ, RZ, UR5 ;  /* 0x00000005ff1d7e24 */ /* 0x000fce000f8e00ff */
[----:B------:R-:W-:Y:S05]  /*03c0*/  CALL.REL.NOINC `($__internal_5_$__cuda_sm20_div_s64) ;  /* 0x0000002400a07944 */ /* 0x000fea0003c00000 */
[----:B------:R-:W-:Y:S01]  /*03d0*/  IADD3 R2, P0, RZ, -R22, RZ ;  /* 0x80000016ff027210 */ /* 0x000fe20007f1e0ff */
[----:B------:R-:W-:Y:S02]  /*03e0*/  ULDC UR5, c[0x0][0x22c] ;  /* 0x00008b0000057ab9 */ /* 0x000fe40000000800 */
[----:B------:R-:W-:Y:S02]  /*03f0*/  MOV R7, UR5 ;  /* 0x0000000500077c02 */ /* 0x000fe40008000f00 */
[----:B------:R-:W-:-:S03]  /*0400*/  IMAD.X R6, RZ, RZ, ~R23, P0 ;  /* 0x000000ffff067224 */ /* 0x000fc600000e0e17 */
[----:B------:R-:W-:-:S04]  /*0410*/  IMAD.WIDE.U32 R8, R2, R7, R4 ;  /* 0x0000000702087225 */ /* 0x000fc800078e0004 */
[----:B------:R-:W-:Y:S02]  /*0420*/  IMAD R11, R6, R7, RZ ;  /* 0x00000007060b7224 */ /* 0x000fe400078e02ff */
[----:B------:R-:W-:Y:S02]  /*0430*/  IMAD.MOV.U32 R6, RZ, RZ, R22 ;  /* 0x000000ffff067224 */ /* 0x000fe400078e0016 */
[----:B------:R-:W-:-:S04]  /*0440*/  IMAD R11, R28, R2, R11 ;  /* 0x000000021c0b7224 */ /* 0x000fc800078e020b */
[----:B------:R-:W-:Y:S01]  /*0450*/  IMAD.IADD R2, R9, 0x1, R11 ;  /* 0x0000000109027824 */ /* 0x000fe200078e020b */
[----:B------:R-:W-:Y:S06]  /*0460*/  BRA `(.L_x_523) ;  /* 0x0000000000547947 */ /* 0x000fec0003800000 */
.L_x_522:
        /* <DEDUP_REMOVED lines=21> */
.L_x_523:
[----:B------:R-:W-:Y:S05]  /*05c0*/  BSYNC B0 ;  /* 0x0000000000007941 */ /* 0x000fea0003800000 */
.L_x_521:
[----:B------:R-:W-:Y:S01]  /*05d0*/  ULDC UR5, c[0x0][0x220] ;  /* 0x0000880000057ab9 */ /* 0x000fe20000000800 */
[----:B------:R-:W-:Y:S01]  /*05e0*/  BSSY B0, `(.L_x_524) ;  /* 0x0000020000007945 */ /* 0x000fe20003800000 */
[----:B------:R-:W-:Y:S02]  /*05f0*/  IMAD R9, R2, UR5, RZ ;  /* 0x0000000502097c24 */ /* 0x000fe4000f8e02ff */
[----:B------:R-:W-:-:S04]  /*0600*/  IMAD.WIDE.U32 R30, R8, UR5, RZ ;  /* 0x00000005081e7c25 */ /* 0x000fc8000f8e00ff */
[----:B------:R-:W-:-:S05]  /*0610*/  IMAD R9, R8, UR4, R9 ;  /* 0x0000000408097c24 */ /* 0x000fca000f8e0209 */
[----:B------:R-:W-:-:S04]  /*0620*/  IADD3 R9, R31, R9, RZ ;  /* 0x000000091f097210 */ /* 0x000fc80007ffe0ff */
[----:B------:R-:W-:-:S04]  /*0630*/  LOP3.LUT R2, R9, R28, RZ, 0xfc, !PT ;  /* 0x0000001c09027212 */ /* 0x000fc800078efcff */
[----:B------:R-:W-:-:S13]  /*0640*/  ISETP.NE.U32.AND P0, PT, R2, RZ, PT ;  /* 0x000000ff0200720c */ /* 0x000fda0003f05070 */
[----:B------:R-:W-:Y:S05]  /*0650*/  @!P0 BRA `(.L_x_525) ;  /* 0x0000000000188947 */ /* 0x000fea0003800000 */
[----:B------:R-:W-:Y:S01]  /*0660*/  ULDC UR5, c[0x0][0x22c] ;  /* 0x00008b0000057ab9 */ /* 0x000fe20000000800 */
[----:B------:R-:W-:Y:S01]  /*0670*/  IMAD.MOV.U32 R31, RZ, RZ, R9 ;  /* 0x000000ffff1f7224 */ /* 0x000fe200078e0009 */
[----:B------:R-:W-:Y:S01]  /*0680*/  MOV R2, 0x6b0 ;  /* 0x000006b000027802 */ /* 0x000fe20000000f00 */
[----:B------:R-:W-:-:S07]  /*0690*/  IMAD.U32 R29, RZ, RZ, UR5 ;  /* 0x00000005ff1d7e24 */ /* 0x000fce000f8e00ff */
[----:B------:R-:W-:Y:S05]  /*06a0*/  CALL.REL.NOINC `($__internal_5_$__cuda_sm20_div_s64) ;  /* 0x0000002000e87944 */ /* 0x000fea0003c00000 */
[----:B------:R-:W-:Y:S05]  /*06b0*/  BRA `(.L_x_526) ;  /* 0x0000000000487947 */ /* 0x000fea0003800000 */
.L_x_525:
        /* <DEDUP_REMOVED lines=18> */
.L_x_526:
[----:B------:R-:W-:Y:S05]  /*07e0*/  BSYNC B0 ;  /* 0x0000000000007941 */ /* 0x000fea0003800000 */
.L_x_524:
[----:B------:R-:W-:Y:S01]  /*07f0*/  IADD3 R7, P0, R4, 0x1, RZ ;  /* 0x0000000104077810 */ /* 0x000fe20007f1e0ff */
[----:B------:R-:W-:Y:S01]  /*0800*/  ULDC UR5, c[0x0][0x220] ;  /* 0x0000880000057ab9 */ /* 0x000fe20000000800 */
[----:B------:R-:W-:Y:S01]  /*0810*/  IMAD.MOV.U32 R4, RZ, RZ, -0x1 ;  /* 0xffffffffff047424 */ /* 0x000fe200078e00ff */
[----:B------:R-:W-:Y:S01]  /*0820*/  BSSY B0, `(.L_x_527) ;  /* 0x0000024000007945 */ /* 0x000fe20003800000 */
[----:B------:R-:W-:Y:S02]  /*0830*/  IMAD R6, R6, UR5, R22 ;  /* 0x0000000506067c24 */ /* 0x000fe4000f8e0216 */
[----:B------:R-:W-:Y:S01]  /*0840*/  IMAD.X R2, RZ, RZ, R5, P0 ;  /* 0x000000ffff027224 */ /* 0x000fe200000e0605 */
[----:B------:R-:W-:-:S03]  /*0850*/  MOV R5, 0xffffffff ;  /* 0xffffffff00057802 */ /* 0x000fc60000000f00 */
[----:B------:R-:W-:Y:S02]  /*0860*/  IMAD R2, R2, UR5, RZ ;  /* 0x0000000502027c24 */ /* 0x000fe4000f8e02ff */
[----:B------:R-:W-:-:S04]  /*0870*/  IMAD.WIDE.U32 R30, R7, UR5, R4 ;  /* 0x00000005071e7c25 */ /* 0x000fc8000f8e0004 */
[----:B------:R-:W-:-:S04]  /*0880*/  IMAD R7, R7, UR4, R2 ;  /* 0x0000000407077c24 */ /* 0x000fc8000f8e0202 */
[----:B------:R-:W-:-:S05]  /*0890*/  IMAD.IADD R7, R31, 0x1, R7 ;  /* 0x000000011f077824 */ /* 0x000fca00078e0207 */
[----:B------:R-:W-:-:S04]  /*08a0*/  LOP3.LUT R2, R7, R28, RZ, 0xfc, !PT ;  /* 0x0000001c07027212 */ /* 0x000fc800078efcff */
[----:B------:R-:W-:-:S13]  /*08b0*/  ISETP.NE.U32.AND P0, PT, R2, RZ, PT ;  /* 0x000000ff0200720c */ /* 0x000fda0003f05070 */
[----:B------:R-:W-:Y:S05]  /*08c0*/  @!P0 BRA `(.L_x_528) ;  /* 0x0000000000188947 */ /* 0x000fea0003800000 */
[----:B------:R-:W-:Y:S01]  /*08d0*/  ULDC UR4, c[0x0][0x22c] ;  /* 0x00008b0000047ab9 */ /* 0x000fe20000000800 */
[----:B------:R-:W-:Y:S01]  /*08e0*/  IMAD.MOV.U32 R31, RZ, RZ, R7 ;  /* 0x000000ffff1f7224 */ /* 0x000fe200078e0007 */
[----:B------:R-:W-:Y:S02]  /*08f0*/  MOV R29, UR4 ;  /* 0x00000004001d7c02 */ /* 0x000fe40008000f00 */
[----:B------:R-:W-:-:S07]  /*0900*/  MOV R2, 0x920 ;  /* 0x0000092000027802 */ /* 0x000fce0000000f00 */
[----:B------:R-:W-:Y:S05]  /*0910*/  CALL.REL.NOINC `($__internal_5_$__cuda_sm20_div_s64) ;  /* 0x00000020004c7944 */ /* 0x000fea0003c00000 */
[----:B------:R-:W-:Y:S05]  /*0920*/  BRA `(.L_x_529) ;  /* 0x00000000004c7947 */ /* 0x000fea0003800000 */
.L_x_528:
        /* <DEDUP_REMOVED lines=19> */
.L_x_529:
[----:B------:R-:W-:Y:S05]  /*0a60*/  BSYNC B0 ;  /* 0x0000000000007941 */ /* 0x000fea0003800000 */
.L_x_527:
[----:B------:R-:W-:Y:S01]  /*0a70*/  ULDC.64 UR10, c[0x0][0x230] ;  /* 0x00008c00000a7ab9 */ /* 0x000fe20000000a00 */
[----:B------:R-:W-:Y:S01]  /*0a80*/  ULDC UR4, c[0x0][0x220] ;  /* 0x0000880000047ab9 */ /* 0x000fe20000000800 */
[----:B------:R-:W-:Y:S01]  /*0a90*/  ISETP.GE.AND P0, PT, R0, UR10, PT ;  /* 0x0000000a00007c0c */ /* 0x000fe2000bf06270 */
[----:B------:R-:W-:-:S12]  /*0aa0*/  IMAD R8, R3, UR4, R6 ;  /* 0x0000000403087c24 */ /* 0x000fd8000f8e0206 */
[----:B------:R-:W-:Y:S05]  /*0ab0*/  @P0 EXIT ;  /* 0x000000000000094d */ /* 0x000fea0003800000 */
[----:B------:R-:W0:Y:S01]  /*0ac0*/  LDC R7, c[0x0][0x224] ;  /* 0x00008900ff077b82 */ /* 0x000e220000000800 */
[----:B------:R-:W-:Y:S01]  /*0ad0*/  IADD3 R3, -R6, 0x1, R22 ;  /* 0x0000000106037810 */ /* 0x000fe20007ffe116 */
[----:B------:R-:W-:Y:S01]  /*0ae0*/  USHF.R.S32.HI UR15, URZ, 0x1f, UR11 ;  /* 0x0000001f3f0f7899 */ /* 0x000fe2000801140b */
[----:B------:R-:W1:Y:S01]  /*0af0*/  S2R R4, SR_TID.X ;  /* 0x0000000000047919 */ /* 0x000e620000002100 */
[----:B------:R-:W-:Y:S01]  /*0b00*/  USHF.R.S32.HI UR16, URZ, 0x1f, UR10 ;  /* 0x0000001f3f107899 */ /* 0x000fe2000801140a */
[----:B------:R-:W-:Y:S01]  /*0b10*/  I2FP.F32.S32 R2, R3 ;  /* 0x0000000300027245 */ /* 0x000fe20000201400 */
[----:B------:R-:W-:Y:S02]  /*0b20*/  UIMAD UR7, UR15, UR10, URZ ;  /* 0x0000000a0f0772a4 */ /* 0x000fe4000f8e023f */
[----:B------:R-:W-:Y:S02]  /*0b30*/  UIMAD.WIDE.U32 UR4, UR11, UR10, URZ ;  /* 0x0000000a0b0472a5 */ /* 0x000fe4000f8e003f */
[----:B------:R-:W-:Y:S01]  /*0b40*/  UIMAD UR7, UR16, UR11, UR7 ;  /* 0x0000000b100772a4 */ /* 0x000fe2000f8e0207 */
[----:B------:R-:W2:Y:S01]  /*0b50*/  F2F.BF16.F32 R2, R2 ;  /* 0x0000000200027304 */ /* 0x000ea20000202000 */
[----:B------:R-:W-:Y:S01]  /*0b60*/  ULDC UR17, c[0x0][0x228] ;  /* 0x00008a0000117ab9 */ /* 0x000fe20000000800 */
[----:B------:R-:W-:Y:S01]  /*0b70*/  ULDC UR14, c[0x0][0x0] ;  /* 0x00000000000e7ab9 */ /* 0x000fe20000000800 */
[----:B------:R-:W-:-:S02]  /*0b80*/  UIADD3 UR7, UR5, UR7, URZ ;  /* 0x0000000705077290 */ /* 0x000fc4000fffe03f */
[----:B------:R-:W-:Y:S02]  /*0b90*/  UIMAD.WIDE.U32 UR10, UR4, UR8, URZ ;  /* 0x00000008040a72a5 */ /* 0x000fe4000f8e003f */
[----:B------:R-:W-:Y:S01]  /*0ba0*/  UIMAD UR7, UR7, UR8, URZ ;  /* 0x00000008070772a4 */ /* 0x000fe2000f8e023f */
[----:B------:R-:W-:Y:S01]  /*0bb0*/  ULDC UR5, c[0x0][0x10] ;  /* 0x0000040000057ab9 */ /* 0x000fe20000000800 */
[----:B------:R-:W-:Y:S02]  /*0bc0*/  USHF.R.S32.HI UR8, URZ, 0x1f, UR17 ;  /* 0x0000001f3f087899 */ /* 0x000fe40008011411 */
[----:B------:R-:W-:Y:S01]  /*0bd0*/  UIMAD UR7, UR9, UR4, UR7 ;  /* 0x00000004090772a4 */ /* 0x000fe2000f8e0207 */
[----:B0-----:R-:W-:Y:S01]  /*0be0*/  IMAD R5, R7, UR17, RZ ;  /* 0x0000001107057c24 */ /* 0x001fe2000f8e02ff */
[----:B------:R-:W-:Y:S01]  /*0bf0*/  SHF.R.S32.HI R7, RZ, 0x1f, R7 ;  /* 0x0000001fff077819 */ /* 0x000fe20000011407 */
[----:B------:R-:W-:Y:S02]  /*0c00*/  UIMAD UR4, UR6, UR5, URZ ;  /* 0x00000005060472a4 */ /* 0x000fe4000f8e023f */
[----:B------:R-:W-:Y:S01]  /*0c10*/  IMAD R6, R8, R5, RZ ;  /* 0x0000000508067224 */ /* 0x000fe200078e02ff */
[----:B------:R-:W-:Y:S01]  /*0c20*/  SHF.R.S32.HI R10, RZ, 0x1f, R5 ;  /* 0x0000001fff0a7819 */ /* 0x000fe20000011405 */
[----:B--2---:R-:W-:Y:S01]  /*0c30*/  IMAD.U32 R8, R2, 0x10000, RZ ;  /* 0x0001000002087824 */ /* 0x004fe200078e00ff */
[----:B------:R-:W-:-:S02]  /*0c40*/  UIADD3 UR5, UR11, UR7, URZ ;  /* 0x000000070b057290 */ /* 0x000fc4000fffe03f */
[----:B------:R-:W-:Y:S02]  /*0c50*/  SHF.L.U64.HI R9, R5, 0x1, R10 ;  /* 0x0000000105097819 */ /* 0x000fe4000001020a */
[----:B-1----:R-:W-:-:S08]  /*0c60*/  SHF.R.S32.HI R10, RZ, 0x1f, R6 ;  /* 0x0000001fff0a7819 */ /* 0x002fd00000011406 */
.L_x_575:
[----:B------:R-:W-:Y:S01]  /*0c70*/  SHF.R.S32.HI R11, RZ, 0x1f, R0 ;  /* 0x0000001fff0b7819 */ /* 0x000fe20000011400 */
[----:B------:R-:W-:Y:S03]  /*0c80*/  BSSY B0, `(.L_x_530) ;  /* 0x000002e000007945 */ /* 0x000fe60003800000 */
[----:B------:R-:W-:-:S04]  /*0c90*/  LOP3.LUT R2, R11, UR16, RZ, 0xfc, !PT ;  /* 0x000000100b027c12 */ /* 0x000fc8000f8efcff */
[----:B------:R-:W-:-:S13]  /*0ca0*/  ISETP.NE.U32.AND P0, PT, R2, RZ, PT ;  /* 0x000000ff0200720c */ /* 0x000fda0003f05070 */
[----:B0-----:R-:W-:Y:S05]  /*0cb0*/  @!P0 BRA `(.L_x_531) ;  /* 0x00000000004c8947 */ /* 0x001fea0003800000 */
[----:B------:R-:W-:Y:S01]  /*0cc0*/  ULDC UR6, c[0x0][0x230] ;  /* 0x00008c0000067ab9 */ /* 0x000fe20000000800 */
[----:B------:R-:W-:Y:S01]  /*0cd0*/  MOV R30, R0 ;  /* 0x00000000001e7202 */ /* 0x000fe20000000f00 */
[----:B------:R-:W-:Y:S01]  /*0ce0*/  IMAD.MOV.U32 R31, RZ, RZ, R11 ;  /* 0x000000ffff1f7224 */ /* 0x000fe200078e000b */
[----:B------:R-:W-:Y:S01]  /*0cf0*/  MOV R29, UR6 ;  /* 0x00000006001d7c02 */ /* 0x000fe20008000f00 */
[----:B------:R-:W-:Y:S01]  /*0d00*/  IMAD.U32 R28, RZ, RZ, UR16 ;  /* 0x00000010ff1c7e24 */ /* 0x000fe2000f8e00ff */
[----:B------:R-:W-:-:S07]  /*0d10*/  MOV R2, 0xd30 ;  /* 0x00000d3000027802 */ /* 0x000fce0000000f00 */
[----:B------:R-:W-:Y:S05]  /*0d20*/  CALL.REL.NOINC `($__internal_5_$__cuda_sm20_div_s64) ;  /* 0x0000001c00487944 */ /* 0x000fea0003c00000 */
[----:B------:R-:W-:Y:S01]  /*0d30*/  IADD3 R17, P0, RZ, -R22, RZ ;  /* 0x80000016ff117210 */ /* 0x000fe20007f1e0ff */
[----:B------:R-:W-:Y:S01]  /*0d40*/  ULDC UR6, c[0x0][0x230] ;  /* 0x00008c0000067ab9 */ /* 0x000fe20000000800 */
[----:B------:R-:W-:Y:S01]  /*0d50*/  MOV R14, R0 ;  /* 0x00000000000e7202 */ /* 0x000fe20000000f00 */
[----:B------:R-:W-:Y:S02]  /*0d60*/  IMAD.U32 R13, RZ, RZ, UR6 ;  /* 0x00000006ff0d7e24 */ /* 0x000fe4000f8e00ff */
[----:B------:R-:W-:Y:S02]  /*0d70*/  IMAD.X R2, RZ, RZ, ~R23, P0 ;  /* 0x000000ffff027224 */ /* 0x000fe400000e0e17 */
[----:B------:R-:W-:Y:S02]  /*0d80*/  IMAD.MOV.U32 R15, RZ, RZ, R11 ;  /* 0x000000ffff0f7224 */ /* 0x000fe400078e000b */
[-C--:B------:R-:W-:Y:S02]  /*0d90*/  IMAD R2, R2, R13.reuse, RZ ;  /* 0x0000000d02027224 */ /* 0x080fe400078e02ff */
[----:B------:R-:W-:-:S04]  /*0da0*/  IMAD.WIDE.U32 R14, R17, R13, R14 ;  /* 0x0000000d110e7225 */ /* 0x000fc800078e000e */
[----:B------:R-:W-:Y:S02]  /*0db0*/  IMAD R17, R17, UR16, R2 ;  /* 0x0000001011117c24 */ /* 0x000fe4000f8e0202 */
[----:B------:R-:W-:-:S03]  /*0dc0*/  IMAD.MOV.U32 R12, RZ, RZ, R22 ;  /* 0x000000ffff0c7224 */ /* 0x000fc600078e0016 */
[----:B------:R-:W-:Y:S01]  /*0dd0*/  IADD3 R2, R15, R17, RZ ;  /* 0x000000110f027210 */ /* 0x000fe20007ffe0ff */
[----:B------:R-:W-:Y:S06]  /*0de0*/  BRA `(.L_x_532) ;  /* 0x00000000005c7947 */ /* 0x000fec0003800000 */
.L_x_531:
[----:B------:R-:W-:Y:S02]  /*0df0*/  ULDC UR6, c[0x0][0x230] ;  /* 0x00008c0000067ab9 */ /* 0x000fe40000000800 */
[----:B------:R-:W-:-:S04]  /*0e00*/  IMAD.U32 R13, RZ, RZ, UR6 ;  /* 0x00000006ff0d7e24 */ /* 0x000fc8000f8e00ff */
        /* <DEDUP_REMOVED lines=21> */
.L_x_532:
[----:B------:R-:W-:Y:S05]  /*0f60*/  BSYNC B0 ;  /* 0x0000000000007941 */ /* 0x000fea0003800000 */
.L_x_530:
[----:B------:R-:W-:Y:S01]  /*0f70*/  ULDC UR6, c[0x0][0x224] ;  /* 0x0000890000067ab9 */ /* 0x000fe20000000800 */
[----:B------:R-:W-:Y:S01]  /*0f80*/  BSSY B0, `(.L_x_533) ;  /* 0x0000021000007945 */ /* 0x000fe20003800000 */
[----:B------:R-:W-:Y:S02]  /*0f90*/  IMAD R2, R2, UR6, RZ ;  /* 0x0000000602027c24 */ /* 0x000fe4000f8e02ff */
[----:B------:R-:W-:-:S04]  /*0fa0*/  IMAD.WIDE.U32 R30, R14, UR6, RZ ;  /* 0x000000060e1e7c25 */ /* 0x000fc8000f8e00ff */
[----:B------:R-:W-:-:S04]  /*0fb0*/  IMAD R15, R7, R14, R2 ;  /* 0x0000000e070f7224 */ /* 0x000fc800078e0202 */
        /* <DEDUP_REMOVED lines=9> */
[----:B------:R-:W-:Y:S05]  /*1050*/  CALL.REL.NOINC `($__internal_5_$__cuda_sm20_div_s64) ;  /* 0x00000018007c7944 */ /* 0x000fea0003c00000 */
[----:B------:R-:W-:Y:S05]  /*1060*/  BRA `(.L_x_535) ;  /* 0x0000000000487947 */ /* 0x000fea0003800000 */
.L_x_534:
        /* <DEDUP_REMOVED lines=18> */
.L_x_535:
[----:B------:R-:W-:Y:S05]  /*1190*/  BSYNC B0 ;  /* 0x0000000000007941 */ /* 0x000fea0003800000 */
.L_x_533:
        /* <DEDUP_REMOVED lines=9> */
[----:B------:R-:W-:-:S04]  /*1230*/  IMAD R11, R7, R2, R11 ;  /* 0x00000002070b7224 */ /* 0x000fc800078e020b */
[----:B------:R-:W-:-:S05]  /*1240*/  IMAD.IADD R11, R31, 0x1, R11 ;  /* 0x000000011f0b7824 */ /* 0x000fca00078e020b */
        /* <DEDUP_REMOVED lines=8> */
[----:B------:R-:W-:Y:S05]  /*12d0*/  CALL.REL.NOINC `($__internal_5_$__cuda_sm20_div_s64) ;  /* 0x0000001400dc7944 */ /* 0x000fea0003c00000 */
[----:B------:R-:W-:Y:S05]  /*12e0*/  BRA `(.L_x_538) ;  /* 0x00000000004c7947 */ /* 0x000fea0003800000 */
.L_x_537:
        /* <DEDUP_REMOVED lines=19> */
.L_x_538:
[----:B------:R-:W-:Y:S05]  /*1420*/  BSYNC B0 ;  /* 0x0000000000007941 */ /* 0x000fea0003800000 */
.L_x_536:
[----:B------:R-:W0:Y:S01]  /*1430*/  LDC R11, c[0x0][0x234] ;  /* 0x00008d00ff0b7b82 */ /* 0x000e220000000800 */
[----:B------:R-:W-:Y:S01]  /*1440*/  BSSY B0, `(.L_x_539) ;  /* 0x000015b000007945 */ /* 0x000fe20003800000 */
[----:B0-----:R-:W-:-:S13]  /*1450*/  ISETP.GE.AND P0, PT, R4, R11, PT ;  /* 0x0000000b0400720c */ /* 0x001fda0003f06270 */
[----:B------:R-:W-:Y:S05]  /*1460*/  @P0 BRA `(.L_x_540) ;  /* 0x0000001400600947 */ /* 0x000fea0003800000 */
[----:B------:R-:W-:Y:S01]  /*1470*/  ULDC UR6, c[0x0][0x228] ;  /* 0x00008a0000067ab9 */ /* 0x000fe20000000800 */
[----:B------:R-:W-:Y:S01]  /*1480*/  IMAD R16, R0, R11, RZ ;  /* 0x0000000b00107224 */ /* 0x000fe200078e02ff */
[C---:B------:R-:W-:Y:S01]  /*1490*/  IADD3 R11, -R12.reuse, 0x1, R22 ;  /* 0x000000010c0b7810 */ /* 0x040fe20007ffe116 */
[----:B------:R-:W-:Y:S01]  /*14a0*/  IMAD R17, R12, UR6, RZ ;  /* 0x000000060c117c24 */ /* 0x000fe2000f8e02ff */
[----:B------:R-:W-:Y:S02]  /*14b0*/  MOV R14, R4 ;  /* 0x00000004000e7202 */ /* 0x000fe40000000f00 */
[----:B------:R-:W-:Y:S02]  /*14c0*/  IADD3 R12, P1, R16, UR10, RZ ;  /* 0x0000000a100c7c10 */ /* 0x000fe4000ff3e0ff */
[----:B------:R-:W-:Y:S02]  /*14d0*/  IADD3 R13, P0, R6, R17, RZ ;  /* 0x00000011060d7210 */ /* 0x000fe40007f1e0ff */
[----:B------:R-:W-:-:S02]  /*14e0*/  I2FP.F32.S32 R15, R11 ;  /* 0x0000000b000f7245 */ /* 0x000fc40000201400 */
[----:B------:R-:W-:Y:S02]  /*14f0*/  LEA.HI.X.SX32 R16, R16, UR5, 0x1, P1 ;  /* 0x0000000510107c11 */ /* 0x000fe400088f0eff */
[----:B------:R-:W-:-:S07]  /*1500*/  LEA.HI.X.SX32 R17, R17, R10, 0x1, P0 ;  /* 0x0000000a11117211 */ /* 0x000fce00000f0eff */
.L_x_574:
[----:B------:R-:W-:Y:S01]  /*1510*/  SHF.R.S32.HI R19, RZ, 0x1f, R14 ;  /* 0x0000001fff137819 */ /* 0x000fe2000001140e */
[----:B------:R-:W-:Y:S03]  /*1520*/  BSSY B1, `(.L_x_541) ;  /* 0x000002d000017945 */ /* 0x000fe60003800000 */
[----:B------:R-:W-:-:S04]  /*1530*/  LOP3.LUT R2, R19, UR15, RZ, 0xfc, !PT ;  /* 0x0000000f13027c12 */ /* 0x000fc8000f8efcff */
[----:B------:R-:W-:-:S13]  /*1540*/  ISETP.NE.U32.AND P0, PT, R2, RZ, PT ;  /* 0x000000ff0200720c */ /* 0x000fda0003f05070 */
[----:B0-----:R-:W-:Y:S05]  /*1550*/  @!P0 BRA `(.L_x_542) ;  /* 0x0000000000488947 */ /* 0x001fea0003800000 */
[----:B------:R-:W-:Y:S01]  /*1560*/  ULDC UR6, c[0x0][0x234] ;  /* 0x00008d0000067ab9 */ /* 0x000fe20000000800 */
[----:B------:R-:W-:Y:S01]  /*1570*/  IMAD.MOV.U32 R30, RZ, RZ, R14 ;  /* 0x000000ffff1e7224 */ /* 0x000fe200078e000e */
[----:B------:R-:W-:Y:S01]  /*1580*/  MOV R28, UR15 ;  /* 0x0000000f001c7c02 */ /* 0x000fe20008000f00 */
[----:B------:R-:W-:Y:S01]  /*1590*/  IMAD.MOV.U32 R31, RZ, RZ, R19 ;  /* 0x000000ffff1f7224 */ /* 0x000fe200078e0013 */
[----:B------:R-:W-:Y:S01]  /*15a0*/  MOV R2, 0x15d0 ;  /* 0x000015d000027802 */ /* 0x000fe20000000f00 */
[----:B------:R-:W-:-:S07]  /*15b0*/  IMAD.U32 R29, RZ, RZ, UR6 ;  /* 0x00000006ff1d7e24 */ /* 0x000fce000f8e00ff */
[----:B------:R-:W-:Y:S05]  /*15c0*/  CALL.REL.NOINC `($__internal_5_$__cuda_sm20_div_s64) ;  /* 0x0000001400207944 */ /* 0x000fea0003c00000 */
[----:B------:R-:W-:Y:S01]  /*15d0*/  IADD3 R25, P0, RZ, -R22, RZ ;  /* 0x80000016ff197210 */ /* 0x000fe20007f1e0ff */
[----:B------:R-:W-:Y:S01]  /*15e0*/  ULDC UR6, c[0x0][0x234] ;  /* 0x00008d0000067ab9 */ /* 0x000fe20000000800 */
[----:B------:R-:W-:-:S03]  /*15f0*/  IMAD.MOV.U32 R18, RZ, RZ, R14 ;  /* 0x000000ffff127224 */ /* 0x000fc600078e000e */
[----:B------:R-:W-:Y:S01]  /*1600*/  IMAD.X R2, RZ, RZ, ~R23, P0 ;  /* 0x000000ffff027224 */ /* 0x000fe200000e0e17 */
[----:B------:R-:W-:-:S05]  /*1610*/  MOV R23, UR6 ;  /* 0x0000000600177c02 */ /* 0x000fca0008000f00 */
[-C--:B------:R-:W-:Y:S02]  /*1620*/  IMAD R2, R2, R23.reuse, RZ ;  /* 0x0000001702027224 */ /* 0x080fe400078e02ff */
[----:B------:R-:W-:-:S04]  /*1630*/  IMAD.WIDE.U32 R20, R25, R23, R18 ;  /* 0x0000001719147225 */ /* 0x000fc800078e0012 */
[----:B------:R-:W-:Y:S02]  /*1640*/  IMAD R25, R25, UR15, R2 ;  /* 0x0000000f19197c24 */ /* 0x000fe4000f8e0202 */
[----:B------:R-:W-:-:S03]  /*1650*/  IMAD.MOV.U32 R18, RZ, RZ, R22 ;  /* 0x000000ffff127224 */ /* 0x000fc600078e0016 */
[----:B------:R-:W-:Y:S01]  /*1660*/  IADD3 R2, R21, R25, RZ ;  /* 0x0000001915027210 */ /* 0x000fe20007ffe0ff */
[----:B------:R-:W-:Y:S06]  /*1670*/  BRA `(.L_x_543) ;  /* 0x00000000005c7947 */ /* 0x000fec0003800000 */
.L_x_542:
        /* <DEDUP_REMOVED lines=23> */
.L_x_543:
[----:B------:R-:W-:Y:S05]  /*17f0*/  BSYNC B1 ;  /* 0x0000000000017941 */ /* 0x000fea0003800000 */
.L_x_541:
        /* <DEDUP_REMOVED lines=15> */
[----:B------:R-:W-:Y:S01]  /*18f0*/  MOV R27, R22 ;  /* 0x00000016001b7202 */ /* 0x000fe20000000f00 */
[----:B------:R-:W-:Y:S06]  /*1900*/  BRA `(.L_x_546) ;  /* 0x0000000000487947 */ /* 0x000fec0003800000 */
.L_x_545:
        /* <DEDUP_REMOVED lines=18> */
.L_x_546:
[----:B------:R-:W-:Y:S05]  /*1a30*/  BSYNC B1 ;  /* 0x0000000000017941 */ /* 0x000fea0003800000 */
.L_x_544:
        /* <DEDUP_REMOVED lines=21> */
.L_x_548:
        /* <DEDUP_REMOVED lines=19> */
.L_x_549:
[----:B------:R-:W-:Y:S05]  /*1cc0*/  BSYNC B1 ;  /* 0x0000000000017941 */ /* 0x000fea0003800000 */
.L_x_547:
[----:B------:R-:W-:Y:S01]  /*1cd0*/  IADD3 R2, P0, R14, R12, RZ ;  /* 0x0000000c0e027210 */ /* 0x000fe20007f1e0ff */
[----:B------:R-:W-:-:S04]  /*1ce0*/  ULDC.64 UR6, c[0x0][0x218] ;  /* 0x0000860000067ab9 */ /* 0x000fc80000000a00 */
[----:B------:R-:W-:Y:S01]  /*1cf0*/  IMAD.X R19, R19, 0x1, R16, P0 ;  /* 0x0000000113137824 */ /* 0x000fe200000e0610 */
[----:B------:R-:W-:-:S04]  /*1d00*/  LEA R20, P0, R2, UR6, 0x1 ;  /* 0x0000000602147c11 */ /* 0x000fc8000f8008ff */
[----:B------:R-:W-:Y:S01]  /*1d10*/  LEA.HI.X R21, R2, UR7, R19, 0x1, P0 ;  /* 0x0000000702157c11 */ /* 0x000fe200080f0c13 */
[----:B------:R-:W0:Y:S01]  /*1d20*/  F2F.BF16.F32 R23, R15 ;  /* 0x0000000f00177304 */ /* 0x000e220000202000 */
[----:B------:R-:W-:Y:S01]  /*1d30*/  IADD3 R25, P1, R13, R26, RZ ;  /* 0x0000001a0d197210 */ /* 0x000fe20007f3e0ff */
[----:B------:R-:W-:Y:S02]  /*1d40*/  ULDC.64 UR6, c[0x0][0x210] ;  /* 0x0000840000067ab9 */ /* 0x000fe40000000a00 */
[----:B------:R-:W2:Y:S01]  /*1d50*/  LDG.E.U16 R20, desc[UR12][R20.64] ;  /* 0x0000000c14147981 */ /* 0x000ea2000c1e1500 */
[----:B------:R-:W-:Y:S01]  /*1d60*/  ISETP.GE.AND P0, PT, R3, 0x1, PT ;  /* 0x000000010300780c */ /* 0x000fe20003f06270 */
[----:B------:R-:W-:Y:S01]  /*1d70*/  BSSY B3, `(.L_x_550) ;  /* 0x00000c3000037945 */ /* 0x000fe20003800000 */
[----:B------:R-:W-:Y:S01]  /*1d80*/  LEA.HI.X.SX32 R30, R26, R17, 0x1, P1 ;  /* 0x000000111a1e7211 */ /* 0x000fe200008f0eff */
[----:B------:R-:W1:Y:S01]  /*1d90*/  MUFU.RCP R19, R8 ;  /* 0x0000000800137308 */ /* 0x000e620000001000 */
[----:B0-----:R-:W-:-:S07]  /*1da0*/  SHF.L.U32 R23, R23, 0x10, RZ ;  /* 0x0000001017177819 */ /* 0x001fce00000006ff */
[----:B------:R-:W-:Y:S01]  /*1db0*/  MUFU.RCP R23, R23 ;  /* 0x0000001700177308 */ /* 0x000fe20000001000 */
[----:B--2---:R-:W-:-:S04]  /*1dc0*/  IMAD.U32 R2, R20, 0x10000, RZ ;  /* 0x0001000014027824 */ /* 0x004fc800078e00ff */
[----:B-1----:R-:W-:Y:S01]  /*1dd0*/  FMUL.FTZ R19, R2, R19 ;  /* 0x0000001302137220 */ /* 0x002fe20000410000 */
[----:B------:R-:W-:-:S04]  /*1de0*/  IADD3 R2, -R26, 0x1, R22 ;  /* 0x000000011a027810 */ /* 0x000fc80007ffe116 */
[----:B------:R-:W-:Y:S01]  /*1df0*/  I2FP.F32.S32 R24, R2 ;  /* 0x0000000200187245 */ /* 0x000fe20000201400 */
[----:B------:R-:W0:Y:S08]  /*1e00*/  F2F.BF16.F32 R19, R19 ;  /* 0x0000001300137304 */ /* 0x000e300000202000 */
[----:B------:R-:W1:Y:S01]  /*1e10*/  F2F.BF16.F32 R24, R24 ;  /* 0x0000001800187304 */ /* 0x000e620000202000 */
[----:B0-----:R-:W-:-:S04]  /*1e20*/  IMAD.U32 R20, R19, 0x10000, RZ ;  /* 0x0001000013147824 */ /* 0x001fc800078e00ff */
[----:B------:R-:W-:Y:S01]  /*1e30*/  FMUL.FTZ R20, R20, R23 ;  /* 0x0000001714147220 */ /* 0x000fe20000410000 */
[----:B------:R-:W-:Y:S01]  /*1e40*/  LEA R23, P1, R25, UR6, 0x1 ;  /* 0x0000000619177c11 */ /* 0x000fe2000f8208ff */
[----:B-1----:R-:W-:-:S04]  /*1e50*/  IMAD.U32 R21, R24, 0x10000, RZ ;  /* 0x0001000018157824 */ /* 0x002fc800078e00ff */
[----:B------:R-:W0:Y:S08]  /*1e60*/  F2F.BF16.F32 R20, R20 ;  /* 0x0000001400147304 */ /* 0x000e300000202000 */
[----:B------:R1:W2:Y:S01]  /*1e70*/  MUFU.RCP R28, R21 ;  /* 0x00000015001c7308 */ /* 0x0002a20000001000 */
[----:B0-----:R-:W-:Y:S02]  /*1e80*/  SHF.L.U32 R19, R20, 0x10, RZ ;  /* 0x0000001014137819 */ /* 0x001fe400000006ff */
[----:B-1----:R-:W-:-:S03]  /*1e90*/  LEA.HI.X R21, R25, UR7, R30, 0x1, P1 ;  /* 0x0000000719157c11 */ /* 0x002fc600088f0c1e */
[----:B--2---:R-:W-:Y:S01]  /*1ea0*/  FMUL.FTZ R19, R19, R28 ;  /* 0x0000001c13137220 */ /* 0x004fe20000410000 */
[----:B------:R-:W-:Y:S06]  /*1eb0*/  @!P0 BRA `(.L_x_551) ;  /* 0x0000000800b88947 */ /* 0x000fec0003800000 */
[----:B------:R-:W-:Y:S01]  /*1ec0*/  IMAD.MOV R25, RZ, RZ, -R18 ;  /* 0x000000ffff197224 */ /* 0x000fe200078e0a12 */
[----:B------:R-:W-:Y:S01]  /*1ed0*/  ULDC UR6, c[0x0][0x228] ;  /* 0x00008a0000067ab9 */ /* 0x000fe20000000800 */
[----:B------:R-:W-:Y:S01]  /*1ee0*/  IMAD.IADD R26, R22, 0x1, -R26 ;  /* 0x00000001161a7824 */ /* 0x000fe200078e0a1a */
[----:B------:R-:W-:Y:S01]  /*1ef0*/  LOP3.LUT R28, R2, 0x3, RZ, 0xc0, !PT ;  /* 0x00000003021c7812 */ /* 0x000fe200078ec0ff */
[----:B------:R-:W-:Y:S01]  /*1f00*/  IMAD R22, R25, UR6, R22 ;  /* 0x0000000619167c24 */ /* 0x000fe2000f8e0216 */
[----:B------:R-:W-:Y:S01]  /*1f10*/  F2FP.BF16.F32.PACK_AB R18, RZ, R19 ;  /* 0x00000013ff12723e */ /* 0x000fe200000010ff */
[----:B------:R-:W-:Y:S01]  /*1f20*/  IMAD.MOV.U32 R32, RZ, RZ, RZ ;  /* 0x000000ffff207224 */ /* 0x000fe200078e00ff */
[----:B------:R-:W-:Y:S02]  /*1f30*/  ISETP.GE.U32.AND P0, PT, R26, 0x3, PT ;  /* 0x000000031a00780c */ /* 0x000fe40003f06070 */
[----:B------:R-:W-:Y:S02]  /*1f40*/  IADD3 R19, -R27, R22, -R28 ;  /* 0x000000161b137210 */ /* 0x000fe40007ffe91c */
[----:B------:R-:W-:-:S09]  /*1f50*/  MOV R20, R23 ;  /* 0x0000001700147202 */ /* 0x000fd20000000f00 */
.L_x_573:
[----:B------:R-:W-:Y:S01]  /*1f60*/  ISETP.GE.AND P2, PT, R11, 0x1, PT ;  /* 0x000000010b00780c */ /* 0x000fe20003f46270 */
[----:B------:R-:W-:Y:S01]  /*1f70*/  VIADD R32, R32, 0x1 ;  /* 0x0000000120207836 */ /* 0x000fe20000000000 */
[----:B------:R-:W-:Y:S04]  /*1f80*/  BSSY B2, `(.L_x_552) ;  /* 0x000009e000027945 */ /* 0x000fe80003800000 */
[----:B------:R-:W-:-:S07]  /*1f90*/  ISETP.GE.AND P1, PT, R32, R3, PT ;  /* 0x000000032000720c */ /* 0x000fce0003f26270 */
[----:B0-----:R-:W-:Y:S06]  /*1fa0*/  @!P2 BRA `(.L_x_553) ;  /* 0x00000008006ca947 */ /* 0x001fec0003800000 */
[----:B------:R-:W-:-:S11]  /*1fb0*/  HFMA2.MMA R30, -RZ, RZ, 0, 0 ;  /* 0x00000000ff1e7435 */ /* 0x000fd600000001ff */
.L_x_572:
[----:B------:R-:W-:Y:S01]  /*1fc0*/  ISETP.GE.AND P2, PT, R2, 0x1, PT ;  /* 0x000000010200780c */ /* 0x000fe20003f46270 */
[----:B------:R-:W-:-:S12]  /*1fd0*/  BSSY B1, `(.L_x_554) ;  /* 0x0000095000017945 */ /* 0x000fd80003800000 */
[----:B0-----:R-:W-:Y:S05]  /*1fe0*/  @!P2 BRA `(.L_x_555) ;  /* 0x00000008004ca947 */ /* 0x001fea0003800000 */
[----:B------:R-:W-:Y:S01]  /*1ff0*/  ULDC UR6, c[0x0][0x228] ;  /* 0x00008a0000067ab9 */ /* 0x000fe20000000800 */
[----:B------:R-:W-:Y:S01]  /*2000*/  BSSY B4, `(.L_x_556) ;  /* 0x000005a000047945 */ /* 0x000fe20003800000 */
[----:B------:R-:W-:Y:S02]  /*2010*/  IMAD R29, R30, UR6, RZ ;  /* 0x000000061e1d7c24 */ /* 0x000fe4000f8e02ff */
[----:B------:R-:W-:Y:S01]  /*2020*/  IMAD.MOV.U32 R26, RZ, RZ, RZ ;  /* 0x000000ffff1a7224 */ /* 0x000fe200078e00ff */
[----:B------:R-:W-:Y:S06]  /*2030*/  @!P0 BRA `(.L_x_557) ;  /* 0x0000000400588947 */ /* 0x000fec0003800000 */
[C---:B------:R-:W-:Y:S01]  /*2040*/  IMAD.WIDE R26, R29.reuse, 0x2, R20 ;  /* 0x000000021d1a7825 */ /* 0x040fe200078e0214 */
[----:B------:R-:W-:-:S03]  /*2050*/  IADD3 R25, R29, 0x2, RZ ;  /* 0x000000021d197810 */ /* 0x000fc60007ffe0ff */
[C---:B------:R-:W-:Y:S01]  /*2060*/  VIADD R31, R29.reuse, 0x1 ;  /* 0x000000011d1f7836 */ /* 0x040fe20000000000 */
[----:B------:R-:W-:Y:S01]  /*2070*/  MOV R41, R27 ;  /* 0x0000001b00297202 */ /* 0x000fe20000000f00 */
[----:B------:R-:W-:Y:S02]  /*2080*/  VIADD R23, R29, 0x3 ;  /* 0x000000031d177836 */ /* 0x000fe40000000000 */
[----:B------:R-:W-:Y:S02]  /*2090*/  IMAD.MOV.U32 R35, RZ, RZ, R26 ;  /* 0x000000ffff237224 */ /* 0x000fe400078e001a */
[----:B------:R-:W-:-:S04]  /*20a0*/  IMAD.WIDE R26, R31, 0x2, R20 ;  /* 0x000000021f1a7825 */ /* 0x000fc800078e0214 */
[----:B------:R-:W-:Y:S01]  /*20b0*/  IMAD.WIDE R22, R23, 0x2, R20 ;  /* 0x0000000217167825 */ /* 0x000fe200078e0214 */
[----:B------:R-:W-:-:S03]  /*20c0*/  MOV R37, R26 ;  /* 0x0000001a00257202 */ /* 0x000fc60000000f00 */
[----:B------:R-:W-:Y:S01]  /*20d0*/  IMAD.MOV.U32 R39, RZ, RZ, R27 ;  /* 0x000000ffff277224 */ /* 0x000fe200078e001b */
[----:B------:R-:W-:Y:S01]  /*20e0*/  MOV R27, R19 ;  /* 0x00000013001b7202 */ /* 0x000fe20000000f00 */
[----:B------:R-:W-:-:S04]  /*20f0*/  IMAD.WIDE R24, R25, 0x2, R20 ;  /* 0x0000000219187825 */ /* 0x000fc800078e0214 */
[----:B------:R-:W-:Y:S02]  /*2100*/  IMAD.MOV.U32 R31, RZ, RZ, R22 ;  /* 0x000000ffff1f7224 */ /* 0x000fe400078e0016 */
[----:B------:R-:W-:Y:S02]  /*2110*/  IMAD.MOV.U32 R33, RZ, RZ, R23 ;  /* 0x000000ffff217224 */ /* 0x000fe400078e0017 */
[----:B------:R-:W-:-:S07]  /*2120*/  IMAD.MOV.U32 R26, RZ, RZ, RZ ;  /* 0x000000ffff1a7224 */ /* 0x000fce00078e00ff */
.L_x_566:
[C---:B------:R-:W-:Y:S01]  /*2130*/  LOP3.LUT R22, R35.reuse, 0xfffffffd, RZ, 0xc0, !PT ;  /* 0xfffffffd23167812 */ /* 0x040fe200078ec0ff */
[----:B------:R-:W-:Y:S01]  /*2140*/  IMAD.MOV.U32 R23, RZ, RZ, R41 ;  /* 0x000000ffff177224 */ /* 0x000fe200078e0029 */
[----:B------:R-:W-:Y:S01]  /*2150*/  LOP3.LUT R34, R35, 0x2, RZ, 0xc0, !PT ;  /* 0x0000000223227812 */ /* 0x000fe200078ec0ff */
[----:B------:R-:W-:Y:S03]  /*2160*/  BSSY B5, `(.L_x_558) ;  /* 0x000000b000057945 */ /* 0x000fe60003800000 */
[----:B------:R0:W5:Y:S01]  /*2170*/  LD.E R41, desc[UR12][R22.64] ;  /* 0x0000000c16297980 */ /* 0x000162000c101900 */
[----:B------:R-:W-:Y:S01]  /*2180*/  ISETP.EQ.U32.AND P2, PT, R34, RZ, PT ;  /* 0x000000ff2200720c */ /* 0x000fe20003f42070 */
[----:B------:R-:W-:-:S05]  /*2190*/  IMAD.MOV.U32 R34, RZ, RZ, 0x3254 ;  /* 0x00003254ff227424 */ /* 0x000fca00078e00ff */
[----:B------:R-:W-:-:S07]  /*21a0*/  SEL R38, R34, 0x7610, P2 ;  /* 0x0000761022267807 */ /* 0x000fce0001000000 */
.L_x_559:
[----:B-----5:R-:W-:-:S05]  /*21b0*/  HADD2.BF16_V2 R36, R41, R18.H0_H0 ;  /* 0x2000001229247230 */ /* 0x020fca0000200000 */
[----:B------:R-:W-:-:S06]  /*21c0*/  PRMT R36, R41, R38, R36 ;  /* 0x0000002629247216 */ /* 0x000fcc0000000024 */
[----:B------:R-:W2:Y:S02]  /*21d0*/  ATOM.E.CAS.STRONG.GPU PT, R36, [R22], R41, R36 ;  /* 0x000000291624738b */ /* 0x000ea400001ee124 */
[----:B--2---:R-:W-:Y:S02]  /*21e0*/  ISETP.NE.U32.AND P2, PT, R36, R41, PT ;  /* 0x000000292400720c */ /* 0x004fe40003f45070 */
[----:B------:R-:W-:-:S11]  /*21f0*/  MOV R41, R36 ;  /* 0x0000002400297202 */ /* 0x000fd60000000f00 */
[----:B------:R-:W-:Y:S05]  /*2200*/  @P2 BRA `(.L_x_559) ;  /* 0xfffffffc00e82947 */ /* 0x000fea000383ffff */
[----:B------:R-:W-:Y:S05]  /*2210*/  BSYNC B5 ;  /* 0x0000000000057941 */ /* 0x000fea0003800000 */
.L_x_558:
[C---:B0-----:R-:W-:Y:S01]  /*2220*/  LOP3.LUT R22, R37.reuse, 0xfffffffd, RZ, 0xc0, !PT ;  /* 0xfffffffd25167812 */ /* 0x041fe200078ec0ff */
[----:B------:R-:W-:Y:S01]  /*2230*/  IMAD.MOV.U32 R23, RZ, RZ, R39 ;  /* 0x000000ffff177224 */ /* 0x000fe200078e0027 */
[----:B------:R-:W-:Y:S01]  /*2240*/  LOP3.LUT R35, R37, 0x2, RZ, 0xc0, !PT ;  /* 0x0000000225237812 */ /* 0x000fe200078ec0ff */
[----:B------:R-:W-:Y:S03]  /*2250*/  BSSY B5, `(.L_x_560) ;  /* 0x000000a000057945 */ /* 0x000fe60003800000 */
[----:B------:R0:W5:Y:S01]  /*2260*/  LD.E R39, desc[UR12][R22.64] ;  /* 0x0000000c16277980 */ /* 0x000162000c101900 */
[----:B------:R-:W-:-:S04]  /*2270*/  ISETP.EQ.U32.AND P2, PT, R35, RZ, PT ;  /* 0x000000ff2300720c */ /* 0x000fc80003f42070 */
[----:B------:R-:W-:-:S09]  /*2280*/  SEL R35, R34, 0x7610, P2 ;  /* 0x0000761022237807 */ /* 0x000fd20001000000 */
.L_x_561:
[----:B-----5:R-:W-:-:S05]  /*2290*/  HADD2.BF16_V2 R36, R39, R18.H0_H0 ;  /* 0x2000001227247230 */ /* 0x020fca0000200000 */
[----:B------:R-:W-:-:S06]  /*22a0*/  PRMT R36, R39, R35, R36 ;  /* 0x0000002327247216 */ /* 0x000fcc0000000024 */
[----:B------:R-:W2:Y:S02]  /*22b0*/  ATOM.E.CAS.STRONG.GPU PT, R36, [R22], R39, R36 ;  /* 0x000000271624738b */ /* 0x000ea400001ee124 */
[----:B--2---:R-:W-:Y:S01]  /*22c0*/  ISETP.NE.U32.AND P2, PT, R36, R39, PT ;  /* 0x000000272400720c */ /* 0x004fe20003f45070 */
[----:B------:R-:W-:-:S12]  /*22d0*/  IMAD.MOV.U32 R39, RZ, RZ, R36 ;  /* 0x000000ffff277224 */ /* 0x000fd800078e0024 */
[----:B------:R-:W-:Y:S05]  /*22e0*/  @P2 BRA `(.L_x_561) ;  /* 0xfffffffc00e82947 */ /* 0x000fea000383ffff */
[----:B------:R-:W-:Y:S05]  /*22f0*/  BSYNC B5 ;  /* 0x0000000000057941 */ /* 0x000fea0003800000 */
.L_x_560:
[C---:B0-----:R-:W-:Y:S01]  /*2300*/  LOP3.LUT R22, R24.reuse, 0xfffffffd, RZ, 0xc0, !PT ;  /* 0xfffffffd18167812 */ /* 0x041fe200078ec0ff */
[----:B------:R-:W-:Y:S01]  /*2310*/  BSSY B5, `(.L_x_562) ;  /* 0x000000c000057945 */ /* 0x000fe20003800000 */
[----:B------:R-:W-:Y:S02]  /*2320*/  MOV R23, R25 ;  /* 0x0000001900177202 */ /* 0x000fe40000000f00 */
[----:B------:R-:W-:-:S03]  /*2330*/  LOP3.LUT R25, R24, 0x2, RZ, 0xc0, !PT ;  /* 0x0000000218197812 */ /* 0x000fc600078ec0ff */
[----:B------:R0:W5:Y:S01]  /*2340*/  LD.E R35, desc[UR12][R22.64] ;  /* 0x0000000c16237980 */ /* 0x000162000c101900 */
[----:B------:R-:W-:-:S04]  /*2350*/  ISETP.EQ.U32.AND P2, PT, R25, RZ, PT ;  /* 0x000000ff1900720c */ /* 0x000fc80003f42070 */
[----:B------:R-:W-:-:S09]  /*2360*/  SEL R37, R34, 0x7610, P2 ;  /* 0x0000761022257807 */ /* 0x000fd20001000000 */
.L_x_563:
[----:B-----5:R-:W-:-:S05]  /*2370*/  HADD2.BF16_V2 R36, R35, R18.H0_H0 ;  /* 0x2000001223247230 */ /* 0x020fca0000200000 */
[----:B------:R-:W-:-:S05]  /*2380*/  PRMT R25, R35, R37, R36 ;  /* 0x0000002523197216 */ /* 0x000fca0000000024 */
[----:B------:R-:W2:Y:S02]  /*2390*/  ATOM.E.CAS.STRONG.GPU PT, R36, [R22], R35, R25 ;  /* 0x000000231624738b */ /* 0x000ea400001ee119 */
[----:B--2---:R-:W-:Y:S01]  /*23a0*/  ISETP.NE.U32.AND P2, PT, R36, R35, PT ;  /* 0x000000232400720c */ /* 0x004fe20003f45070 */
[----:B------:R-:W-:-:S12]  /*23b0*/  IMAD.MOV.U32 R35, RZ, RZ, R36 ;  /* 0x000000ffff237224 */ /* 0x000fd800078e0024 */
[----:B------:R-:W-:Y:S05]  /*23c0*/  @P2 BRA `(.L_x_563) ;  /* 0xfffffffc00e82947 */ /* 0x000fea000383ffff */
[----:B------:R-:W-:Y:S05]  /*23d0*/  BSYNC B5 ;  /* 0x0000000000057941 */ /* 0x000fea0003800000 */
.L_x_562:
[C---:B0-----:R-:W-:Y:S01]  /*23e0*/  LOP3.LUT R22, R31.reuse, 0xfffffffd, RZ, 0xc0, !PT ;  /* 0xfffffffd1f167812 */ /* 0x041fe200078ec0ff */
[----:B------:R-:W-:Y:S01]  /*23f0*/  IMAD.MOV.U32 R23, RZ, RZ, R33 ;  /* 0x000000ffff177224 */ /* 0x000fe200078e0021 */
[----:B------:R-:W-:Y:S01]  /*2400*/  LOP3.LUT R24, R31, 0x2, RZ, 0xc0, !PT ;  /* 0x000000021f187812 */ /* 0x000fe200078ec0ff */
[----:B------:R-:W-:Y:S03]  /*2410*/  BSSY B5, `(.L_x_564) ;  /* 0x000000a000057945 */ /* 0x000fe60003800000 */
[----:B------:R0:W5:Y:S01]  /*2420*/  LD.E R25, desc[UR12][R22.64] ;  /* 0x0000000c16197980 */ /* 0x000162000c101900 */
[----:B------:R-:W-:-:S04]  /*2430*/  ISETP.EQ.U32.AND P2, PT, R24, RZ, PT ;  /* 0x000000ff1800720c */ /* 0x000fc80003f42070 */
[----:B------:R-:W-:-:S09]  /*2440*/  SEL R34, R34, 0x7610, P2 ;  /* 0x0000761022227807 */ /* 0x000fd20001000000 */
.L_x_565:
[----:B-----5:R-:W-:-:S05]  /*2450*/  HADD2.BF16_V2 R24, R25, R18.H0_H0 ;  /* 0x2000001219187230 */ /* 0x020fca0000200000 */
[----:B------:R-:W-:-:S06]  /*2460*/  PRMT R24, R25, R34, R24 ;  /* 0x0000002219187216 */ /* 0x000fcc0000000018 */
[----:B------:R-:W2:Y:S02]  /*2470*/  ATOM.E.CAS.STRONG.GPU PT, R24, [R22], R25, R24 ;  /* 0x000000191618738b */ /* 0x000ea400001ee118 */
[----:B--2---:R-:W-:Y:S02]  /*2480*/  ISETP.NE.U32.AND P2, PT, R24, R25, PT ;  /* 0x000000191800720c */ /* 0x004fe40003f45070 */
[----:B------:R-:W-:-:S11]  /*2490*/  MOV R25, R24 ;  /* 0x0000001800197202 */ /* 0x000fd60000000f00 */
[----:B------:R-:W-:Y:S05]  /*24a0*/  @P2 BRA `(.L_x_565) ;  /* 0xfffffffc00e82947 */ /* 0x000fea000383ffff */
[----:B------:R-:W-:Y:S05]  /*24b0*/  BSYNC B5 ;  /* 0x0000000000057941 */ /* 0x000fea0003800000 */
.L_x_564:
[----:B------:R-:W-:Y:S01]  /*24c0*/  VIADD R27, R27, 0xfffffffc ;  /* 0xfffffffc1b1b7836 */ /* 0x000fe20000000000 */
[C---:B0-----:R-:W-:Y:S01]  /*24d0*/  IADD3 R22, P3, R31.reuse, 0x8, RZ ;  /* 0x000000081f167810 */ /* 0x041fe20007f7e0ff */
[----:B------:R-:W-:Y:S01]  /*24e0*/  VIADD R26, R26, 0x4 ;  /* 0x000000041a1a7836 */ /* 0x000fe20000000000 */
[----:B------:R-:W-:Y:S02]  /*24f0*/  IADD3 R35, P6, R31, 0x2, RZ ;  /* 0x000000021f237810 */ /* 0x000fe40007fde0ff */
[----:B------:R-:W-:Y:S02]  /*2500*/  ISETP.NE.AND P2, PT, R27, -0x1, PT ;  /* 0xffffffff1b00780c */ /* 0x000fe40003f45270 */
[C---:B------:R-:W-:Y:S02]  /*2510*/  IADD3 R24, P4, R31.reuse, 0x6, RZ ;  /* 0x000000061f187810 */ /* 0x040fe40007f9e0ff */
[----:B------:R-:W-:Y:S02]  /*2520*/  IADD3 R37, P5, R31, 0x4, RZ ;  /* 0x000000041f257810 */ /* 0x000fe40007fbe0ff */
[----:B------:R-:W-:Y:S01]  /*2530*/  MOV R31, R22 ;  /* 0x00000016001f7202 */ /* 0x000fe20000000f00 */
[--C-:B------:R-:W-:Y:S01]  /*2540*/  IMAD.X R22, RZ, RZ, R33.reuse, P3 ;  /* 0x000000ffff167224 */ /* 0x100fe200018e0621 */
[----:B------:R-:W-:Y:S01]  /*2550*/  IADD3.X R41, RZ, R33, RZ, P6, !PT ;  /* 0x00000021ff297210 */ /* 0x000fe200037fe4ff */
[----:B------:R-:W-:-:S02]  /*2560*/  IMAD.X R25, RZ, RZ, R33, P4 ;  /* 0x000000ffff197224 */ /* 0x000fc400020e0621 */
[----:B------:R-:W-:Y:S02]  /*2570*/  IMAD.X R39, RZ, RZ, R33, P5 ;  /* 0x000000ffff277224 */ /* 0x000fe400028e0621 */
[----:B------:R-:W-:Y:S01]  /*2580*/  IMAD.MOV.U32 R33, RZ, RZ, R22 ;  /* 0x000000ffff217224 */ /* 0x000fe200078e0016 */
[----:B------:R-:W-:Y:S06]  /*2590*/  @P2 BRA `(.L_x_566) ;  /* 0xfffffff800e42947 */ /* 0x000fec000383ffff */
.L_x_557:
[----:B------:R-:W-:Y:S05]  /*25a0*/  BSYNC B4 ;  /* 0x0000000000047941 */ /* 0x000fea0003800000 */
.L_x_556:
[----:B------:R-:W-:-:S13]  /*25b0*/  ISETP.NE.AND P2, PT, R28, RZ, PT ;  /* 0x000000ff1c00720c */ /* 0x000fda0003f45270 */
[----:B------:R-:W-:Y:S05]  /*25c0*/  @!P2 BRA `(.L_x_555) ;  /* 0x0000000000d4a947 */ /* 0x000fea0003800000 */
[----:B------:R-:W-:Y:S01]  /*25d0*/  IADD3 R29, R29, R26, RZ ;  /* 0x0000001a1d1d7210 */ /* 0x000fe20007ffe0ff */
[----:B------:R-:W-:Y:S01]  /*25e0*/  BSSY B4, `(.L_x_567) ;  /* 0x0000010000047945 */ /* 0x000fe20003800000 */
[----:B------:R-:W-:-:S03]  /*25f0*/  ISETP.NE.AND P3, PT, R28, 0x1, PT ;  /* 0x000000011c00780c */ /* 0x000fc60003f65270 */
[----:B------:R-:W-:-:S04]  /*2600*/  IMAD.WIDE R22, R29, 0x2, R20 ;  /* 0x000000021d167825 */ /* 0x000fc800078e0214 */
[----:B------:R-:W-:Y:S01]  /*2610*/  IMAD.MOV.U32 R25, RZ, RZ, R23 ;  /* 0x000000ffff197224 */ /* 0x000fe200078e0017 */
[C---:B------:R-:W-:Y:S02]  /*2620*/  LOP3.LUT R24, R22.reuse, 0xfffffffd, RZ, 0xc0, !PT ;  /* 0xfffffffd16187812 */ /* 0x040fe400078ec0ff */
[----:B------:R-:W-:-:S03]  /*2630*/  LOP3.LUT R26, R22, 0x2, RZ, 0xc0, !PT ;  /* 0x00000002161a7812 */ /* 0x000fc600078ec0ff */
[----:B------:R0:W5:Y:S01]  /*2640*/  LD.E R27, desc[UR12][R24.64] ;  /* 0x0000000c181b7980 */ /* 0x000162000c101900 */
[----:B------:R-:W-:Y:S01]  /*2650*/  ISETP.EQ.U32.AND P2, PT, R26, RZ, PT ;  /* 0x000000ff1a00720c */ /* 0x000fe20003f42070 */
[----:B------:R-:W-:-:S05]  /*2660*/  IMAD.MOV.U32 R26, RZ, RZ, 0x3254 ;  /* 0x00003254ff1a7424 */ /* 0x000fca00078e00ff */
[----:B------:R-:W-:-:S07]  /*2670*/  SEL R33, R26, 0x7610, P2 ;  /* 0x000076101a217807 */ /* 0x000fce0001000000 */
.L_x_568:
[----:B-----5:R-:W-:-:S05]  /*2680*/  HADD2.BF16_V2 R34, R27, R18.H0_H0 ;  /* 0x200000121b227230 */ /* 0x020fca0000200000 */
[----:B------:R-:W-:-:S05]  /*2690*/  PRMT R31, R27, R33, R34 ;  /* 0x000000211b1f7216 */ /* 0x000fca0000000022 */
[----:B------:R-:W2:Y:S02]  /*26a0*/  ATOM.E.CAS.STRONG.GPU PT, R34, [R24], R27, R31 ;  /* 0x0000001b1822738b */ /* 0x000ea400001ee11f */
[----:B--2---:R-:W-:Y:S02]  /*26b0*/  ISETP.NE.U32.AND P2, PT, R34, R27, PT ;  /* 0x0000001b2200720c */ /* 0x004fe40003f45070 */
[----:B------:R-:W-:-:S11]  /*26c0*/  MOV R27, R34 ;  /* 0x00000022001b7202 */ /* 0x000fd60000000f00 */
[----:B------:R-:W-:Y:S05]  /*26d0*/  @P2 BRA `(.L_x_568) ;  /* 0xfffffffc00e82947 */ /* 0x000fea000383ffff */
[----:B------:R-:W-:Y:S05]  /*26e0*/  BSYNC B4 ;  /* 0x0000000000047941 */ /* 0x000fea0003800000 */
.L_x_567:
[----:B------:R-:W-:Y:S05]  /*26f0*/  @!P3 BRA `(.L_x_555) ;  /* 0x000000000088b947 */ /* 0x000fea0003800000 */
[----:B------:R-:W-:Y:S01]  /*2700*/  VIADD R23, R29, 0x1 ;  /* 0x000000011d177836 */ /* 0x000fe20000000000 */
[----:B------:R-:W-:Y:S01]  /*2710*/  BSSY B4, `(.L_x_569) ;  /* 0x000000f000047945 */ /* 0x000fe20003800000 */
[----:B------:R-:W-:Y:S02]  /*2720*/  ISETP.NE.AND P3, PT, R28, 0x2, PT ;  /* 0x000000021c00780c */ /* 0x000fe40003f65270 */
[----:B------:R-:W-:-:S04]  /*2730*/  IMAD.WIDE R22, R23, 0x2, R20 ;  /* 0x0000000217167825 */ /* 0x000fc800078e0214 */
[----:B0-----:R-:W-:Y:S01]  /*2740*/  IMAD.MOV.U32 R25, RZ, RZ, R23 ;  /* 0x000000ffff197224 */ /* 0x001fe200078e0017 */
[C---:B------:R-:W-:Y:S02]  /*2750*/  LOP3.LUT R24, R22.reuse, 0xfffffffd, RZ, 0xc0, !PT ;  /* 0xfffffffd16187812 */ /* 0x040fe400078ec0ff */
[----:B------:R-:W-:-:S03]  /*2760*/  LOP3.LUT R27, R22, 0x2, RZ, 0xc0, !PT ;  /* 0x00000002161b7812 */ /* 0x000fc600078ec0ff */
[----:B------:R0:W5:Y:S01]  /*2770*/  LD.E R31, desc[UR12][R24.64] ;  /* 0x0000000c181f7980 */ /* 0x000162000c101900 */
[----:B------:R-:W-:-:S04]  /*2780*/  ISETP.EQ.U32.AND P2, PT, R27, RZ, PT ;  /* 0x000000ff1b00720c */ /* 0x000fc80003f42070 */
[----:B------:R-:W-:-:S09]  /*2790*/  SEL R33, R26, 0x7610, P2 ;  /* 0x000076101a217807 */ /* 0x000fd20001000000 */
.L_x_570:
[----:B-----5:R-:W-:-:S05]  /*27a0*/  HADD2.BF16_V2 R34, R31, R18.H0_H0 ;  /* 0x200000121f227230 */ /* 0x020fca0000200000 */
[----:B------:R-:W-:-:S05]  /*27b0*/  PRMT R27, R31, R33, R34 ;  /* 0x000000211f1b7216 */ /* 0x000fca0000000022 */
[----:B------:R-:W2:Y:S02]  /*27c0*/  ATOM.E.CAS.STRONG.GPU PT, R34, [R24], R31, R27 ;  /* 0x0000001f1822738b */ /* 0x000ea400001ee11b */
[----:B--2---:R-:W-:Y:S02]  /*27d0*/  ISETP.NE.U32.AND P2, PT, R34, R31, PT ;  /* 0x0000001f2200720c */ /* 0x004fe40003f45070 */
[----:B------:R-:W-:-:S11]  /*27e0*/  MOV R31, R34 ;  /* 0x00000022001f7202 */ /* 0x000fd60000000f00 */
[----:B------:R-:W-:Y:S05]  /*27f0*/  @P2 BRA `(.L_x_570) ;  /* 0xfffffffc00e82947 */ /* 0x000fea000383ffff */
[----:B------:R-:W-:Y:S05]  /*2800*/  BSYNC B4 ;  /* 0x0000000000047941 */ /* 0x000fea0003800000 */
.L_x_569:
[----:B------:R-:W-:Y:S05]  /*2810*/  @!P3 BRA `(.L_x_555) ;  /* 0x000000000040b947 */ /* 0x000fea0003800000 */
[----:B------:R-:W-:Y:S01]  /*2820*/  VIADD R23, R29, 0x2 ;  /* 0x000000021d177836 */ /* 0x000fe20000000000 */
[----:B------:R-:W-:Y:S03]  /*2830*/  BSSY B4, `(.L_x_555) ;  /* 0x000000e000047945 */ /* 0x000fe60003800000 */
[----:B------:R-:W-:-:S04]  /*2840*/  IMAD.WIDE R22, R23, 0x2, R20 ;  /* 0x0000000217167825 */ /* 0x000fc800078e0214 */
[----:B0-----:R-:W-:Y:S01]  /*2850*/  IMAD.MOV.U32 R25, RZ, RZ, R23 ;  /* 0x000000ffff197224 */ /* 0x001fe200078e0017 */
[C---:B------:R-:W-:Y:S02]  /*2860*/  LOP3.LUT R24, R22.reuse, 0xfffffffd, RZ, 0xc0, !PT ;  /* 0xfffffffd16187812 */ /* 0x040fe400078ec0ff */
[----:B------:R-:W-:-:S03]  /*2870*/  LOP3.LUT R27, R22, 0x2, RZ, 0xc0, !PT ;  /* 0x00000002161b7812 */ /* 0x000fc600078ec0ff */
[----:B------:R0:W5:Y:S01]  /*2880*/  LD.E R29, desc[UR12][R24.64] ;  /* 0x0000000c181d7980 */ /* 0x000162000c101900 */
[----:B------:R-:W-:-:S04]  /*2890*/  ISETP.EQ.U32.AND P2, PT, R27, RZ, PT ;  /* 0x000000ff1b00720c */ /* 0x000fc80003f42070 */
[----:B------:R-:W-:-:S09]  /*28a0*/  SEL R31, R26, 0x7610, P2 ;  /* 0x000076101a1f7807 */ /* 0x000fd20001000000 */
.L_x_571:
[----:B-----5:R-:W-:-:S05]  /*28b0*/  HADD2.BF16_V2 R26, R29, R18.H0_H0 ;  /* 0x200000121d1a7230 */ /* 0x020fca0000200000 */
[----:B------:R-:W-:-:S05]  /*28c0*/  PRMT R27, R29, R31, R26 ;  /* 0x0000001f1d1b7216 */ /* 0x000fca000000001a */
[----:B------:R-:W2:Y:S02]  /*28d0*/  ATOM.E.CAS.STRONG.GPU PT, R26, [R24], R29, R27 ;  /* 0x0000001d181a738b */ /* 0x000ea400001ee11b */
[----:B--2---:R-:W-:Y:S02]  /*28e0*/  ISETP.NE.U32.AND P2, PT, R26, R29, PT ;  /* 0x0000001d1a00720c */ /* 0x004fe40003f45070 */
[----:B------:R-:W-:-:S11]  /*28f0*/  MOV R29, R26 ;  /* 0x0000001a001d7202 */ /* 0x000fd60000000f00 */
[----:B------:R-:W-:Y:S05]  /*2900*/  @P2 BRA `(.L_x_571) ;  /* 0xfffffffc00e82947 */ /* 0x000fea000383ffff */
[----:B------:R-:W-:Y:S05]  /*2910*/  BSYNC B4 ;  /* 0x0000000000047941 */ /* 0x000fea0003800000 */
.L_x_555:
[----:B------:R-:W-:Y:S05]  /*2920*/  BSYNC B1 ;  /* 0x0000000000017941 */ /* 0x000fea0003800000 */
.L_x_554:
[----:B------:R-:W-:-:S05]  /*2930*/  VIADD R30, R30, 0x1 ;  /* 0x000000011e1e7836 */ /* 0x000fca0000000000 */
[----:B------:R-:W-:-:S13]  /*2940*/  ISETP.GE.AND P2, PT, R30, R11, PT ;  /* 0x0000000b1e00720c */ /* 0x000fda0003f46270 */
[----:B------:R-:W-:Y:S05]  /*2950*/  @!P2 BRA `(.L_x_572) ;  /* 0xfffffff40098a947 */ /* 0x000fea000383ffff */
.L_x_553:
[----:B------:R-:W-:Y:S05]  /*2960*/  BSYNC B2 ;  /* 0x0000000000027941 */ /* 0x000fea0003800000 */
.L_x_552:
[----:B------:R-:W-:-:S05]  /*2970*/  LEA R20, P2, R5, R20, 0x1 ;  /* 0x0000001405147211 */ /* 0x000fca00078408ff */
[----:B------:R-:W-:Y:S01]  /*2980*/  IMAD.X R21, R21, 0x1, R9, P2 ;  /* 0x0000000115157824 */ /* 0x000fe200010e0609 */
[----:B------:R-:W-:Y:S07]  /*2990*/  @!P1 BRA `(.L_x_573) ;  /* 0xfffffff400709947 */ /* 0x000fee000383ffff */
.L_x_551:
[----:B------:R-:W-:Y:S05]  /*29a0*/  BSYNC B3 ;  /* 0x0000000000037941 */ /* 0x000fea0003800000 */
.L_x_550:
[----:B------:R-:W-:Y:S01]  /*29b0*/  IADD3 R14, R14, UR14, RZ ;  /* 0x0000000e0e0e7c10 */ /* 0x000fe2000fffe0ff */
[----:B------:R-:W-:-:S03]  /*29c0*/  ULDC UR6, c[0x0][0x234] ;  /* 0x00008d0000067ab9 */ /* 0x000fc60000000800 */
[----:B------:R-:W-:-:S13]  /*29d0*/  ISETP.GE.AND P0, PT, R14, UR6, PT ;  /* 0x000000060e007c0c */ /* 0x000fda000bf06270 */
[----:B------:R-:W-:Y:S05]  /*29e0*/  @!P0 BRA `(.L_x_574) ;  /* 0xffffffe800c88947 */ /* 0x000fea000383ffff */
.L_x_540:
[----:B------:R-:W-:Y:S05]  /*29f0*/  BSYNC B0 ;  /* 0x0000000000007941 */ /* 0x000fea0003800000 */
.L_x_539:
[----:B------:R-:W-:Y:S01]  /*2a00*/  VIADD R0, R0, UR4 ;  /* 0x0000000400007c36 */ /* 0x000fe20008000000 */
[----:B------:R-:W-:-:S04]  /*2a10*/  ULDC UR6, c[0x0][0x230] ;  /* 0x00008c0000067ab9 */ /* 0x000fc80000000800 */
[----:B------:R-:W-:-:S13]  /*2a20*/  ISETP.GE.AND P0, PT, R0, UR6, PT ;  /* 0x0000000600007c0c */ /* 0x000fda000bf06270 */
[----:B------:R-:W-:Y:S05]  /*2a30*/  @!P0 BRA `(.L_x_575) ;  /* 0xffffffe0008c8947 */ /* 0x000fea000383ffff */
[----:B------:R-:W-:Y:S05]  /*2a40*/  EXIT ;  /* 0x000000000000794d */ /* 0x000fea0003800000 */
        .weak           $__internal_5_$__cuda_sm20_div_s64
        .type           $__internal_5_$__cuda_sm20_div_s64,@function
        .size           $__internal_5_$__cuda_sm20_div_s64,(.L_x_1124 - $__internal_5_$__cuda_sm20_div_s64)
$__internal_5_$__cuda_sm20_div_s64:
[-C--:B------:R-:W-:Y:S02]  /*2a50*/  IADD3 R22, P1, RZ, -R29.reuse, RZ ;  /* 0x8000001dff167210 */ /* 0x080fe40007f3e0ff */
[----:B------:R-:W-:Y:S02]  /*2a60*/  ISETP.GE.AND P0, PT, R28, RZ, PT ;  /* 0x000000ff1c00720c */ /* 0x000fe40003f06270 */
[----:B------:R-:W-:Y:S01]  /*2a70*/  ISETP.GE.AND P3, PT, R31, RZ, PT ;  /* 0x000000ff1f00720c */ /* 0x000fe20003f66270 */
        /* <DEDUP_REMOVED lines=8> */
[----:B------:R-:W-:Y:S01]  /*2b00*/  IMAD R25, R20, R23, R25 ;  /* 0x0000001714197224 */ /* 0x000fe200078e0219 */
[----:B------:R-:W-:-:S03]  /*2b10*/  IADD3 R35, P0, RZ, -R24, RZ ;  /* 0x80000018ff237210 */ /* 0x000fc60007f1e0ff */
[----:B------:R-:W-:Y:S02]  /*2b20*/  IMAD R25, R21, R22, R25 ;  /* 0x0000001615197224 */ /* 0x000fe400078e0219 */
[----:B------:R-:W-:-:S04]  /*2b30*/  IMAD.HI.U32 R24, R20, R35, RZ ;  /* 0x0000002314187227 */ /* 0x000fc800078e00ff */
[----:B------:R-:W-:Y:S02]  /*2b40*/  IMAD.X R33, RZ, RZ, ~R25, P0 ;  /* 0x000000ffff217224 */ /* 0x000fe400000e0e19 */
[----:B------:R-:W-:Y:S02]  /*2b50*/  IMAD.MOV.U32 R25, RZ, RZ, R20 ;  /* 0x000000ffff197224 */ /* 0x000fe400078e0014 */
[----:B------:R-:W-:-:S04]  /*2b60*/  IMAD.WIDE.U32 R24, P0, R20, R33, R24 ;  /* 0x0000002114187225 */ /* 0x000fc80007800018 */
[C---:B------:R-:W-:Y:S02]  /*2b70*/  IMAD R20, R21.reuse, R33, RZ ;  /* 0x0000002115147224 */ /* 0x040fe400078e02ff */
[----:B------:R-:W-:Y:S01]  /*2b80*/  IMAD.HI.U32 R25, P1, R21, R35, R24 ;  /* 0x0000002315197227 */ /* 0x000fe20007820018 */
[----:B------:R-:W-:-:S03]  /*2b90*/  IADD3 R35, P4, RZ, -R30, RZ ;  /* 0x8000001eff237210 */ /* 0x000fc60007f9e0ff */
[----:B------:R-:W-:Y:S01]  /*2ba0*/  IMAD.HI.U32 R33, R21, R33, RZ ;  /* 0x0000002115217227 */ /* 0x000fe200078e00ff */
[----:B------:R-:W-:-:S03]  /*2bb0*/  IADD3 R25, P2, R20, R25, RZ ;  /* 0x0000001914197210 */ /* 0x000fc60007f5e0ff */
[----:B------:R-:W-:Y:S01]  /*2bc0*/  IMAD.X R32, RZ, RZ, ~R31, P4 ;  /* 0x000000ffff207224 */ /* 0x000fe200020e0e1f */
[----:B------:R-:W-:Y:S01]  /*2bd0*/  IADD3.X R33, R33, R21, RZ, P0, !PT ;  /* 0x0000001521217210 */ /* 0x000fe200007fe4ff */
[----:B------:R-:W-:-:S03]  /*2be0*/  IMAD.WIDE.U32 R20, R25, R22, RZ ;  /* 0x0000001619147225 */ /* 0x000fc600078e00ff */
[----:B------:R-:W-:Y:S01]  /*2bf0*/  IADD3.X R33, RZ, RZ, R33, P2, P1 ;  /* 0x000000ffff217210 */ /* 0x000fe200017e2421 */
[----:B------:R-:W-:Y:S01]  /*2c00*/  IMAD R24, R25, R23, R21 ;  /* 0x0000001719187224 */ /* 0x000fe200078e0215 */
[----:B------:R-:W-:-:S03]  /*2c10*/  IADD3 R21, P0, RZ, -R20, RZ ;  /* 0x80000014ff157210 */ /* 0x000fc60007f1e0ff */
[----:B------:R-:W-:Y:S02]  /*2c20*/  IMAD R20, R33, R22, R24 ;  /* 0x0000001621147224 */ /* 0x000fe400078e0218 */
[----:B------:R-:W-:-:S04]  /*2c30*/  IMAD.HI.U32 R24, R25, R21, RZ ;  /* 0x0000001519187227 */ /* 0x000fc800078e00ff */
[----:B------:R-:W-:-:S04]  /*2c40*/  IMAD.X R20, RZ, RZ, ~R20, P0 ;  /* 0x000000ffff147224 */ /* 0x000fc800000e0e14 */
[----:B------:R-:W-:-:S04]  /*2c50*/  IMAD.WIDE.U32 R24, P0, R25, R20, R24 ;  /* 0x0000001419187225 */ /* 0x000fc80007800018 */
[----:B------:R-:W-:Y:S01]  /*2c60*/  IMAD.HI.U32 R24, P1, R33, R21, R24 ;  /* 0x0000001521187227 */ /* 0x000fe20007820018 */
[----:B------:R-:W-:-:S03]  /*2c70*/  SEL R25, R35, R30, !P3 ;  /* 0x0000001e23197207 */ /* 0x000fc60005800000 */
[CC--:B------:R-:W-:Y:S02]  /*2c80*/  IMAD R21, R33.reuse, R20.reuse, RZ ;  /* 0x0000001421157224 */ /* 0x0c0fe400078e02ff */
[----:B------:R-:W-:-:S03]  /*2c90*/  IMAD.HI.U32 R30, R33, R20, RZ ;  /* 0x00000014211e7227 */ /* 0x000fc600078e00ff */
[----:B------:R-:W-:Y:S01]  /*2ca0*/  IADD3 R24, P2, R21, R24, RZ ;  /* 0x0000001815187210 */ /* 0x000fe20007f5e0ff */
[----:B------:R-:W-:Y:S01]  /*2cb0*/  IMAD.MOV.U32 R21, RZ, RZ, RZ ;  /* 0x000000ffff157224 */ /* 0x000fe200078e00ff */
[----:B------:R-:W-:Y:S02]  /*2cc0*/  IADD3.X R30, R30, R33, RZ, P0, !PT ;  /* 0x000000211e1e7210 */ /* 0x000fe400007fe4ff */
[----:B------:R-:W-:Y:S01]  /*2cd0*/  SEL R33, R32, R31, !P3 ;  /* 0x0000001f20217207 */ /* 0x000fe20005800000 */
[----:B------:R-:W-:Y:S01]  /*2ce0*/  IMAD.HI.U32 R20, R24, R25, RZ ;  /* 0x0000001918147227 */ /* 0x000fe200078e00ff */
[----:B------:R-:W-:-:S03]  /*2cf0*/  IADD3.X R30, RZ, RZ, R30, P2, P1 ;  /* 0x000000ffff1e7210 */ /* 0x000fc600017e241e */
[----:B------:R-:W-:-:S04]  /*2d00*/  IMAD.WIDE.U32 R20, R24, R33, R20 ;  /* 0x0000002118147225 */ /* 0x000fc800078e0014 */
[C---:B------:R-:W-:Y:S02]  /*2d10*/  IMAD R35, R30.reuse, R33, RZ ;  /* 0x000000211e237224 */ /* 0x040fe400078e02ff */
[----:B------:R-:W-:-:S04]  /*2d20*/  IMAD.HI.U32 R20, P0, R30, R25, R20 ;  /* 0x000000191e147227 */ /* 0x000fc80007800014 */
[----:B------:R-:W-:Y:S01]  /*2d30*/  IMAD.HI.U32 R37, R30, R33, RZ ;  /* 0x000000211e257227 */ /* 0x000fe200078e00ff */
[----:B------:R-:W-:-:S03]  /*2d40*/  IADD3 R35, P1, R35, R20, RZ ;  /* 0x0000001423237210 */ /* 0x000fc60007f3e0ff */
[----:B------:R-:W-:Y:S02]  /*2d50*/  IMAD.X R37, RZ, RZ, R37, P0 ;  /* 0x000000ffff257224 */ /* 0x000fe400000e0625 */
[----:B------:R-:W-:-:S03]  /*2d60*/  IMAD.WIDE.U32 R20, R35, R22, RZ ;  /* 0x0000001623147225 */ /* 0x000fc600078e00ff */
[----:B------:R-:W-:Y:S01]  /*2d70*/  IADD3.X R37, RZ, R37, RZ, P1, !PT ;  /* 0x00000025ff257210 */ /* 0x000fe20000ffe4ff */
[C---:B------:R-:W-:Y:S01]  /*2d80*/  IMAD R24, R35.reuse, R23, R21 ;  /* 0x0000001723187224 */ /* 0x040fe200078e0215 */
[----:B------:R-:W-:Y:S02]  /*2d90*/  IADD3 R21, P1, -R20, R25, RZ ;  /* 0x0000001914157210 */ /* 0x000fe40007f3e1ff */
[----:B------:R-:W-:Y:S01]  /*2da0*/  IADD3 R20, P2, R35, 0x1, RZ ;  /* 0x0000000123147810 */ /* 0x000fe20007f5e0ff */
[-C--:B------:R-:W-:Y:S01]  /*2db0*/  IMAD R24, R37, R22.reuse, R24 ;  /* 0x0000001625187224 */ /* 0x080fe200078e0218 */
[----:B------:R-:W-:-:S03]  /*2dc0*/  ISETP.GE.U32.AND P0, PT, R21, R22, PT ;  /* 0x000000161500720c */ /* 0x000fc60003f06070 */
[----:B------:R-:W-:Y:S01]  /*2dd0*/  IMAD.X R33, R33, 0x1, ~R24, P1 ;  /* 0x0000000121217824 */ /* 0x000fe200008e0e18 */
[----:B------:R-:W-:-:S04]  /*2de0*/  IADD3 R24, P1, R21, -R22, RZ ;  /* 0x8000001615187210 */ /* 0x000fc80007f3e0ff */
[C---:B------:R-:W-:Y:S01]  /*2df0*/  ISETP.GE.U32.AND.EX P0, PT, R33.reuse, R23, PT, P0 ;  /* 0x000000172100720c */ /* 0x040fe20003f06100 */
[----:B------:R-:W-:-:S03]  /*2e00*/  IMAD.X R25, R33, 0x1, ~R23, P1 ;  /* 0x0000000121197824 */ /* 0x000fc600008e0e17 */
[----:B------:R-:W-:Y:S02]  /*2e10*/  SEL R21, R24, R21, P0 ;  /* 0x0000001518157207 */ /* 0x000fe40000000000 */
[----:B------:R-:W-:Y:S02]  /*2e20*/  IADD3.X R24, RZ, R37, RZ, P2, !PT ;  /* 0x00000025ff187210 */ /* 0x000fe400017fe4ff */
[----:B------:R-:W-:Y:S02]  /*2e30*/  SEL R35, R20, R35, P0 ;  /* 0x0000002314237207 */ /* 0x000fe40000000000 */
[----:B------:R-:W-:Y:S02]  /*2e40*/  SEL R25, R25, R33, P0 ;  /* 0x0000002119197207 */ /* 0x000fe40000000000 */
[----:B------:R-:W-:Y:S02]  /*2e50*/  ISETP.GE.U32.AND P1, PT, R21, R22, PT ;  /* 0x000000161500720c */ /* 0x000fe40003f26070 */
[----:B------:R-:W-:-:S02]  /*2e60*/  SEL R20, R24, R37, P0 ;  /* 0x0000002518147207 */ /* 0x000fc40000000000 */
[----:B------:R-:W-:Y:S02]  /*2e70*/  IADD3 R22, P2, R35, 0x1, RZ ;  /* 0x0000000123167810 */ /* 0x000fe40007f5e0ff */
[----:B------:R-:W-:Y:S02]  /*2e80*/  ISETP.GE.U32.AND.EX P0, PT, R25, R23, PT, P1 ;  /* 0x000000171900720c */ /* 0x000fe40003f06110 */
[----:B------:R-:W-:Y:S01]  /*2e90*/  LOP3.LUT R24, R28, R31, RZ, 0x3c, !PT ;  /* 0x0000001f1c187212 */ /* 0x000fe200078e3cff */
[----:B------:R-:W-:Y:S01]  /*2ea0*/  IMAD.X R23, RZ, RZ, R20, P2 ;  /* 0x000000ffff177224 */ /* 0x000fe200010e0614 */
[----:B------:R-:W-:Y:S02]  /*2eb0*/  SEL R22, R22, R35, P0 ;  /* 0x0000002316167207 */ /* 0x000fe40000000000 */
[----:B------:R-:W-:Y:S02]  /*2ec0*/  ISETP.GE.AND P1, PT, R24, RZ, PT ;  /* 0x000000ff1800720c */ /* 0x000fe40003f26270 */
[----:B------:R-:W-:-:S02]  /*2ed0*/  SEL R23, R23, R20, P0 ;  /* 0x0000001417177207 */ /* 0x000fc40000000000 */
[-C--:B------:R-:W-:Y:S02]  /*2ee0*/  IADD3 R21, P2, RZ, -R22.reuse, RZ ;  /* 0x80000016ff157210 */ /* 0x080fe40007f5e0ff */
[----:B------:R-:W-:Y:S02]  /*2ef0*/  ISETP.NE.U32.AND P0, PT, R29, RZ, PT ;  /* 0x000000ff1d00720c */ /* 0x000fe40003f05070 */
[----:B------:R-:W-:Y:S01]  /*2f00*/  SEL R22, R21, R22, !P1 ;  /* 0x0000001615167207 */ /* 0x000fe20004800000 */
[----:B------:R-:W-:Y:S01]  /*2f10*/  IMAD.X R20, RZ, RZ, ~R23, P2 ;  /* 0x000000ffff147224 */ /* 0x000fe200010e0e17 */
[----:B------:R-:W-:Y:S01]  /*2f20*/  ISETP.NE.AND.EX P0, PT, R28, RZ, PT, P0 ;  /* 0x000000ff1c00720c */ /* 0x000fe20003f05300 */
[----:B------:R-:W-:-:S03]  /*2f30*/  IMAD.MOV.U32 R21, RZ, RZ, 0x0 ;  /* 0x00000000ff157424 */ /* 0x000fc600078e00ff */
[----:B------:R-:W-:Y:S02]  /*2f40*/  SEL R23, R20, R23, !P1 ;  /* 0x0000001714177207 */ /* 0x000fe40004800000 */
[----:B------:R-:W-:Y:S02]  /*2f50*/  MOV R20, R2 ;  /* 0x0000000200147202 */ /* 0x000fe40000000f00 */
[----:B------:R-:W-:Y:S02]  /*2f60*/  SEL R22, R22, 0xffffffff, P0 ;  /* 0xffffffff16167807 */ /* 0x000fe40000000000 */
[----:B------:R-:W-:Y:S01]  /*2f70*/  SEL R23, R23, 0xffffffff, P0 ;  /* 0xffffffff17177807 */ /* 0x000fe20000000000 */
[----:B------:R-:W-:Y:S06]  /*2f80*/  RET.REL.NODEC R20 `(_ZN2at6native60_GLOBAL__N__aad4af22_27_AdaptiveAveragePooling3d_cu_866e08f930atomicadaptiveaveragegradinputIN3c108BFloat16EEEvPT_PKS5_iiiiiil) ;  /* 0xffffffd0141c7950 */ /* 0x000fec0003c3ffff */
.L_x_576:
        /* <DEDUP_REMOVED lines=15> */
.L_x_1124:


//--------------------- .text._ZN2at6native60_GLOBAL__N__aad4af22_27_AdaptiveAveragePooling3d_cu_866e08f930atomicadaptiveaveragegradinputIN3c104HalfEEEvPT_PKS5_iiiiiil --------------------------
	.section	.text._ZN2at6native60_GLOBAL__N__aad4af22_27_AdaptiveAveragePooling3d_cu_866e08f930atomicadaptiveaveragegradinputIN3c104HalfEEEvPT_PKS5_iiiiiil,"ax",@progbits
	.align	128
.text._ZN2at6native60_GLOBAL__N__aad4af22_27_AdaptiveAveragePooling3d_cu_866e08f930atomicadaptiveaveragegradinputIN3c104HalfEEEvPT_PKS5_iiiiiil:
        .type           _ZN2at6native60_GLOBAL__N__aad4af22_27_AdaptiveAveragePooling3d_cu_866e08f930atomicadaptiveaveragegradinputIN3c104HalfEEEvPT_PKS5_iiiiiil,@function
        .size           _ZN2at6native60_GLOBAL__N__aad4af22_27_AdaptiveAveragePooling3d_cu_866e08f930atomicadaptiveaveragegradinputIN3c104HalfEEEvPT_PKS5_iiiiiil,(.L_x_1126 - _ZN2at6native60_GLOBAL__N__aad4af22_27_AdaptiveAveragePooling3d_cu_866e08f930atomicadaptiveaveragegradinputIN3c104HalfEEEvPT_PKS5_iiiiiil)
        .other          _ZN2at6native60_GLOBAL__N__aad4af22_27_AdaptiveAveragePooling3d_cu_866e08f930atomicadaptiveaveragegradinputIN3c104HalfEEEvPT_PKS5_iiiiiil,@"STO_CUDA_ENTRY STV_DEFAULT"
_ZN2at6native60_GLOBAL__N__aad4af22_27_AdaptiveAveragePooling3d_cu_866e08f930atomicadaptiveaveragegradinputIN3c104HalfEEEvPT_PKS5_iiiiiil:
        /* <DEDUP_REMOVED lines=21> */
[----:B------:R-:W-:Y:S05]  /*0150*/  CALL.REL.NOINC `($__internal_6_$__cuda_sm20_div_s64) ;  /* 0x0000002800387944 */ /* 0x000fea0003c00000 */
[----:B------:R-:W-:Y:S01]  /*0160*/  ULDC UR4, c[0x0][0x22c] ;  /* 0x00008b0000047ab9 */ /* 0x000fe20000000800 */
[--C-:B------:R-:W-:Y:S02]  /*0170*/  IMAD.MOV R4, RZ, RZ, -R22.reuse ;  /* 0x000000ffff047224 */ /* 0x100fe400078e0a16 */
[----:B------:R-:W-:Y:S02]  /*0180*/  IMAD.U32 R7, RZ, RZ, UR4 ;  /* 0x00000004ff077e24 */ /* 0x000fe4000f8e00ff */
[----:B------:R-:W-:Y:S02]  /*0190*/  IMAD.MOV.U32 R3, RZ, RZ, R22 ;  /* 0x000000ffff037224 */ /* 0x000fe400078e0016 */
[----:B------:R-:W-:Y:S01]  /*01a0*/  IMAD R4, R4, R7, UR8 ;  /* 0x0000000804047e24 */ /* 0x000fe2000f8e0207 */
[----:B------:R-:W-:Y:S06]  /*01b0*/  BRA `(.L_x_578) ;  /* 0x0000000000507947 */ /* 0x000fec0003800000 */
.L_x_577:
        /* <DEDUP_REMOVED lines=17> */
[----:B------:R-:W-:-:S04]  /*02d0*/  @!P2 LOP3.LUT R3, RZ, R7, RZ, 0x33, !PT ;  /* 0x00000007ff03a212 */ /* 0x000fc800078e33ff */
[----:B------:R-:W-:-:S05]  /*02e0*/  IADD3 R4, -R3, RZ, RZ ;  /* 0x000000ff03047210 */ /* 0x000fca0007ffe1ff */
[----:B------:R-:W-:-:S07]  /*02f0*/  IMAD R4, R7, R4, UR8 ;  /* 0x0000000807047e24 */ /* 0x000fce000f8e0204 */
.L_x_578:
        /* <DEDUP_REMOVED lines=8> */
[----:B------:R-:W-:Y:S01]  /*0380*/  IMAD.MOV.U32 R30, RZ, RZ, R4 ;  /* 0x000000ffff1e7224 */ /* 0x000fe200078e0004 */
[----:B------:R-:W-:Y:S01]  /*0390*/  MOV R29, UR5 ;  /* 0x00000005001d7c02 */ /* 0x000fe20008000f00 */
[----:B------:R-:W-:Y:S01]  /*03a0*/  IMAD.MOV.U32 R31, RZ, RZ, R5 ;  /* 0x000000ffff1f7224 */ /* 0x000fe200078e0005 */
[----:B------:R-:W-:-:S07]  /*03b0*/  MOV R2, 0x3d0 ;  /* 0x000003d000027802 */ /* 0x000fce0000000f00 */
[----:B------:R-:W-:Y:S05]  /*03c0*/  CALL.REL.NOINC `($__internal_6_$__cuda_sm20_div_s64) ;  /* 0x00000024009c7944 */ /* 0x000fea0003c00000 */
[----:B------:R-:W-:Y:S01]  /*03d0*/  IADD3 R2, P0, RZ, -R22, RZ ;  /* 0x80000016ff027210 */ /* 0x000fe20007f1e0ff */
[----:B------:R-:W-:Y:S02]  /*03e0*/  ULDC UR5, c[0x0][0x22c] ;  /* 0x00008b0000057ab9 */ /* 0x000fe40000000800 */
[----:B------:R-:W-:Y:S02]  /*03f0*/  IMAD.U32 R7, RZ, RZ, UR5 ;  /* 0x00000005ff077e24 */ /* 0x000fe4000f8e00ff */
[----:B------:R-:W-:Y:S02]  /*0400*/  IMAD.X R6, RZ, RZ, ~R23, P0 ;  /* 0x000000ffff067224 */ /* 0x000fe400000e0e17 */
[----:B------:R-:W-:-:S04]  /*0410*/  IMAD.WIDE.U32 R8, R2, R7, R4 ;  /* 0x0000000702087225 */ /* 0x000fc800078e0004 */
[----:B------:R-:W-:Y:S01]  /*0420*/  IMAD R11, R6, R7, RZ ;  /* 0x00000007060b7224 */ /* 0x000fe200078e02ff */
[----:B------:R-:W-:-:S03]  /*0430*/  MOV R6, R22 ;  /* 0x0000001600067202 */ /* 0x000fc60000000f00 */
[----:B------:R-:W-:-:S04]  /*0440*/  IMAD R11, R28, R2, R11 ;  /* 0x000000021c0b7224 */ /* 0x000fc800078e020b */
[----:B------:R-:W-:Y:S01]  /*0450*/  IMAD.IADD R2, R9, 0x1, R11 ;  /* 0x0000000109027824 */ /* 0x000fe200078e020b */
[----:B------:R-:W-:Y:S06]  /*0460*/  BRA `(.L_x_581) ;  /* 0x0000000000547947 */ /* 0x000fec0003800000 */
.L_x_580:
        /* <DEDUP_REMOVED lines=21> */
.L_x_581:
[----:B------:R-:W-:Y:S05]  /*05c0*/  BSYNC B0 ;  /* 0x0000000000007941 */ /* 0x000fea0003800000 */
.L_x_579:
[----:B------:R-:W-:Y:S01]  /*05d0*/  ULDC UR5, c[0x0][0x220] ;  /* 0x0000880000057ab9 */ /* 0x000fe20000000800 */
[----:B------:R-:W-:Y:S01]  /*05e0*/  BSSY B0, `(.L_x_582) ;  /* 0x0000020000007945 */ /* 0x000fe20003800000 */
[----:B------:R-:W-:Y:S02]  /*05f0*/  IMAD R9, R2, UR5, RZ ;  /* 0x0000000502097c24 */ /* 0x000fe4000f8e02ff */
[----:B------:R-:W-:-:S04]  /*0600*/  IMAD.WIDE.U32 R30, R8, UR5, RZ ;  /* 0x00000005081e7c25 */ /* 0x000fc8000f8e00ff */
[----:B------:R-:W-:-:S04]  /*0610*/  IMAD R9, R8, UR4, R9 ;  /* 0x0000000408097c24 */ /* 0x000fc8000f8e0209 */
[----:B------:R-:W-:-:S05]  /*0620*/  IMAD.IADD R9, R31, 0x1, R9 ;  /* 0x000000011f097824 */ /* 0x000fca00078e0209 */
[----:B------:R-:W-:-:S04]  /*0630*/  LOP3.LUT R2, R9, R28, RZ, 0xfc, !PT ;  /* 0x0000001c09027212 */ /* 0x000fc800078efcff */
[----:B------:R-:W-:-:S13]  /*0640*/  ISETP.NE.U32.AND P0, PT, R2, RZ, PT ;  /* 0x000000ff0200720c */ /* 0x000fda0003f05070 */
[----:B------:R-:W-:Y:S05]  /*0650*/  @!P0 BRA `(.L_x_583) ;  /* 0x0000000000188947 */ /* 0x000fea0003800000 */
[----:B------:R-:W-:Y:S01]  /*0660*/  ULDC UR5, c[0x0][0x22c] ;  /* 0x00008b0000057ab9 */ /* 0x000fe20000000800 */
[----:B------:R-:W-:Y:S01]  /*0670*/  MOV R31, R9 ;  /* 0x00000009001f7202 */ /* 0x000fe20000000f00 */
[----:B------:R-:W-:Y:S01]  /*0680*/  IMAD.U32 R29, RZ, RZ, UR5 ;  /* 0x00000005ff1d7e24 */ /* 0x000fe2000f8e00ff */
[----:B------:R-:W-:-:S07]  /*0690*/  MOV R2, 0x6b0 ;  /* 0x000006b000027802 */ /* 0x000fce0000000f00 */
[----:B------:R-:W-:Y:S05]  /*06a0*/  CALL.REL.NOINC `($__internal_6_$__cuda_sm20_div_s64) ;  /* 0x0000002000e47944 */ /* 0x000fea0003c00000 */
[----:B------:R-:W-:Y:S05]  /*06b0*/  BRA `(.L_x_584) ;  /* 0x0000000000487947 */ /* 0x000fea0003800000 */
.L_x_583:
        /* <DEDUP_REMOVED lines=18> */
.L_x_584:
[----:B------:R-:W-:Y:S05]  /*07e0*/  BSYNC B0 ;  /* 0x0000000000007941 */ /* 0x000fea0003800000 */
.L_x_582:
        /* <DEDUP_REMOVED lines=18> */
[----:B------:R-:W-:Y:S05]  /*0910*/  CALL.REL.NOINC `($__internal_6_$__cuda_sm20_div_s64) ;  /* 0x0000002000487944 */ /* 0x000fea0003c00000 */
[----:B------:R-:W-:Y:S05]  /*0920*/  BRA `(.L_x_587) ;  /* 0x00000000004c7947 */ /* 0x000fea0003800000 */
.L_x_586:
        /* <DEDUP_REMOVED lines=19> */
.L_x_587:
[----:B------:R-:W-:Y:S05]  /*0a60*/  BSYNC B0 ;  /* 0x0000000000007941 */ /* 0x000fea0003800000 */
.L_x_585:
[----:B------:R-:W-:Y:S01]  /*0a70*/  ULDC.64 UR10, c[0x0][0x230] ;  /* 0x00008c00000a7ab9 */ /* 0x000fe20000000a00 */
[----:B------:R-:W-:Y:S01]  /*0a80*/  ULDC UR4, c[0x0][0x220] ;  /* 0x0000880000047ab9 */ /* 0x000fe20000000800 */
[----:B------:R-:W-:Y:S01]  /*0a90*/  ISETP.GE.AND P0, PT, R0, UR10, PT ;  /* 0x0000000a00007c0c */ /* 0x000fe2000bf06270 */
[----:B------:R-:W-:-:S12]  /*0aa0*/  IMAD R10, R3, UR4, R6 ;  /* 0x00000004030a7c24 */ /* 0x000fd8000f8e0206 */
[----:B------:R-:W-:Y:S05]  /*0ab0*/  @P0 EXIT ;  /* 0x000000000000094d */ /* 0x000fea0003800000 */
[----:B------:R-:W0:Y:S01]  /*0ac0*/  LDC R8, c[0x0][0x224] ;  /* 0x00008900ff087b82 */ /* 0x000e220000000800 */
[----:B------:R-:W-:Y:S01]  /*0ad0*/  USHF.R.S32.HI UR15, URZ, 0x1f, UR11 ;  /* 0x0000001f3f0f7899 */ /* 0x000fe2000801140b */
[----:B------:R-:W1:Y:S01]  /*0ae0*/  S2R R3, SR_TID.X ;  /* 0x0000000000037919 */ /* 0x000e620000002100 */
[----:B------:R-:W-:Y:S01]  /*0af0*/  USHF.R.S32.HI UR16, URZ, 0x1f, UR10 ;  /* 0x0000001f3f107899 */ /* 0x000fe2000801140a */
[----:B------:R-:W-:Y:S01]  /*0b00*/  IADD3 R4, -R6, 0x1, R22 ;  /* 0x0000000106047810 */ /* 0x000fe20007ffe116 */
[----:B------:R-:W-:Y:S02]  /*0b10*/  UIMAD UR7, UR15, UR10, URZ ;  /* 0x0000000a0f0772a4 */ /* 0x000fe4000f8e023f */
[----:B------:R-:W-:Y:S01]  /*0b20*/  UIMAD.WIDE.U32 UR4, UR11, UR10, URZ ;  /* 0x0000000a0b0472a5 */ /* 0x000fe2000f8e003f */
[----:B------:R-:W-:Y:S01]  /*0b30*/  I2FP.F32.S32 R2, R4 ;  /* 0x0000000400027245 */ /* 0x000fe20000201400 */
[----:B------:R-:W-:Y:S01]  /*0b40*/  UIMAD UR7, UR16, UR11, UR7 ;  /* 0x0000000b100772a4 */ /* 0x000fe2000f8e0207 */
[----:B------:R-:W-:-:S02]  /*0b50*/  ULDC UR17, c[0x0][0x228] ;  /* 0x00008a0000117ab9 */ /* 0x000fc40000000800 */
[----:B------:R-:W-:Y:S01]  /*0b60*/  F2FP.F16.F32.PACK_AB R2, RZ, R2 ;  /* 0x00000002ff02723e */ /* 0x000fe200000000ff */
[----:B------:R-:W-:Y:S01]  /*0b70*/  UIADD3 UR7, UR5, UR7, URZ ;  /* 0x0000000705077290 */ /* 0x000fe2000fffe03f */
[----:B------:R-:W-:Y:S01]  /*0b80*/  ULDC UR14, c[0x0][0x0] ;  /* 0x00000000000e7ab9 */ /* 0x000fe20000000800 */
[----:B------:R-:W-:Y:S02]  /*0b90*/  UIMAD.WIDE.U32 UR10, UR4, UR8, URZ ;  /* 0x00000008040a72a5 */ /* 0x000fe4000f8e003f */
[----:B------:R-:W-:Y:S01]  /*0ba0*/  HADD2.F32 R7, -RZ, R2.H0_H0 ;  /* 0x20000002ff077230 */ /* 0x000fe20000004100 */
[----:B------:R-:W-:Y:S01]  /*0bb0*/  UIMAD UR7, UR7, UR8, URZ ;  /* 0x00000008070772a4 */ /* 0x000fe2000f8e023f */
[----:B------:R-:W-:Y:S01]  /*0bc0*/  ULDC UR5, c[0x0][0x10] ;  /* 0x0000040000057ab9 */ /* 0x000fe20000000800 */
[----:B------:R-:W-:Y:S02]  /*0bd0*/  USHF.R.S32.HI UR8, URZ, 0x1f, UR17 ;  /* 0x0000001f3f087899 */ /* 0x000fe40008011411 */
[----:B------:R-:W-:Y:S01]  /*0be0*/  UIMAD UR7, UR9, UR4, UR7 ;  /* 0x00000004090772a4 */ /* 0x000fe2000f8e0207 */
[----:B0-----:R-:W-:Y:S01]  /*0bf0*/  IMAD R5, R8, UR17, RZ ;  /* 0x0000001108057c24 */ /* 0x001fe2000f8e02ff */
[----:B------:R-:W-:Y:S01]  /*0c00*/  SHF.R.S32.HI R8, RZ, 0x1f, R8 ;  /* 0x0000001fff087819 */ /* 0x000fe20000011408 */
[----:B------:R-:W-:-:S02]  /*0c10*/  UIMAD UR4, UR6, UR5, URZ ;  /* 0x00000005060472a4 */ /* 0x000fc4000f8e023f */
[----:B------:R-:W-:Y:S01]  /*0c20*/  IMAD R6, R10, R5, RZ ;  /* 0x000000050a067224 */ /* 0x000fe200078e02ff */
[----:B------:R-:W-:Y:S01]  /*0c30*/  SHF.R.S32.HI R10, RZ, 0x1f, R5 ;  /* 0x0000001fff0a7819 */ /* 0x000fe20000011405 */
[----:B------:R-:W-:-:S03]  /*0c40*/  UIADD3 UR5, UR11, UR7, URZ ;  /* 0x000000070b057290 */ /* 0x000fc6000fffe03f */
[----:B------:R-:W-:Y:S02]  /*0c50*/  SHF.L.U64.HI R9, R5, 0x1, R10 ;  /* 0x0000000105097819 */ /* 0x000fe4000001020a */
[----:B-1----:R-:W-:-:S07]  /*0c60*/  SHF.R.S32.HI R10, RZ, 0x1f, R6 ;  /* 0x0000001fff0a7819 */ /* 0x002fce0000011406 */
.L_x_633:
        /* <DEDUP_REMOVED lines=11> */
[----:B------:R-:W-:Y:S05]  /*0d20*/  CALL.REL.NOINC `($__internal_6_$__cuda_sm20_div_s64) ;  /* 0x0000001c00447944 */ /* 0x000fea0003c00000 */
[-C--:B------:R-:W-:Y:S01]  /*0d30*/  IADD3 R17, P0, RZ, -R22.reuse, RZ ;  /* 0x80000016ff117210 */ /* 0x080fe20007f1e0ff */
[----:B------:R-:W-:Y:S01]  /*0d40*/  ULDC UR6, c[0x0][0x230] ;  /* 0x00008c0000067ab9 */ /* 0x000fe20000000800 */
[----:B------:R-:W-:Y:S01]  /*0d50*/  IMAD.MOV.U32 R14, RZ, RZ, R0 ;  /* 0x000000ffff0e7224 */ /* 0x000fe200078e0000 */
[----:B------:R-:W-:Y:S01]  /*0d60*/  MOV R13, UR6 ;  /* 0x00000006000d7c02 */ /* 0x000fe20008000f00 */
[----:B------:R-:W-:Y:S01]  /*0d70*/  IMAD.MOV.U32 R15, RZ, RZ, R11 ;  /* 0x000000ffff0f7224 */ /* 0x000fe200078e000b */
[----:B------:R-:W-:Y:S01]  /*0d80*/  MOV R12, R22 ;  /* 0x00000016000c7202 */ /* 0x000fe20000000f00 */
[----:B------:R-:W-:Y:S02]  /*0d90*/  IMAD.X R2, RZ, RZ, ~R23, P0 ;  /* 0x000000ffff027224 */ /* 0x000fe400000e0e17 */
[----:B------:R-:W-:-:S04]  /*0da0*/  IMAD.WIDE.U32 R14, R17, R13, R14 ;  /* 0x0000000d110e7225 */ /* 0x000fc800078e000e */
[----:B------:R-:W-:-:S04]  /*0db0*/  IMAD R2, R2, R13, RZ ;  /* 0x0000000d02027224 */ /* 0x000fc800078e02ff */
[----:B------:R-:W-:-:S04]  /*0dc0*/  IMAD R17, R17, UR16, R2 ;  /* 0x0000001011117c24 */ /* 0x000fc8000f8e0202 */
[----:B------:R-:W-:Y:S01]  /*0dd0*/  IMAD.IADD R2, R15, 0x1, R17 ;  /* 0x000000010f027824 */ /* 0x000fe200078e0211 */
[----:B------:R-:W-:Y:S06]  /*0de0*/  BRA `(.L_x_590) ;  /* 0x00000000005c7947 */ /* 0x000fec0003800000 */
.L_x_589:
        /* <DEDUP_REMOVED lines=23> */
.L_x_590:
[----:B------:R-:W-:Y:S05]  /*0f60*/  BSYNC B0 ;  /* 0x0000000000007941 */ /* 0x000fea0003800000 */
.L_x_588:
[----:B------:R-:W-:Y:S01]  /*0f70*/  ULDC UR6, c[0x0][0x224] ;  /* 0x0000890000067ab9 */ /* 0x000fe20000000800 */
[----:B------:R-:W-:Y:S01]  /*0f80*/  BSSY B0, `(.L_x_591) ;  /* 0x0000021000007945 */ /* 0x000fe20003800000 */
[----:B------:R-:W-:Y:S02]  /*0f90*/  IMAD R15, R2, UR6, RZ ;  /* 0x00000006020f7c24 */ /* 0x000fe4000f8e02ff */
[----:B------:R-:W-:-:S04]  /*0fa0*/  IMAD.WIDE.U32 R30, R14, UR6, RZ ;  /* 0x000000060e1e7c25 */ /* 0x000fc8000f8e00ff */
[----:B------:R-:W-:-:S05]  /*0fb0*/  IMAD R15, R8, R14, R15 ;  /* 0x0000000e080f7224 */ /* 0x000fca00078e020f */
        /* <DEDUP_REMOVED lines=9> */
[----:B------:R-:W-:Y:S05]  /*1050*/  CALL.REL.NOINC `($__internal_6_$__cuda_sm20_div_s64) ;  /* 0x0000001800787944 */ /* 0x000fea0003c00000 */
[----:B------:R-:W-:Y:S05]  /*1060*/  BRA `(.L_x_593) ;  /* 0x0000000000487947 */ /* 0x000fea0003800000 */
.L_x_592:
        /* <DEDUP_REMOVED lines=18> */
.L_x_593:
[----:B------:R-:W-:Y:S05]  /*1190*/  BSYNC B0 ;  /* 0x0000000000007941 */ /* 0x000fea0003800000 */
.L_x_591:
        /* <DEDUP_REMOVED lines=19> */
[----:B------:R-:W-:Y:S05]  /*12d0*/  CALL.REL.NOINC `($__internal_6_$__cuda_sm20_div_s64) ;  /* 0x0000001400d87944 */ /* 0x000fea0003c00000 */
[----:B------:R-:W-:Y:S05]  /*12e0*/  BRA `(.L_x_596) ;  /* 0x00000000004c7947 */ /* 0x000fea0003800000 */
.L_x_595:
        /* <DEDUP_REMOVED lines=19> */
.L_x_596:
[----:B------:R-:W-:Y:S05]  /*1420*/  BSYNC B0 ;  /* 0x0000000000007941 */ /* 0x000fea0003800000 */
.L_x_594:
[----:B------:R-:W0:Y:S01]  /*1430*/  LDC R16, c[0x0][0x234] ;  /* 0x00008d00ff107b82 */ /* 0x000e220000000800 */
[----:B------:R-:W-:Y:S01]  /*1440*/  BSSY B0, `(.L_x_597) ;  /* 0x000015a000007945 */ /* 0x000fe20003800000 */
[----:B0-----:R-:W-:-:S13]  /*1450*/  ISETP.GE.AND P0, PT, R3, R16, PT ;  /* 0x000000100300720c */ /* 0x001fda0003f06270 */
[----:B------:R-:W-:Y:S05]  /*1460*/  @P0 BRA `(.L_x_598) ;  /* 0x00000014005c0947 */ /* 0x000fea0003800000 */
[----:B------:R-:W-:Y:S01]  /*1470*/  ULDC UR6, c[0x0][0x228] ;  /* 0x00008a0000067ab9 */ /* 0x000fe20000000800 */
[----:B------:R-:W-:Y:S01]  /*1480*/  IMAD R16, R0, R16, RZ ;  /* 0x0000001000107224 */ /* 0x000fe200078e02ff */
[C---:B------:R-:W-:Y:S01]  /*1490*/  IADD3 R11, -R12.reuse, 0x1, R22 ;  /* 0x000000010c0b7810 */ /* 0x040fe20007ffe116 */
[----:B------:R-:W-:Y:S02]  /*14a0*/  IMAD R17, R12, UR6, RZ ;  /* 0x000000060c117c24 */ /* 0x000fe4000f8e02ff */
[----:B------:R-:W-:Y:S01]  /*14b0*/  IMAD.MOV.U32 R14, RZ, RZ, R3 ;  /* 0x000000ffff0e7224 */ /* 0x000fe200078e0003 */
[----:B------:R-:W-:Y:S02]  /*14c0*/  IADD3 R12, P1, R16, UR10, RZ ;  /* 0x0000000a100c7c10 */ /* 0x000fe4000ff3e0ff */
[----:B------:R-:W-:Y:S02]  /*14d0*/  IADD3 R13, P0, R6, R17, RZ ;  /* 0x00000011060d7210 */ /* 0x000fe40007f1e0ff */
[----:B------:R-:W-:-:S02]  /*14e0*/  I2FP.F32.S32 R15, R11 ;  /* 0x0000000b000f7245 */ /* 0x000fc40000201400 */
[----:B------:R-:W-:Y:S02]  /*14f0*/  LEA.HI.X.SX32 R16, R16, UR5, 0x1, P1 ;  /* 0x0000000510107c11 */ /* 0x000fe400088f0eff */
[----:B------:R-:W-:-:S07]  /*1500*/  LEA.HI.X.SX32 R17, R17, R10, 0x1, P0 ;  /* 0x0000000a11117211 */ /* 0x000fce00000f0eff */
.L_x_632:
[----:B------:R-:W-:Y:S01]  /*1510*/  SHF.R.S32.HI R19, RZ, 0x1f, R14 ;  /* 0x0000001fff137819 */ /* 0x000fe2000001140e */
[----:B------:R-:W-:Y:S03]  /*1520*/  BSSY B1, `(.L_x_599) ;  /* 0x000002d000017945 */ /* 0x000fe60003800000 */
[----:B------:R-:W-:-:S04]  /*1530*/  LOP3.LUT R2, R19, UR15, RZ, 0xfc, !PT ;  /* 0x0000000f13027c12 */ /* 0x000fc8000f8efcff */
[----:B------:R-:W-:-:S13]  /*1540*/  ISETP.NE.U32.AND P0, PT, R2, RZ, PT ;  /* 0x000000ff0200720c */ /* 0x000fda0003f05070 */
[----:B0-----:R-:W-:Y:S05]  /*1550*/  @!P0 BRA `(.L_x_600) ;  /* 0x0000000000488947 */ /* 0x001fea0003800000 */
[----:B------:R-:W-:Y:S01]  /*1560*/  ULDC UR6, c[0x0][0x234] ;  /* 0x00008d0000067ab9 */ /* 0x000fe20000000800 */
[----:B------:R-:W-:Y:S01]  /*1570*/  IMAD.MOV.U32 R30, RZ, RZ, R14 ;  /* 0x000000ffff1e7224 */ /* 0x000fe200078e000e */
[----:B------:R-:W-:Y:S01]  /*1580*/  MOV R31, R19 ;  /* 0x00000013001f7202 */ /* 0x000fe20000000f00 */
[----:B------:R-:W-:Y:S01]  /*1590*/  IMAD.U32 R28, RZ, RZ, UR15 ;  /* 0x0000000fff1c7e24 */ /* 0x000fe2000f8e00ff */
[----:B------:R-:W-:Y:S01]  /*15a0*/  MOV R2, 0x15d0 ;  /* 0x000015d000027802 */ /* 0x000fe20000000f00 */
[----:B------:R-:W-:-:S07]  /*15b0*/  IMAD.U32 R29, RZ, RZ, UR6 ;  /* 0x00000006ff1d7e24 */ /* 0x000fce000f8e00ff */
[----:B------:R-:W-:Y:S05]  /*15c0*/  CALL.REL.NOINC `($__internal_6_$__cuda_sm20_div_s64) ;  /* 0x00000014001c7944 */ /* 0x000fea0003c00000 */
[----:B------:R-:W-:Y:S01]  /*15d0*/  IADD3 R25, P0, RZ, -R22, RZ ;  /* 0x80000016ff197210 */ /* 0x000fe20007f1e0ff */
[----:B------:R-:W-:Y:S01]  /*15e0*/  ULDC UR6, c[0x0][0x234] ;  /* 0x00008d0000067ab9 */ /* 0x000fe20000000800 */
[----:B------:R-:W-:Y:S02]  /*15f0*/  IMAD.MOV.U32 R18, RZ, RZ, R14 ;  /* 0x000000ffff127224 */ /* 0x000fe400078e000e */
[----:B------:R-:W-:Y:S01]  /*1600*/  IADD3.X R2, RZ, ~R23, RZ, P0, !PT ;  /* 0x80000017ff027210 */ /* 0x000fe200007fe4ff */
[----:B------:R-:W-:-:S04]  /*1610*/  IMAD.U32 R23, RZ, RZ, UR6 ;  /* 0x00000006ff177e24 */ /* 0x000fc8000f8e00ff */
[-C--:B------:R-:W-:Y:S02]  /*1620*/  IMAD R2, R2, R23.reuse, RZ ;  /* 0x0000001702027224 */ /* 0x080fe400078e02ff */
[----:B------:R-:W-:Y:S01]  /*1630*/  IMAD.WIDE.U32 R20, R25, R23, R18 ;  /* 0x0000001719147225 */ /* 0x000fe200078e0012 */
[----:B------:R-:W-:-:S03]  /*1640*/  MOV R18, R22 ;  /* 0x0000001600127202 */ /* 0x000fc60000000f00 */
[----:B------:R-:W-:-:S04]  /*1650*/  IMAD R25, R25, UR15, R2 ;  /* 0x0000000f19197c24 */ /* 0x000fc8000f8e0202 */
[----:B------:R-:W-:Y:S01]  /*1660*/  IMAD.IADD R2, R21, 0x1, R25 ;  /* 0x0000000115027824 */ /* 0x000fe200078e0219 */
[----:B------:R-:W-:Y:S06]  /*1670*/  BRA `(.L_x_601) ;  /* 0x00000000005c7947 */ /* 0x000fec0003800000 */
.L_x_600:
        /* <DEDUP_REMOVED lines=23> */
.L_x_601:
[----:B------:R-:W-:Y:S05]  /*17f0*/  BSYNC B1 ;  /* 0x0000000000017941 */ /* 0x000fea0003800000 */
.L_x_599:
        /* <DEDUP_REMOVED lines=15> */
[----:B------:R-:W-:Y:S01]  /*18f0*/  IMAD.MOV.U32 R27, RZ, RZ, R22 ;  /* 0x000000ffff1b7224 */ /* 0x000fe200078e0016 */
[----:B------:R-:W-:Y:S06]  /*1900*/  BRA `(.L_x_604) ;  /* 0x0000000000487947 */ /* 0x000fec0003800000 */
.L_x_603:
        /* <DEDUP_REMOVED lines=18> */
.L_x_604:
[----:B------:R-:W-:Y:S05]  /*1a30*/  BSYNC B1 ;  /* 0x0000000000017941 */ /* 0x000fea0003800000 */
.L_x_602:
        /* <DEDUP_REMOVED lines=21> */
.L_x_606:
        /* <DEDUP_REMOVED lines=19> */
.L_x_607:
[----:B------:R-:W-:Y:S05]  /*1cc0*/  BSYNC B1 ;  /* 0x0000000000017941 */ /* 0x000fea0003800000 */
.L_x_605:
[----:B------:R-:W-:Y:S01]  /*1cd0*/  IADD3 R2, P0, R14, R12, RZ ;  /* 0x0000000c0e027210 */ /* 0x000fe20007f1e0ff */
[----:B------:R-:W-:-:S04]  /*1ce0*/  ULDC.64 UR6, c[0x0][0x218] ;  /* 0x0000860000067ab9 */ /* 0x000fc80000000a00 */
[----:B------:R-:W-:Y:S01]  /*1cf0*/  IMAD.X R19, R19, 0x1, R16, P0 ;  /* 0x0000000113137824 */ /* 0x000fe200000e0610 */
[----:B------:R-:W-:-:S04]  /*1d00*/  LEA R20, P0, R2, UR6, 0x1 ;  /* 0x0000000602147c11 */ /* 0x000fc8000f8008ff */
[----:B------:R-:W-:Y:S01]  /*1d10*/  LEA.HI.X R21, R2, UR7, R19, 0x1, P0 ;  /* 0x0000000702157c11 */ /* 0x000fe200080f0c13 */
[----:B------:R-:W-:-:S04]  /*1d20*/  ULDC.64 UR6, c[0x0][0x210] ;  /* 0x0000840000067ab9 */ /* 0x000fc80000000a00 */
[----:B------:R-:W2:Y:S01]  /*1d30*/  LDG.E.U16 R20, desc[UR12][R20.64] ;  /* 0x0000000c14147981 */ /* 0x000ea2000c1e1500 */
[----:B------:R-:W0:Y:S01]  /*1d40*/  MUFU.RCP R19, R7 ;  /* 0x0000000700137308 */ /* 0x000e220000001000 */
[----:B------:R-:W-:Y:S01]  /*1d50*/  ISETP.GE.AND P0, PT, R4, 0x1, PT ;  /* 0x000000010400780c */ /* 0x000fe20003f06270 */
[----:B------:R-:W-:Y:S01]  /*1d60*/  BSSY B3, `(.L_x_608) ;  /* 0x00000c3000037945 */ /* 0x000fe20003800000 */
[----:B--2---:R-:W-:-:S05]  /*1d70*/  HADD2.F32 R2, -RZ, R20.H0_H0 ;  /* 0x20000014ff027230 */ /* 0x004fca0000004100 */
[----:B0-----:R-:W-:-:S05]  /*1d80*/  FMUL.FTZ R2, R2, R19 ;  /* 0x0000001302027220 */ /* 0x001fca0000410000 */
[----:B------:R-:W-:-:S05]  /*1d90*/  F2FP.F16.F32.PACK_AB R2, R15, R2 ;  /* 0x000000020f02723e */ /* 0x000fca00000000ff */
[--C-:B------:R-:W-:Y:S02]  /*1da0*/  HADD2.F32 R23, -RZ, R2.reuse.H1_H1 ;  /* 0x30000002ff177230 */ /* 0x100fe40000004100 */
[----:B------:R-:W-:Y:S01]  /*1db0*/  HADD2.F32 R19, -RZ, R2.H0_H0 ;  /* 0x20000002ff137230 */ /* 0x000fe20000004100 */
[----:B------:R-:W-:Y:S01]  /*1dc0*/  IADD3 R2, -R26, 0x1, R22 ;  /* 0x000000011a027810 */ /* 0x000fe20007ffe116 */
[----:B------:R-:W0:Y:S03]  /*1dd0*/  MUFU.RCP R24, R23 ;  /* 0x0000001700187308 */ /* 0x000e260000001000 */
[----:B0-----:R-:W-:Y:S01]  /*1de0*/  FMUL.FTZ R19, R19, R24 ;  /* 0x0000001813137220 */ /* 0x001fe20000410000 */
[----:B------:R-:W-:-:S04]  /*1df0*/  I2FP.F32.S32 R24, R2 ;  /* 0x0000000200187245 */ /* 0x000fc80000201400 */
[----:B------:R-:W-:Y:S02]  /*1e00*/  F2FP.F16.F32.PACK_AB R19, R24, R19 ;  /* 0x000000131813723e */ /* 0x000fe400000000ff */
[----:B------:R-:W-:-:S03]  /*1e10*/  IADD3 R24, P1, R13, R26, RZ ;  /* 0x0000001a0d187210 */ /* 0x000fc60007f3e0ff */
[--C-:B------:R-:W-:Y:S01]  /*1e20*/  HADD2.F32 R20, -RZ, R19.reuse.H1_H1 ;  /* 0x30000013ff147230 */ /* 0x100fe20000004100 */
[----:B------:R-:W-:Y:S01]  /*1e30*/  LEA R21, P2, R24, UR6, 0x1 ;  /* 0x0000000618157c11 */ /* 0x000fe2000f8408ff */
[----:B------:R-:W-:Y:S01]  /*1e40*/  HADD2.F32 R19, -RZ, R19.H0_H0 ;  /* 0x20000013ff137230 */ /* 0x000fe20000004100 */
[----:B------:R-:W-:-:S03]  /*1e50*/  LEA.HI.X.SX32 R23, R26, R17, 0x1, P1 ;  /* 0x000000111a177211 */ /* 0x000fc600008f0eff */
[----:B------:R-:W0:Y:S01]  /*1e60*/  MUFU.RCP R20, R20 ;  /* 0x0000001400147308 */ /* 0x000e220000001000 */
[----:B------:R-:W-:Y:S01]  /*1e70*/  LEA.HI.X R23, R24, UR7, R23, 0x1, P2 ;  /* 0x0000000718177c11 */ /* 0x000fe200090f0c17 */
[----:B0-----:R-:W-:Y:S01]  /*1e80*/  FMUL.FTZ R19, R19, R20 ;  /* 0x0000001413137220 */ /* 0x001fe20000410000 */
[----:B------:R-:W-:Y:S06]  /*1e90*/  @!P0 BRA `(.L_x_609) ;  /* 0x0000000800bc8947 */ /* 0x000fec0003800000 */
[----:B------:R-:W-:Y:S01]  /*1ea0*/  IADD3 R29, -R18, RZ, RZ ;  /* 0x000000ff121d7210 */ /* 0x000fe20007ffe1ff */
[----:B------:R-:W-:Y:S01]  /*1eb0*/  ULDC UR6, c[0x0][0x228] ;  /* 0x00008a0000067ab9 */ /* 0x000fe20000000800 */
[----:B------:R-:W-:Y:S01]  /*1ec0*/  IMAD.IADD R26, R22, 0x1, -R26 ;  /* 0x00000001161a7824 */ /* 0x000fe200078e0a1a */
[----:B------:R-:W-:Y:S01]  /*1ed0*/  LOP3.LUT R28, R2, 0x3, RZ, 0xc0, !PT ;  /* 0x00000003021c7812 */ /* 0x000fe200078ec0ff */
[----:B------:R-:W-:Y:S01]  /*1ee0*/  IMAD.MOV.U32 R20, RZ, RZ, R21 ;  /* 0x000000ffff147224 */ /* 0x000fe200078e0015 */
[----:B------:R-:W-:Y:S01]  /*1ef0*/  F2FP.F16.F32.PACK_AB R18, RZ, R19 ;  /* 0x00000013ff12723e */ /* 0x000fe200000000ff */
[----:B------:R-:W-:Y:S01]  /*1f00*/  IMAD R29, R29, UR6, R22 ;  /* 0x000000061d1d7c24 */ /* 0x000fe2000f8e0216 */
[----:B------:R-:W-:Y:S01]  /*1f10*/  ISETP.GE.U32.AND P0, PT, R26, 0x3, PT ;  /* 0x000000031a00780c */ /* 0x000fe20003f06070 */
[----:B------:R-:W-:Y:S01]  /*1f20*/  IMAD.MOV.U32 R19, RZ, RZ, RZ ;  /* 0x000000ffff137224 */ /* 0x000fe200078e00ff */
[----:B------:R-:W-:Y:S02]  /*1f30*/  MOV R21, R23 ;  /* 0x0000001700157202 */ /* 0x000fe40000000f00 */
[----:B------:R-:W-:-:S09]  /*1f40*/  IADD3 R29, -R27, R29, -R28 ;  /* 0x0000001d1b1d7210 */ /* 0x000fd20007ffe91c */
.L_x_631:
[----:B------:R-:W-:Y:S01]  /*1f50*/  ISETP.GE.AND P2, PT, R11, 0x1, PT ;  /* 0x000000010b00780c */ /* 0x000fe20003f46270 */
[----:B------:R-:W-:Y:S01]  /*1f60*/  VIADD R19, R19, 0x1 ;  /* 0x0000000113137836 */ /* 0x000fe20000000000 */
[----:B------:R-:W-:Y:S04]  /*1f70*/  BSSY B2, `(.L_x_610) ;  /* 0x000009e000027945 */ /* 0x000fe80003800000 */
[----:B------:R-:W-:-:S07]  /*1f80*/  ISETP.GE.AND P1, PT, R19, R4, PT ;  /* 0x000000041300720c */ /* 0x000fce0003f26270 */
[----:B0-----:R-:W-:Y:S06]  /*1f90*/  @!P2 BRA `(.L_x_611) ;  /* 0x00000008006ca947 */ /* 0x001fec0003800000 */
[----:B------:R-:W-:-:S11]  /*1fa0*/  HFMA2.MMA R30, -RZ, RZ, 0, 0 ;  /* 0x00000000ff1e7435 */ /* 0x000fd600000001ff */
.L_x_630:
        /* <DEDUP_REMOVED lines=23> */
.L_x_624:
        /* <DEDUP_REMOVED lines=8> */
.L_x_617:
[----:B-----5:R-:W-:-:S05]  /*21a0*/  HADD2 R34, R43, R18.H0_H0 ;  /* 0x200000122b227230 */ /* 0x020fca0000000000 */
[----:B------:R-:W-:-:S06]  /*21b0*/  PRMT R34, R43, R36, R34 ;  /* 0x000000242b227216 */ /* 0x000fcc0000000022 */
[----:B------:R-:W2:Y:S02]  /*21c0*/  ATOM.E.CAS.STRONG.GPU PT, R34, [R22], R43, R34 ;  /* 0x0000002b1622738b */ /* 0x000ea400001ee122 */
[----:B--2---:R-:W-:Y:S02]  /*21d0*/  ISETP.NE.U32.AND P2, PT, R34, R43, PT ;  /* 0x0000002b2200720c */ /* 0x004fe40003f45070 */
[----:B------:R-:W-:-:S11]  /*21e0*/  MOV R43, R34 ;  /* 0x00000022002b7202 */ /* 0x000fd60000000f00 */
[----:B------:R-:W-:Y:S05]  /*21f0*/  @P2 BRA `(.L_x_617) ;  /* 0xfffffffc00e82947 */ /* 0x000fea000383ffff */
[----:B------:R-:W-:Y:S05]  /*2200*/  BSYNC B5 ;  /* 0x0000000000057941 */ /* 0x000fea0003800000 */
.L_x_616:
[C---:B0-----:R-:W-:Y:S01]  /*2210*/  LOP3.LUT R22, R39.reuse, 0xfffffffd, RZ, 0xc0, !PT ;  /* 0xfffffffd27167812 */ /* 0x041fe200078ec0ff */
[----:B------:R-:W-:Y:S01]  /*2220*/  IMAD.MOV.U32 R23, RZ, RZ, R41 ;  /* 0x000000ffff177224 */ /* 0x000fe200078e0029 */
[----:B------:R-:W-:Y:S01]  /*2230*/  LOP3.LUT R34, R39, 0x2, RZ, 0xc0, !PT ;  /* 0x0000000227227812 */ /* 0x000fe200078ec0ff */
[----:B------:R-:W-:Y:S03]  /*2240*/  BSSY B5, `(.L_x_618) ;  /* 0x000000a000057945 */ /* 0x000fe60003800000 */
[----:B------:R0:W5:Y:S01]  /*2250*/  LD.E R37, desc[UR12][R22.64] ;  /* 0x0000000c16257980 */ /* 0x000162000c101900 */
[----:B------:R-:W-:-:S04]  /*2260*/  ISETP.EQ.U32.AND P2, PT, R34, RZ, PT ;  /* 0x000000ff2200720c */ /* 0x000fc80003f42070 */
[----:B------:R-:W-:-:S09]  /*2270*/  SEL R36, R32, 0x7610, P2 ;  /* 0x0000761020247807 */ /* 0x000fd20001000000 */
.L_x_619:
[----:B-----5:R-:W-:-:S05]  /*2280*/  HADD2 R34, R37, R18.H0_H0 ;  /* 0x2000001225227230 */ /* 0x020fca0000000000 */
[----:B------:R-:W-:-:S06]  /*2290*/  PRMT R34, R37, R36, R34 ;  /* 0x0000002425227216 */ /* 0x000fcc0000000022 */
[----:B------:R-:W2:Y:S02]  /*22a0*/  ATOM.E.CAS.STRONG.GPU PT, R34, [R22], R37, R34 ;  /* 0x000000251622738b */ /* 0x000ea400001ee122 */
[----:B--2---:R-:W-:Y:S01]  /*22b0*/  ISETP.NE.U32.AND P2, PT, R34, R37, PT ;  /* 0x000000252200720c */ /* 0x004fe20003f45070 */
[----:B------:R-:W-:-:S12]  /*22c0*/  IMAD.MOV.U32 R37, RZ, RZ, R34 ;  /* 0x000000ffff257224 */ /* 0x000fd800078e0022 */
[----:B------:R-:W-:Y:S05]  /*22d0*/  @P2 BRA `(.L_x_619) ;  /* 0xfffffffc00e82947 */ /* 0x000fea000383ffff */
[----:B------:R-:W-:Y:S05]  /*22e0*/  BSYNC B5 ;  /* 0x0000000000057941 */ /* 0x000fea0003800000 */
.L_x_618:
[C---:B0-----:R-:W-:Y:S01]  /*22f0*/  LOP3.LUT R22, R24.reuse, 0xfffffffd, RZ, 0xc0, !PT ;  /* 0xfffffffd18167812 */ /* 0x041fe200078ec0ff */
[----:B------:R-:W-:Y:S01]  /*2300*/  BSSY B5, `(.L_x_620) ;  /* 0x000000c000057945 */ /* 0x000fe20003800000 */
[----:B------:R-:W-:Y:S02]  /*2310*/  MOV R23, R25 ;  /* 0x0000001900177202 */ /* 0x000fe40000000f00 */
[----:B------:R-:W-:-:S03]  /*2320*/  LOP3.LUT R25, R24, 0x2, RZ, 0xc0, !PT ;  /* 0x0000000218197812 */ /* 0x000fc600078ec0ff */
[----:B------:R0:W5:Y:S01]  /*2330*/  LD.E R37, desc[UR12][R22.64] ;  /* 0x0000000c16257980 */ /* 0x000162000c101900 */
[----:B------:R-:W-:-:S04]  /*2340*/  ISETP.EQ.U32.AND P2, PT, R25, RZ, PT ;  /* 0x000000ff1900720c */ /* 0x000fc80003f42070 */
[----:B------:R-:W-:-:S09]  /*2350*/  SEL R36, R32, 0x7610, P2 ;  /* 0x0000761020247807 */ /* 0x000fd20001000000 */
.L_x_621:
[----:B-----5:R-:W-:-:S05]  /*2360*/  HADD2 R34, R37, R18.H0_H0 ;  /* 0x2000001225227230 */ /* 0x020fca0000000000 */
[----:B------:R-:W-:-:S05]  /*2370*/  PRMT R25, R37, R36, R34 ;  /* 0x0000002425197216 */ /* 0x000fca0000000022 */
[----:B------:R-:W2:Y:S02]  /*2380*/  ATOM.E.CAS.STRONG.GPU PT, R34, [R22], R37, R25 ;  /* 0x000000251622738b */ /* 0x000ea400001ee119 */
[----:B--2---:R-:W-:Y:S01]  /*2390*/  ISETP.NE.U32.AND P2, PT, R34, R37, PT ;  /* 0x000000252200720c */ /* 0x004fe20003f45070 */
[----:B------:R-:W-:-:S12]  /*23a0*/  IMAD.MOV.U32 R37, RZ, RZ, R34 ;  /* 0x000000ffff257224 */ /* 0x000fd800078e0022 */
[----:B------:R-:W-:Y:S05]  /*23b0*/  @P2 BRA `(.L_x_621) ;  /* 0xfffffffc00e82947 */ /* 0x000fea000383ffff */
[----:B------:R-:W-:Y:S05]  /*23c0*/  BSYNC B5 ;  /* 0x0000000000057941 */ /* 0x000fea0003800000 */
.L_x_620:
[C---:B0-----:R-:W-:Y:S01]  /*23d0*/  LOP3.LUT R22, R33.reuse, 0xfffffffd, RZ, 0xc0, !PT ;  /* 0xfffffffd21167812 */ /* 0x041fe200078ec0ff */
[----:B------:R-:W-:Y:S01]  /*23e0*/  IMAD.MOV.U32 R23, RZ, RZ, R35 ;  /* 0x000000ffff177224 */ /* 0x000fe200078e0023 */
[----:B------:R-:W-:Y:S01]  /*23f0*/  LOP3.LUT R24, R33, 0x2, RZ, 0xc0, !PT ;  /* 0x0000000221187812 */ /* 0x000fe200078ec0ff */
[----:B------:R-:W-:Y:S03]  /*2400*/  BSSY B5, `(.L_x_622) ;  /* 0x000000a000057945 */ /* 0x000fe60003800000 */
[----:B------:R0:W5:Y:S01]  /*2410*/  LD.E R25, desc[UR12][R22.64] ;  /* 0x0000000c16197980 */ /* 0x000162000c101900 */
[----:B------:R-:W-:-:S04]  /*2420*/  ISETP.EQ.U32.AND P2, PT, R24, RZ, PT ;  /* 0x000000ff1800720c */ /* 0x000fc80003f42070 */
[----:B------:R-:W-:-:S09]  /*2430*/  SEL R32, R32, 0x7610, P2 ;  /* 0x0000761020207807 */ /* 0x000fd20001000000 */
.L_x_623:
[----:B-----5:R-:W-:-:S05]  /*2440*/  HADD2 R24, R25, R18.H0_H0 ;  /* 0x2000001219187230 */ /* 0x020fca0000000000 */
[----:B------:R-:W-:-:S06]  /*2450*/  PRMT R24, R25, R32, R24 ;  /* 0x0000002019187216 */ /* 0x000fcc0000000018 */
[----:B------:R-:W2:Y:S02]  /*2460*/  ATOM.E.CAS.STRONG.GPU PT, R24, [R22], R25, R24 ;  /* 0x000000191618738b */ /* 0x000ea400001ee118 */
[----:B--2---:R-:W-:Y:S02]  /*2470*/  ISETP.NE.U32.AND P2, PT, R24, R25, PT ;  /* 0x000000191800720c */ /* 0x004fe40003f45070 */
[----:B------:R-:W-:-:S11]  /*2480*/  MOV R25, R24 ;  /* 0x0000001800197202 */ /* 0x000fd60000000f00 */
[----:B------:R-:W-:Y:S05]  /*2490*/  @P2 BRA `(.L_x_623) ;  /* 0xfffffffc00e82947 */ /* 0x000fea000383ffff */
[----:B------:R-:W-:Y:S05]  /*24a0*/  BSYNC B5 ;  /* 0x0000000000057941 */ /* 0x000fea0003800000 */
.L_x_622:
        /* <DEDUP_REMOVED lines=14> */
.L_x_615:
[----:B------:R-:W-:Y:S05]  /*2590*/  BSYNC B4 ;  /* 0x0000000000047941 */ /* 0x000fea0003800000 */
.L_x_614:
        /* <DEDUP_REMOVED lines=13> */
.L_x_626:
[----:B-----5:R-:W-:-:S05]  /*2670*/  HADD2 R32, R27, R18.H0_H0 ;  /* 0x200000121b207230 */ /* 0x020fca0000000000 */
[----:B------:R-:W-:-:S05]  /*2680*/  PRMT R33, R27, R34, R32 ;  /* 0x000000221b217216 */ /* 0x000fca0000000020 */
[----:B------:R-:W2:Y:S02]  /*2690*/  ATOM.E.CAS.STRONG.GPU PT, R32, [R24], R27, R33 ;  /* 0x0000001b1820738b */ /* 0x000ea400001ee121 */
[----:B--2---:R-:W-:Y:S02]  /*26a0*/  ISETP.NE.U32.AND P2, PT, R32, R27, PT ;  /* 0x0000001b2000720c */ /* 0x004fe40003f45070 */
[----:B------:R-:W-:-:S11]  /*26b0*/  MOV R27, R32 ;  /* 0x00000020001b7202 */ /* 0x000fd60000000f00 */
[----:B------:R-:W-:Y:S05]  /*26c0*/  @P2 BRA `(.L_x_626) ;  /* 0xfffffffc00e82947 */ /* 0x000fea000383ffff */
[----:B------:R-:W-:Y:S05]  /*26d0*/  BSYNC B4 ;  /* 0x0000000000047941 */ /* 0x000fea0003800000 */
.L_x_625:
        /* <DEDUP_REMOVED lines=11> */
.L_x_628:
[----:B-----5:R-:W-:-:S05]  /*2790*/  HADD2 R32, R33, R18.H0_H0 ;  /* 0x2000001221207230 */ /* 0x020fca0000000000 */
[----:B------:R-:W-:-:S05]  /*27a0*/  PRMT R27, R33, R34, R32 ;  /* 0x00000022211b7216 */ /* 0x000fca0000000020 */
[----:B------:R-:W2:Y:S02]  /*27b0*/  ATOM.E.CAS.STRONG.GPU PT, R32, [R24], R33, R27 ;  /* 0x000000211820738b */ /* 0x000ea400001ee11b */
[----:B--2---:R-:W-:Y:S02]  /*27c0*/  ISETP.NE.U32.AND P2, PT, R32, R33, PT ;  /* 0x000000212000720c */ /* 0x004fe40003f45070 */
[----:B------:R-:W-:-:S11]  /*27d0*/  MOV R33, R32 ;  /* 0x0000002000217202 */ /* 0x000fd60000000f00 */
[----:B------:R-:W-:Y:S05]  /*27e0*/  @P2 BRA `(.L_x_628) ;  /* 0xfffffffc00e82947 */ /* 0x000fea000383ffff */
[----:B------:R-:W-:Y:S05]  /*27f0*/  BSYNC B4 ;  /* 0x0000000000047941 */ /* 0x000fea0003800000 */
.L_x_627:
        /* <DEDUP_REMOVED lines=10> */
.L_x_629:
[----:B-----5:R-:W-:-:S05]  /*28a0*/  HADD2 R26, R31, R18.H0_H0 ;  /* 0x200000121f1a7230 */ /* 0x020fca0000000000 */
[----:B------:R-:W-:-:S05]  /*28b0*/  PRMT R27, R31, R32, R26 ;  /* 0x000000201f1b7216 */ /* 0x000fca000000001a */
[----:B------:R-:W2:Y:S02]  /*28c0*/  ATOM.E.CAS.STRONG.GPU PT, R26, [R24], R31, R27 ;  /* 0x0000001f181a738b */ /* 0x000ea400001ee11b */
[----:B--2---:R-:W-:Y:S02]  /*28d0*/  ISETP.NE.U32.AND P2, PT, R26, R31, PT ;  /* 0x0000001f1a00720c */ /* 0x004fe40003f45070 */
[----:B------:R-:W-:-:S11]  /*28e0*/  MOV R31, R26 ;  /* 0x0000001a001f7202 */ /* 0x000fd60000000f00 */
[----:B------:R-:W-:Y:S05]  /*28f0*/  @P2 BRA `(.L_x_629) ;  /* 0xfffffffc00e82947 */ /* 0x000fea000383ffff */
[----:B------:R-:W-:Y:S05]  /*2900*/  BSYNC B4 ;  /* 0x0000000000047941 */ /* 0x000fea0003800000 */
.L_x_613:
[----:B------:R-:W-:Y:S05]  /*2910*/  BSYNC B1 ;  /* 0x0000000000017941 */ /* 0x000fea0003800000 */
.L_x_612:
[----:B------:R-:W-:-:S05]  /*2920*/  VIADD R30, R30, 0x1 ;  /* 0x000000011e1e7836 */ /* 0x000fca0000000000 */
[----:B------:R-:W-:-:S13]  /*2930*/  ISETP.GE.AND P2, PT, R30, R11, PT ;  /* 0x0000000b1e00720c */ /* 0x000fda0003f46270 */
[----:B------:R-:W-:Y:S05]  /*2940*/  @!P2 BRA `(.L_x_630) ;  /* 0xfffffff40098a947 */ /* 0x000fea000383ffff */
.L_x_611:
[----:B------:R-:W-:Y:S05]  /*2950*/  BSYNC B2 ;  /* 0x0000000000027941 */ /* 0x000fea0003800000 */
.L_x_610:
[----:B------:R-:W-:-:S05]  /*2960*/  LEA R20, P2, R5, R20, 0x1 ;  /* 0x0000001405147211 */ /* 0x000fca00078408ff */
[----:B------:R-:W-:Y:S01]  /*2970*/  IMAD.X R21, R21, 0x1, R9, P2 ;  /* 0x0000000115157824 */ /* 0x000fe200010e0609 */
[----:B------:R-:W-:Y:S07]  /*2980*/  @!P1 BRA `(.L_x_631) ;  /* 0xfffffff400709947 */ /* 0x000fee000383ffff */
.L_x_609:
[----:B------:R-:W-:Y:S05]  /*2990*/  BSYNC B3 ;  /* 0x0000000000037941 */ /* 0x000fea0003800000 */
.L_x_608:
[----:B------:R-:W-:Y:S01]  /*29a0*/  IADD3 R14, R14, UR14, RZ ;  /* 0x0000000e0e0e7c10 */ /* 0x000fe2000fffe0ff */
[----:B------:R-:W-:-:S03]  /*29b0*/  ULDC UR6, c[0x0][0x234] ;  /* 0x00008d0000067ab9 */ /* 0x000fc60000000800 */
[----:B------:R-:W-:-:S13]  /*29c0*/  ISETP.GE.AND P0, PT, R14, UR6, PT ;  /* 0x000000060e007c0c */ /* 0x000fda000bf06270 */
[----:B------:R-:W-:Y:S05]  /*29d0*/  @!P0 BRA `(.L_x_632) ;  /* 0xffffffe800cc8947 */ /* 0x000fea000383ffff */
.L_x_598:
[----:B------:R-:W-:Y:S05]  /*29e0*/  BSYNC B0 ;  /* 0x0000000000007941 */ /* 0x000fea0003800000 */
.L_x_597:
[----:B------:R-:W-:Y:S01]  /*29f0*/  VIADD R0, R0, UR4 ;  /* 0x0000000400007c36 */ /* 0x000fe20008000000 */
[----:B------:R-:W-:-:S04]  /*2a00*/  ULDC UR6, c[0x0][0x230] ;  /* 0x00008c0000067ab9 */ /* 0x000fc80000000800 */
[----:B------:R-:W-:-:S13]  /*2a10*/  ISETP.GE.AND P0, PT, R0, UR6, PT ;  /* 0x0000000600007c0c */ /* 0x000fda000bf06270 */
[----:B------:R-:W-:Y:S05]  /*2a20*/  @!P0 BRA `(.L_x_633) ;  /* 0xffffffe000908947 */ /* 0x000fea000383ffff */
[----:B------:R-:W-:Y:S05]  /*2a30*/  EXIT ;  /* 0x000000000000794d */ /* 0x000fea0003800000 */
        .weak           $__internal_6_$__cuda_sm20_div_s64
        .type           $__internal_6_$__cuda_sm20_div_s64,@function
        .size           $__internal_6_$__cuda_sm20_div_s64,(.L_x_1126 - $__internal_6_$__cuda_sm20_div_s64)
$__internal_6_$__cuda_sm20_div_s64:
        /* <DEDUP_REMOVED lines=83> */
[----:B------:R-:W-:Y:S06]  /*2f70*/  RET.REL.NODEC R20 `(_ZN2at6native60_GLOBAL__N__aad4af22_27_AdaptiveAveragePooling3d_cu_866e08f930atomicadaptiveaveragegradinputIN3c104HalfEEEvPT_PKS5_iiiiiil) ;  /* 0xffffffd014207950 */ /* 0x000fec0003c3ffff */
.L_x_634:
        /* <DEDUP_REMOVED lines=16> */
.L_x_1126:


//--------------------- .text._ZN2at6native60_GLOBAL__N__aad4af22_27_AdaptiveAveragePooling3d_cu_866e08f930atomicadaptiveaveragegradinputIfEEvPT_PKS3_iiiiiil --------------------------
	.section	.text._ZN2at6native60_GLOBAL__N__aad4af22_27_AdaptiveAveragePooling3d_cu_866e08f930atomicadaptiveaveragegradinputIfEEvPT_PKS3_iiiiiil,"ax",@progbits
	.align	128
.text._ZN2at6native60_GLOBAL__N__aad4af22_27_AdaptiveAveragePooling3d_cu_866e08f930atomicadaptiveaveragegradinputIfEEvPT_PKS3_iiiiiil:
        .type           _ZN2at6native60_GLOBAL__N__aad4af22_27_AdaptiveAveragePooling3d_cu_866e08f930atomicadaptiveaveragegradinputIfEEvPT_PKS3_iiiiiil,@function
        .size           _ZN2at6native60_GLOBAL__N__aad4af22_27_AdaptiveAveragePooling3d_cu_866e08f930atomicadaptiveaveragegradinputIfEEvPT_PKS3_iiiiiil,(.L_x_1128 - _ZN2at6native60_GLOBAL__N__aad4af22_27_AdaptiveAveragePooling3d_cu_866e08f930atomicadaptiveaveragegradinputIfEEvPT_PKS3_iiiiiil)
        .other          _ZN2at6native60_GLOBAL__N__aad4af22_27_AdaptiveAveragePooling3d_cu_866e08f930atomicadaptiveaveragegradinputIfEEvPT_PKS3_iiiiiil,@"STO_CUDA_ENTRY STV_DEFAULT"
_ZN2at6native60_GLOBAL__N__aad4af22_27_AdaptiveAveragePooling3d_cu_866e08f930atomicadaptiveaveragegradinputIfEEvPT_PKS3_iiiiiil:
        /* <DEDUP_REMOVED lines=21> */
[----:B------:R-:W-:Y:S05]  /*0150*/  CALL.REL.NOINC `($__internal_7_$__cuda_sm20_div_s64) ;  /* 0x00000020009c7944 */ /* 0x000fea0003c00000 */
[----:B------:R-:W-:Y:S01]  /*0160*/  ULDC UR4, c[0x0][0x22c] ;  /* 0x00008b0000047ab9 */ /* 0x000fe20000000800 */
[--C-:B------:R-:W-:Y:S01]  /*0170*/  IMAD.MOV R6, RZ, RZ, -R24.reuse ;  /* 0x000000ffff067224 */ /* 0x100fe200078e0a18 */
[----:B------:R-:W-:Y:S01]  /*0180*/  MOV R3, UR4 ;  /* 0x0000000400037c02 */ /* 0x000fe20008000f00 */
[----:B------:R-:W-:-:S04]  /*0190*/  IMAD.MOV.U32 R4, RZ, RZ, R24 ;  /* 0x000000ffff047224 */ /* 0x000fc800078e0018 */
[----:B------:R-:W-:Y:S01]  /*01a0*/  IMAD R6, R6, R3, UR8 ;  /* 0x0000000806067e24 */ /* 0x000fe2000f8e0203 */
[----:B------:R-:W-:Y:S06]  /*01b0*/  BRA `(.L_x_636) ;  /* 0x0000000000507947 */ /* 0x000fec0003800000 */
.L_x_635:
        /* <DEDUP_REMOVED lines=20> */
.L_x_636:
        /* <DEDUP_REMOVED lines=12> */
[----:B------:R-:W-:Y:S05]  /*03c0*/  CALL.REL.NOINC `($__internal_7_$__cuda_sm20_div_s64) ;  /* 0x0000002000007944 */ /* 0x000fea0003c00000 */
[----:B------:R-:W-:Y:S01]  /*03d0*/  IADD3 R11, P0, RZ, -R24, RZ ;  /* 0x80000018ff0b7210 */ /* 0x000fe20007f1e0ff */
[----:B------:R-:W-:Y:S02]  /*03e0*/  ULDC UR5, c[0x0][0x22c] ;  /* 0x00008b0000057ab9 */ /* 0x000fe40000000800 */
[----:B------:R-:W-:Y:S02]  /*03f0*/  IMAD.U32 R3, RZ, RZ, UR5 ;  /* 0x00000005ff037e24 */ /* 0x000fe4000f8e00ff */
[----:B------:R-:W-:Y:S02]  /*0400*/  IMAD.X R2, RZ, RZ, ~R25, P0 ;  /* 0x000000ffff027224 */ /* 0x000fe400000e0e19 */
[----:B------:R-:W-:-:S04]  /*0410*/  IMAD.WIDE.U32 R8, R11, R3, R6 ;  /* 0x000000030b087225 */ /* 0x000fc800078e0006 */
[----:B------:R-:W-:-:S04]  /*0420*/  IMAD R5, R2, R3, RZ ;  /* 0x0000000302057224 */ /* 0x000fc800078e02ff */
[----:B------:R-:W-:Y:S01]  /*0430*/  IMAD R11, R22, R11, R5 ;  /* 0x0000000b160b7224 */ /* 0x000fe200078e0205 */
[----:B------:R-:W-:-:S03]  /*0440*/  MOV R5, R24 ;  /* 0x0000001800057202 */ /* 0x000fc60000000f00 */
[----:B------:R-:W-:Y:S01]  /*0450*/  IMAD.IADD R2, R9, 0x1, R11 ;  /* 0x0000000109027824 */ /* 0x000fe200078e020b */
[----:B------:R-:W-:Y:S06]  /*0460*/  BRA `(.L_x_639) ;  /* 0x0000000000547947 */ /* 0x000fec0003800000 */
.L_x_638:
        /* <DEDUP_REMOVED lines=21> */
.L_x_639:
[----:B------:R-:W-:Y:S05]  /*05c0*/  BSYNC B0 ;  /* 0x0000000000007941 */ /* 0x000fea0003800000 */
.L_x_637:
        /* <DEDUP_REMOVED lines=10> */
[----:B------:R-:W-:Y:S02]  /*0670*/  MOV R2, 0x6a0 ;  /* 0x000006a000027802 */ /* 0x000fe40000000f00 */
[----:B------:R-:W-:-:S07]  /*0680*/  MOV R24, UR5 ;  /* 0x0000000500187c02 */ /* 0x000fce0008000f00 */
[----:B------:R-:W-:Y:S05]  /*0690*/  CALL.REL.NOINC `($__internal_7_$__cuda_sm20_div_s64) ;  /* 0x0000001c004c7944 */ /* 0x000fea0003c00000 */
[----:B------:R-:W-:Y:S05]  /*06a0*/  BRA `(.L_x_642) ;  /* 0x0000000000487947 */ /* 0x000fea0003800000 */
.L_x_641:
        /* <DEDUP_REMOVED lines=18> */
.L_x_642:
[----:B------:R-:W-:Y:S05]  /*07d0*/  BSYNC B0 ;  /* 0x0000000000007941 */ /* 0x000fea0003800000 */
.L_x_640:
        /* <DEDUP_REMOVED lines=19> */
.L_x_644:
        /* <DEDUP_REMOVED lines=19> */
.L_x_645:
[----:B------:R-:W-:Y:S05]  /*0a40*/  BSYNC B0 ;  /* 0x0000000000007941 */ /* 0x000fea0003800000 */
.L_x_643:
        /* <DEDUP_REMOVED lines=11> */
[----:B------:R-:W-:Y:S02]  /*0b00*/  UIMAD.WIDE.U32 UR4, UR11, UR10, URZ ;  /* 0x0000000a0b0472a5 */ /* 0x000fe4000f8e003f */
[----:B------:R-:W-:Y:S01]  /*0b10*/  UIMAD UR7, UR16, UR11, UR7 ;  /* 0x0000000b100772a4 */ /* 0x000fe2000f8e0207 */
[----:B------:R-:W-:Y:S01]  /*0b20*/  ULDC UR17, c[0x0][0x228] ;  /* 0x00008a0000117ab9 */ /* 0x000fe20000000800 */
[----:B------:R-:W-:-:S02]  /*0b30*/  ULDC UR14, c[0x0][0x0] ;  /* 0x00000000000e7ab9 */ /* 0x000fc40000000800 */
[----:B------:R-:W-:Y:S02]  /*0b40*/  UIADD3 UR7, UR5, UR7, URZ ;  /* 0x0000000705077290 */ /* 0x000fe4000fffe03f */
[----:B------:R-:W-:Y:S02]  /*0b50*/  UIMAD.WIDE.U32 UR10, UR4, UR8, URZ ;  /* 0x00000008040a72a5 */ /* 0x000fe4000f8e003f */
        /* <DEDUP_REMOVED lines=9> */
[----:B------:R-:W-:Y:S01]  /*0bf0*/  UIADD3 UR5, UR11, UR7, URZ ;  /* 0x000000070b057290 */ /* 0x000fe2000fffe03f */
[----:B------:R-:W-:Y:S02]  /*0c00*/  I2FP.F32.S32 R7, R5 ;  /* 0x0000000500077245 */ /* 0x000fe40000201400 */
[----:B------:R-:W-:Y:S02]  /*0c10*/  SHF.L.U64.HI R9, R4, 0x2, R9 ;  /* 0x0000000204097819 */ /* 0x000fe40000010209 */
[----:B-1----:R-:W-:-:S07]  /*0c20*/  SHF.R.S32.HI R10, RZ, 0x1f, R6 ;  /* 0x0000001fff0a7819 */ /* 0x002fce0000011406 */
.L_x_677:
[----:B------:R-:W-:Y:S01]  /*0c30*/  SHF.R.S32.HI R11, RZ, 0x1f, R0 ;  /* 0x0000001fff0b7819 */ /* 0x000fe20000011400 */
[----:B------:R-:W-:Y:S03]  /*0c40*/  BSSY B0, `(.L_x_646) ;  /* 0x000002e000007945 */ /* 0x000fe60003800000 */
        /* <DEDUP_REMOVED lines=9> */
[----:B------:R-:W-:Y:S05]  /*0ce0*/  CALL.REL.NOINC `($__internal_7_$__cuda_sm20_div_s64) ;  /* 0x0000001400b87944 */ /* 0x000fea0003c00000 */
[----:B------:R-:W-:Y:S01]  /*0cf0*/  IADD3 R17, P0, RZ, -R24, RZ ;  /* 0x80000018ff117210 */ /* 0x000fe20007f1e0ff */
[----:B------:R-:W-:Y:S01]  /*0d00*/  ULDC UR6, c[0x0][0x230] ;  /* 0x00008c0000067ab9 */ /* 0x000fe20000000800 */
[----:B------:R-:W-:Y:S01]  /*0d10*/  MOV R15, R11 ;  /* 0x0000000b000f7202 */ /* 0x000fe20000000f00 */
[----:B------:R-:W-:Y:S01]  /*0d20*/  IMAD.U32 R13, RZ, RZ, UR6 ;  /* 0x00000006ff0d7e24 */ /* 0x000fe2000f8e00ff */
[----:B------:R-:W-:Y:S01]  /*0d30*/  IADD3.X R2, RZ, ~R25, RZ, P0, !PT ;  /* 0x80000019ff027210 */ /* 0x000fe200007fe4ff */
[----:B------:R-:W-:Y:S02]  /*0d40*/  IMAD.MOV.U32 R14, RZ, RZ, R0 ;  /* 0x000000ffff0e7224 */ /* 0x000fe400078e0000 */
[----:B------:R-:W-:Y:S02]  /*0d50*/  IMAD.MOV.U32 R12, RZ, RZ, R24 ;  /* 0x000000ffff0c7224 */ /* 0x000fe400078e0018 */
[-C--:B------:R-:W-:Y:S02]  /*0d60*/  IMAD R2, R2, R13.reuse, RZ ;  /* 0x0000000d02027224 */ /* 0x080fe400078e02ff */
[----:B------:R-:W-:-:S04]  /*0d70*/  IMAD.WIDE.U32 R14, R17, R13, R14 ;  /* 0x0000000d110e7225 */ /* 0x000fc800078e000e */
[----:B------:R-:W-:-:S04]  /*0d80*/  IMAD R17, R17, UR16, R2 ;  /* 0x0000001011117c24 */ /* 0x000fc8000f8e0202 */
[----:B------:R-:W-:Y:S01]  /*0d90*/  IMAD.IADD R2, R15, 0x1, R17 ;  /* 0x000000010f027824 */ /* 0x000fe200078e0211 */
[----:B------:R-:W-:Y:S06]  /*0da0*/  BRA `(.L_x_648) ;  /* 0x00000000005c7947 */ /* 0x000fec0003800000 */
.L_x_647:
[----:B------:R-:W-:Y:S02]  /*0db0*/  ULDC UR6, c[0x0][0x230] ;  /* 0x00008c0000067ab9 */ /* 0x000fe40000000800 */
[----:B------:R-:W-:-:S04]  /*0dc0*/  MOV R13, UR6 ;  /* 0x00000006000d7c02 */ /* 0x000fc80008000f00 */
[----:B------:R-:W0:Y:S01]  /*0dd0*/  I2F.U32.RP R2, R13 ;  /* 0x0000000d00027306 */ /* 0x000e220000209000 */
[----:B------:R-:W-:-:S07]  /*0de0*/  ISETP.NE.U32.AND P2, PT, R13, RZ, PT ;  /* 0x000000ff0d00720c */ /* 0x000fce0003f45070 */
[----:B0-----:R-:W0:Y:S02]  /*0df0*/  MUFU.RCP R2, R2 ;  /* 0x0000000200027308 */ /* 0x001e240000001000 */
[----:B0-----:R-:W-:Y:S01]  /*0e00*/  VIADD R14, R2, 0xffffffe ;  /* 0x0ffffffe020e7836 */ /* 0x001fe20000000000 */
[----:B------:R-:W-:-:S05]  /*0e10*/  MOV R2, RZ ;  /* 0x000000ff00027202 */ /* 0x000fca0000000f00 */
        /* <DEDUP_REMOVED lines=13> */
[----:B------:R-:W-:-:S05]  /*0ef0*/  @!P2 LOP3.LUT R12, RZ, R13, RZ, 0x33, !PT ;  /* 0x0000000dff0ca212 */ /* 0x000fca00078e33ff */
[----:B------:R-:W-:-:S04]  /*0f00*/  IMAD.MOV R14, RZ, RZ, -R12 ;  /* 0x000000ffff0e7224 */ /* 0x000fc800078e0a0c */
[----:B------:R-:W-:-:S07]  /*0f10*/  IMAD R14, R13, R14, R0 ;  /* 0x0000000e0d0e7224 */ /* 0x000fce00078e0200 */
.L_x_648:
[----:B------:R-:W-:Y:S05]  /*0f20*/  BSYNC B0 ;  /* 0x0000000000007941 */ /* 0x000fea0003800000 */
.L_x_646:
        /* <DEDUP_REMOVED lines=13> */
[----:B------:R-:W-:Y:S05]  /*1000*/  CALL.REL.NOINC `($__internal_7_$__cuda_sm20_div_s64) ;  /* 0x0000001000f07944 */ /* 0x000fea0003c00000 */
[----:B------:R-:W-:Y:S05]  /*1010*/  BRA `(.L_x_651) ;  /* 0x0000000000487947 */ /* 0x000fea0003800000 */
.L_x_650:
        /* <DEDUP_REMOVED lines=18> */
.L_x_651:
[----:B------:R-:W-:Y:S05]  /*1140*/  BSYNC B0 ;  /* 0x0000000000007941 */ /* 0x000fea0003800000 */
.L_x_649:
        /* <DEDUP_REMOVED lines=18> */
[----:B------:R-:W-:Y:S05]  /*1270*/  CALL.REL.NOINC `($__internal_7_$__cuda_sm20_div_s64) ;  /* 0x0000001000547944 */ /* 0x000fea0003c00000 */
[----:B------:R-:W-:Y:S05]  /*1280*/  BRA `(.L_x_654) ;  /* 0x00000000004c7947 */ /* 0x000fea0003800000 */
.L_x_653:
        /* <DEDUP_REMOVED lines=19> */
.L_x_654:
[----:B------:R-:W-:Y:S05]  /*13c0*/  BSYNC B0 ;  /* 0x0000000000007941 */ /* 0x000fea0003800000 */
.L_x_652:
[----:B------:R-:W0:Y:S01]  /*13d0*/  LDC R16, c[0x0][0x234] ;  /* 0x00008d00ff107b82 */ /* 0x000e220000000800 */
[----:B------:R-:W-:Y:S01]  /*13e0*/  ISETP.GE.AND P0, PT, R5, 0x1, PT ;  /* 0x000000010500780c */ /* 0x000fe20003f06270 */
[----:B------:R-:W-:Y:S03]  /*13f0*/  BSSY B0, `(.L_x_655) ;  /* 0x00000f8000007945 */ /* 0x000fe60003800000 */
[----:B0-----:R-:W-:-:S13]  /*1400*/  ISETP.GE.OR P0, PT, R3, R16, !P0 ;  /* 0x000000100300720c */ /* 0x001fda0004706670 */
        /* <DEDUP_REMOVED lines=11> */
.L_x_676:
[----:B------:R-:W-:Y:S01]  /*14c0*/  SHF.R.S32.HI R21, RZ, 0x1f, R14 ;  /* 0x0000001fff157819 */ /* 0x000fe2000001140e */
[----:B------:R-:W-:Y:S03]  /*14d0*/  BSSY B1, `(.L_x_657) ;  /* 0x000002d000017945 */ /* 0x000fe60003800000 */
[----:B------:R-:W-:-:S04]  /*14e0*/  LOP3.LUT R2, R21, UR15, RZ, 0xfc, !PT ;  /* 0x0000000f15027c12 */ /* 0x000fc8000f8efcff */
        /* <DEDUP_REMOVED lines=8> */
[----:B------:R-:W-:Y:S05]  /*1570*/  CALL.REL.NOINC `($__internal_7_$__cuda_sm20_div_s64) ;  /* 0x0000000c00947944 */ /* 0x000fea0003c00000 */
[----:B------:R-:W-:Y:S01]  /*1580*/  IADD3 R27, P0, RZ, -R24, RZ ;  /* 0x80000018ff1b7210 */ /* 0x000fe20007f1e0ff */
[----:B------:R-:W-:Y:S01]  /*1590*/  ULDC UR6, c[0x0][0x234] ;  /* 0x00008d0000067ab9 */ /* 0x000fe20000000800 */
[----:B------:R-:W-:Y:S01]  /*15a0*/  IMAD.MOV.U32 R20, RZ, RZ, R14 ;  /* 0x000000ffff147224 */ /* 0x000fe200078e000e */
[----:B------:R-:W-:Y:S02]  /*15b0*/  MOV R23, UR6 ;  /* 0x0000000600177c02 */ /* 0x000fe40008000f00 */
[----:B------:R-:W-:-:S03]  /*15c0*/  IMAD.X R2, RZ, RZ, ~R25, P0 ;  /* 0x000000ffff027224 */ /* 0x000fc600000e0e19 */
[----:B------:R-:W-:-:S04]  /*15d0*/  IMAD.WIDE.U32 R18, R27, R23, R20 ;  /* 0x000000171b127225 */ /* 0x000fc800078e0014 */
[----:B------:R-:W-:Y:S02]  /*15e0*/  IMAD R2, R2, R23, RZ ;  /* 0x0000001702027224 */ /* 0x000fe400078e02ff */
[----:B------:R-:W-:Y:S02]  /*15f0*/  IMAD.MOV.U32 R20, RZ, RZ, R24 ;  /* 0x000000ffff147224 */ /* 0x000fe400078e0018 */
[----:B------:R-:W-:-:S05]  /*1600*/  IMAD R25, R27, UR15, R2 ;  /* 0x0000000f1b197c24 */ /* 0x000fca000f8e0202 */
[----:B------:R-:W-:Y:S01]  /*1610*/  IADD3 R2, R19, R25, RZ ;  /* 0x0000001913027210 */ /* 0x000fe20007ffe0ff */
[----:B------:R-:W-:Y:S06]  /*1620*/  BRA `(.L_x_659) ;  /* 0x00000000005c7947 */ /* 0x000fec0003800000 */
.L_x_658:
        /* <DEDUP_REMOVED lines=23> */
.L_x_659:
[----:B------:R-:W-:Y:S05]  /*17a0*/  BSYNC B1 ;  /* 0x0000000000017941 */ /* 0x000fea0003800000 */
.L_x_657:
        /* <DEDUP_REMOVED lines=14> */
[----:B------:R-:W-:Y:S01]  /*1890*/  IMAD.MOV.U32 R23, RZ, RZ, R24 ;  /* 0x000000ffff177224 */ /* 0x000fe200078e0018 */
[----:B------:R-:W-:Y:S06]  /*18a0*/  BRA `(.L_x_662) ;  /* 0x00000000004c7947 */ /* 0x000fec0003800000 */
.L_x_661:
[----:B------:R-:W0:Y:S01]  /*18b0*/  I2F.U32.RP R22, R23 ;  /* 0x0000001700167306 */ /* 0x000e220000209000 */
[----:B------:R-:W-:Y:S01]  /*18c0*/  IMAD.MOV.U32 R18, RZ, RZ, RZ ;  /* 0x000000ffff127224 */ /* 0x000fe200078e00ff */
[----:B------:R-:W-:-:S06]  /*18d0*/  ISETP.NE.U32.AND P2, PT, R23, RZ, PT ;  /* 0x000000ff1700720c */ /* 0x000fcc0003f45070 */
[----:B0-----:R-:W0:Y:S02]  /*18e0*/  MUFU.RCP R22, R22 ;  /* 0x0000001600167308 */ /* 0x001e240000001000 */
[----:B0-----:R-:W-:-:S06]  /*18f0*/  IADD3 R19, R22, 0xffffffe, RZ ;  /* 0x0ffffffe16137810 */ /* 0x001fcc0007ffe0ff */
[----:B------:R-:W0:Y:S02]  /*1900*/  F2I.FTZ.U32.TRUNC.NTZ R19, R19 ;  /* 0x0000001300137305 */ /* 0x000e24000021f000 */
[----:B0-----:R-:W-:-:S04]  /*1910*/  IMAD.MOV R2, RZ, RZ, -R19 ;  /* 0x000000ffff027224 */ /* 0x001fc800078e0a13 */
        /* <DEDUP_REMOVED lines=12> */
.L_x_662:
[----:B------:R-:W-:Y:S05]  /*19e0*/  BSYNC B1 ;  /* 0x0000000000017941 */ /* 0x000fea0003800000 */
.L_x_660:
[----:B------:R-:W-:Y:S01]  /*19f0*/  IADD3 R19, P0, R14, 0x1, RZ ;  /* 0x000000010e137810 */ /* 0x000fe20007f1e0ff */
[----:B------:R-:W-:Y:S01]  /*1a00*/  ULDC UR6, c[0x0][0x228] ;  /* 0x00008a0000067ab9 */ /* 0x000fe20000000800 */
[----:B------:R-:W-:Y:S01]  /*1a10*/  MOV R30, 0xffffffff ;  /* 0xffffffff001e7802 */ /* 0x000fe20000000f00 */
[----:B------:R-:W-:Y:S01]  /*1a20*/  IMAD.MOV.U32 R31, RZ, RZ, -0x1 ;  /* 0xffffffffff1f7424 */ /* 0x000fe200078e00ff */
[----:B------:R-:W-:Y:S01]  /*1a30*/  BSSY B1, `(.L_x_663) ;  /* 0x0000022000017945 */ /* 0x000fe20003800000 */
[----:B------:R-:W-:Y:S02]  /*1a40*/  IMAD.X R2, RZ, RZ, R21, P0 ;  /* 0x000000ffff027224 */ /* 0x000fe400000e0615 */
[----:B------:R-:W-:-:S04]  /*1a50*/  IMAD.WIDE.U32 R30, R19, UR6, R30 ;  /* 0x00000006131e7c25 */ /* 0x000fc8000f8e001e */
[----:B------:R-:W-:-:S04]  /*1a60*/  IMAD R2, R2, UR6, RZ ;  /* 0x0000000602027c24 */ /* 0x000fc8000f8e02ff */
        /* <DEDUP_REMOVED lines=11> */
.L_x_664:
        /* <DEDUP_REMOVED lines=19> */
.L_x_665:
[----:B------:R-:W-:Y:S05]  /*1c50*/  BSYNC B1 ;  /* 0x0000000000017941 */ /* 0x000fea0003800000 */
.L_x_663:
[----:B------:R-:W-:Y:S01]  /*1c60*/  IADD3 R2, P0, R14, R12, RZ ;  /* 0x0000000c0e027210 */ /* 0x000fe20007f1e0ff */
[----:B------:R-:W-:-:S03]  /*1c70*/  ULDC.64 UR6, c[0x0][0x218] ;  /* 0x0000860000067ab9 */ /* 0x000fc60000000a00 */
[----:B------:R-:W-:Y:S02]  /*1c80*/  IADD3.X R21, R21, R16, RZ, P0, !PT ;  /* 0x0000001015157210 */ /* 0x000fe400007fe4ff */
[----:B------:R-:W-:Y:S01]  /*1c90*/  LEA R18, P0, R2, UR6, 0x2 ;  /* 0x0000000602127c11 */ /* 0x000fe2000f8010ff */
[----:B------:R-:W-:-:S03]  /*1ca0*/  ULDC UR6, c[0x0][0x228] ;  /* 0x00008a0000067ab9 */ /* 0x000fc60000000800 */
[----:B------:R-:W-:-:S05]  /*1cb0*/  LEA.HI.X R19, R2, UR7, R21, 0x2, P0 ;  /* 0x0000000702137c11 */ /* 0x000fca00080f1415 */
[----:B------:R0:W2:Y:S01]  /*1cc0*/  LDG.E R18, desc[UR12][R18.64] ;  /* 0x0000000c12127981 */ /* 0x0000a2000c1e1900 */
[----:B------:R-:W-:Y:S01]  /*1cd0*/  IMAD R22, R20, UR6, R23 ;  /* 0x0000000614167c24 */ /* 0x000fe2000f8e0217 */
[----:B------:R-:W2:Y:S01]  /*1ce0*/  MUFU.RCP R25, R7 ;  /* 0x0000000700197308 */ /* 0x000ea20000001000 */
[----:B------:R-:W-:Y:S01]  /*1cf0*/  IMAD.MOV R31, RZ, RZ, -R20 ;  /* 0x000000ffff1f7224 */ /* 0x000fe200078e0a14 */
[----:B------:R-:W-:Y:S01]  /*1d00*/  BSSY B1, `(.L_x_666) ;  /* 0x0000062000017945 */ /* 0x000fe20003800000 */
[----:B------:R-:W-:Y:S01]  /*1d10*/  IMAD.MOV.U32 R30, RZ, RZ, RZ ;  /* 0x000000ffff1e7224 */ /* 0x000fe200078e00ff */
[--C-:B------:R-:W-:Y:S01]  /*1d20*/  IADD3 R2, -R22, 0x1, R24.reuse ;  /* 0x0000000116027810 */ /* 0x100fe20007ffe118 */
[----:B------:R-:W-:Y:S01]  /*1d30*/  IMAD R31, R31, UR6, R24 ;  /* 0x000000061f1f7c24 */ /* 0x000fe2000f8e0218 */
[----:B------:R-:W-:Y:S01]  /*1d40*/  IADD3 R20, R24, -R22, RZ ;  /* 0x8000001618147210 */ /* 0x000fe20007ffe0ff */
[----:B------:R-:W-:Y:S01]  /*1d50*/  ULDC.64 UR6, c[0x0][0x210] ;  /* 0x0000840000067ab9 */ /* 0x000fe20000000a00 */
[----:B------:R-:W-:Y:S01]  /*1d60*/  I2FP.F32.S32 R21, R2 ;  /* 0x0000000200157245 */ /* 0x000fe20000201400 */
[----:B------:R-:W1:Y:S01]  /*1d70*/  MUFU.RCP R27, R15 ;  /* 0x0000000f001b7308 */ /* 0x000e620000001000 */
[----:B0-----:R-:W-:-:S02]  /*1d80*/  IADD3 R19, P1, R13, R22, RZ ;  /* 0x000000160d137210 */ /* 0x001fc40007f3e0ff */
[----:B------:R-:W-:Y:S02]  /*1d90*/  ISETP.GE.U32.AND P0, PT, R20, 0x3, PT ;  /* 0x000000031400780c */ /* 0x000fe40003f06070 */
[----:B------:R-:W-:Y:S02]  /*1da0*/  LEA.HI.X.SX32 R24, R22, R17, 0x1, P1 ;  /* 0x0000001116187211 */ /* 0x000fe400008f0eff */
[C---:B------:R-:W-:Y:S01]  /*1db0*/  LEA R20, P1, R19.reuse, UR6, 0x2 ;  /* 0x0000000613147c11 */ /* 0x040fe2000f8210ff */
[----:B------:R-:W0:Y:S01]  /*1dc0*/  MUFU.RCP R21, R21 ;  /* 0x0000001500157308 */ /* 0x000e220000001000 */
[----:B------:R-:W-:Y:S02]  /*1dd0*/  LOP3.LUT R22, R2, 0x3, RZ, 0xc0, !PT ;  /* 0x0000000302167812 */ /* 0x000fe400078ec0ff */
[----:B------:R-:W-:Y:S02]  /*1de0*/  LEA.HI.X R19, R19, UR7, R24, 0x2, P1 ;  /* 0x0000000713137c11 */ /* 0x000fe400088f1418 */
[----:B------:R-:W-:Y:S01]  /*1df0*/  IADD3 R31, -R23, R31, -R22 ;  /* 0x0000001f171f7210 */ /* 0x000fe20007ffe916 */
[----:B--2---:R-:W-:-:S04]  /*1e00*/  FMUL.FTZ R18, R18, R25 ;  /* 0x0000001912127220 */ /* 0x004fc80000410000 */
[----:B-1----:R-:W-:-:S04]  /*1e10*/  FMUL.FTZ R18, R18, R27 ;  /* 0x0000001b12127220 */ /* 0x002fc80000410000 */
[----:B0-----:R-:W-:-:S07]  /*1e20*/  FMUL.FTZ R29, R18, R21 ;  /* 0x00000015121d7220 */ /* 0x001fce0000410000 */
.L_x_675:
[----:B------:R-:W-:Y:S01]  /*1e30*/  ISETP.GE.AND P2, PT, R11, 0x1, PT ;  /* 0x000000010b00780c */ /* 0x000fe20003f46270 */
[----:B------:R-:W-:Y:S01]  /*1e40*/  BSSY B2, `(.L_x_667) ;  /* 0x000004a000027945 */ /* 0x000fe20003800000 */
[----:B------:R-:W-:Y:S01]  /*1e50*/  IADD3 R30, R30, 0x1, RZ ;  /* 0x000000011e1e7810 */ /* 0x000fe20007ffe0ff */
[----:B------:R-:W-:-:S03]  /*1e60*/  IMAD.MOV.U32 R18, RZ, RZ, R20 ;  /* 0x000000ffff127224 */ /* 0x000fc600078e0014 */
[----:B------:R-:W-:-:S07]  /*1e70*/  ISETP.GE.AND P1, PT, R30, R5, PT ;  /* 0x000000051e00720c */ /* 0x000fce0003f26270 */
[----:B------:R-:W-:Y:S06]  /*1e80*/  @!P2 BRA `(.L_x_668) ;  /* 0x000000040014a947 */ /* 0x000fec0003800000 */
[----:B------:R-:W-:-:S11]  /*1e90*/  HFMA2.MMA R28, -RZ, RZ, 0, 0 ;  /* 0x00000000ff1c7435 */ /* 0x000fd600000001ff */
.L_x_674:
[----:B------:R-:W-:Y:S01]  /*1ea0*/  ISETP.GE.AND P2, PT, R2, 0x1, PT ;  /* 0x000000010200780c */ /* 0x000fe20003f46270 */
[----:B------:R-:W-:-:S12]  /*1eb0*/  BSSY B3, `(.L_x_669) ;  /* 0x000003f000037945 */ /* 0x000fd80003800000 */
[----:B012---:R-:W-:Y:S05]  /*1ec0*/  @!P2 BRA `(.L_x_670) ;  /* 0x0000000000f4a947 */ /* 0x007fea0003800000 */
[----:B------:R-:W-:Y:S01]  /*1ed0*/  ULDC UR6, c[0x0][0x228] ;  /* 0x00008a0000067ab9 */ /* 0x000fe20000000800 */
[----:B------:R-:W-:Y:S01]  /*1ee0*/  BSSY B4, `(.L_x_671) ;  /* 0x000002c000047945 */ /* 0x000fe20003800000 */
[----:B------:R-:W-:Y:S02]  /*1ef0*/  IMAD R27, R28, UR6, RZ ;  /* 0x000000061c1b7c24 */ /* 0x000fe4000f8e02ff */
[----:B------:R-:W-:Y:S01]  /*1f00*/  IMAD.MOV.U32 R34, RZ, RZ, RZ ;  /* 0x000000ffff227224 */ /* 0x000fe200078e00ff */
[----:B------:R-:W-:Y:S06]  /*1f10*/  @!P0 BRA `(.L_x_672) ;  /* 0x0000000000a08947 */ /* 0x000fec0003800000 */
[C---:B------:R-:W-:Y:S01]  /*1f20*/  IADD3 R25, R27.reuse, 0x3, RZ ;  /* 0x000000031b197810 */ /* 0x040fe20007ffe0ff */
[C---:B------:R-:W-:Y:S01]  /*1f30*/  VIADD R33, R27.reuse, 0x2 ;  /* 0x000000021b217836 */ /* 0x040fe20000000000 */
[----:B------:R-:W-:Y:S01]  /*1f40*/  IADD3 R21, R27, 0x1, RZ ;  /* 0x000000011b157810 */ /* 0x000fe20007ffe0ff */
[----:B------:R-:W-:Y:S02]  /*1f50*/  IMAD.MOV.U32 R34, RZ, RZ, RZ ;  /* 0x000000ffff227224 */ /* 0x000fe400078e00ff */
[----:B------:R-:W-:-:S04]  /*1f60*/  IMAD.WIDE R24, R25, 0x4, R18 ;  /* 0x0000000419187825 */ /* 0x000fc800078e0212 */
[----:B------:R-:W-:-:S04]  /*1f70*/  IMAD.WIDE R32, R33, 0x4, R18 ;  /* 0x0000000421207825 */ /* 0x000fc800078e0212 */
[----:B------:R-:W-:-:S04]  /*1f80*/  IMAD.WIDE R20, R21, 0x4, R18 ;  /* 0x0000000415147825 */ /* 0x000fc800078e0212 */
[----:B------:R-:W-:Y:S01]  /*1f90*/  IMAD.MOV.U32 R26, RZ, RZ, R24 ;  /* 0x000000ffff1a7224 */ /* 0x000fe200078e0018 */
[----:B------:R-:W-:Y:S01]  /*1fa0*/  MOV R24, R32 ;  /* 0x0000002000187202 */ /* 0x000fe20000000f00 */
[----:B------:R-:W-:Y:S01]  /*1fb0*/  IMAD.MOV.U32 R35, RZ, RZ, R21 ;  /* 0x000000ffff237224 */ /* 0x000fe200078e0015 */
[----:B------:R-:W-:Y:S01]  /*1fc0*/  MOV R32, R20 ;  /* 0x0000001400207202 */ /* 0x000fe20000000f00 */
[----:B------:R-:W-:-:S04]  /*1fd0*/  IMAD.WIDE R20, R27, 0x4, R18 ;  /* 0x000000041b147825 */ /* 0x000fc800078e0212 */
[----:B------:R-:W-:Y:S01]  /*1fe0*/  IMAD.MOV.U32 R23, RZ, RZ, R33 ;  /* 0x000000ffff177224 */ /* 0x000fe200078e0021 */
[----:B------:R-:W-:Y:S02]  /*1ff0*/  MOV R36, R20 ;  /* 0x0000001400247202 */ /* 0x000fe40000000f00 */
[----:B------:R-:W-:-:S07]  /*2000*/  MOV R33, R31 ;  /* 0x0000001f00217202 */ /* 0x000fce0000000f00 */
.L_x_673:
[----:B------:R-:W-:Y:S01]  /*2010*/  IMAD.MOV.U32 R20, RZ, RZ, R36 ;  /* 0x000000ffff147224 */ /* 0x000fe200078e0024 */
[----:B------:R-:W-:-:S04]  /*2020*/  IADD3 R33, R33, -0x4, RZ ;  /* 0xfffffffc21217810 */ /* 0x000fc80007ffe0ff */
[----:B------:R0:W-:Y:S01]  /*2030*/  REDG.E.ADD.F32.FTZ.RN.STRONG.GPU desc[UR12][R20.64], R29 ;  /* 0x0000001d140079a6 */ /* 0x0001e2000c10f38c */
[----:B------:R-:W-:Y:S02]  /*2040*/  ISETP.NE.AND P2, PT, R33, -0x1, PT ;  /* 0xffffffff2100780c */ /* 0x000fe40003f45270 */
[----:B0-----:R-:W-:Y:S01]  /*2050*/  MOV R20, R32 ;  /* 0x0000002000147202 */ /* 0x001fe20000000f00 */
[----:B------:R-:W-:-:S05]  /*2060*/  IMAD.MOV.U32 R21, RZ, RZ, R35 ;  /* 0x000000ffff157224 */ /* 0x000fca00078e0023 */
[----:B------:R0:W-:Y:S01]  /*2070*/  REDG.E.ADD.F32.FTZ.RN.STRONG.GPU desc[UR12][R20.64], R29 ;  /* 0x0000001d140079a6 */ /* 0x0001e2000c10f38c */
[C---:B------:R-:W-:Y:S02]  /*2080*/  IADD3 R36, P6, R26.reuse, 0x4, RZ ;  /* 0x000000041a247810 */ /* 0x040fe40007fde0ff */
[C---:B------:R-:W-:Y:S02]  /*2090*/  IADD3 R32, P5, R26.reuse, 0x8, RZ ;  /* 0x000000081a207810 */ /* 0x040fe40007fbe0ff */
[----:B0-----:R-:W-:Y:S01]  /*20a0*/  MOV R20, R24 ;  /* 0x0000001800147202 */ /* 0x001fe20000000f00 */
[----:B------:R-:W-:Y:S01]  /*20b0*/  IMAD.MOV.U32 R21, RZ, RZ, R23 ;  /* 0x000000ffff157224 */ /* 0x000fe200078e0017 */
[----:B------:R-:W-:-:S04]  /*20c0*/  IADD3 R23, P3, R26, 0x10, RZ ;  /* 0x000000101a177810 */ /* 0x000fc80007f7e0ff */
[----:B------:R0:W-:Y:S01]  /*20d0*/  REDG.E.ADD.F32.FTZ.RN.STRONG.GPU desc[UR12][R20.64], R29 ;  /* 0x0000001d140079a6 */ /* 0x0001e2000c10f38c */
[----:B------:R-:W-:Y:S01]  /*20e0*/  IADD3 R24, P4, R26, 0xc, RZ ;  /* 0x0000000c1a187810 */ /* 0x000fe20007f9e0ff */
[--C-:B------:R-:W-:Y:S01]  /*20f0*/  IMAD.X R37, RZ, RZ, R25.reuse, P3 ;  /* 0x000000ffff257224 */ /* 0x100fe200018e0619 */
[----:B------:R-:W-:Y:S01]  /*2100*/  IADD3.X R35, RZ, R25, RZ, P5, !PT ;  /* 0x00000019ff237210 */ /* 0x000fe20002ffe4ff */
[----:B------:R-:W-:Y:S01]  /*2110*/  VIADD R34, R34, 0x4 ;  /* 0x0000000422227836 */ /* 0x000fe20000000000 */
[----:B0-----:R-:W-:Y:S01]  /*2120*/  MOV R20, R26 ;  /* 0x0000001a00147202 */ /* 0x001fe20000000f00 */
[--C-:B------:R-:W-:Y:S01]  /*2130*/  IMAD.MOV.U32 R21, RZ, RZ, R25.reuse ;  /* 0x000000ffff157224 */ /* 0x100fe200078e0019 */
[----:B------:R-:W-:Y:S02]  /*2140*/  MOV R26, R23 ;  /* 0x00000017001a7202 */ /* 0x000fe40000000f00 */
[----:B------:R-:W-:Y:S02]  /*2150*/  IADD3.X R23, RZ, R25, RZ, P4, !PT ;  /* 0x00000019ff177210 */ /* 0x000fe400027fe4ff */
[----:B------:R0:W-:Y:S02]  /*2160*/  REDG.E.ADD.F32.FTZ.RN.STRONG.GPU desc[UR12][R20.64], R29 ;  /* 0x0000001d140079a6 */ /* 0x0001e4000c10f38c */
[----:B0-----:R-:W-:-:S02]  /*2170*/  IMAD.X R21, RZ, RZ, R25, P6 ;  /* 0x000000ffff157224 */ /* 0x001fc400030e0619 */
[----:B------:R-:W-:Y:S01]  /*2180*/  IMAD.MOV.U32 R25, RZ, RZ, R37 ;  /* 0x000000ffff197224 */ /* 0x000fe200078e0025 */
[----:B------:R-:W-:Y:S06]  /*2190*/  @P2 BRA `(.L_x_673) ;  /* 0xfffffffc009c2947 */ /* 0x000fec000383ffff */
.L_x_672:
[----:B------:R-:W-:Y:S05]  /*21a0*/  BSYNC B4 ;  /* 0x0000000000047941 */ /* 0x000fea0003800000 */
.L_x_671:
[----:B------:R-:W-:-:S13]  /*21b0*/  ISETP.NE.AND P2, PT, R22, RZ, PT ;  /* 0x000000ff1600720c */ /* 0x000fda0003f45270 */
[----:B------:R-:W-:Y:S05]  /*21c0*/  @!P2 BRA `(.L_x_670) ;  /* 0x000000000034a947 */ /* 0x000fea0003800000 */
[----:B------:R-:W-:Y:S02]  /*21d0*/  ISETP.NE.AND P2, PT, R22, 0x1, PT ;  /* 0x000000011600780c */ /* 0x000fe40003f45270 */
[----:B------:R-:W-:-:S05]  /*21e0*/  IADD3 R27, R27, R34, RZ ;  /* 0x000000221b1b7210 */ /* 0x000fca0007ffe0ff */
[----:B------:R-:W-:-:S05]  /*21f0*/  IMAD.WIDE R20, R27, 0x4, R18 ;  /* 0x000000041b147825 */ /* 0x000fca00078e0212 */
[----:B------:R0:W-:Y:S01]  /*2200*/  REDG.E.ADD.F32.FTZ.RN.STRONG.GPU desc[UR12][R20.64], R29 ;  /* 0x0000001d140079a6 */ /* 0x0001e2000c10f38c */
[----:B------:R-:W-:Y:S05]  /*2210*/  @!P2 BRA `(.L_x_670) ;  /* 0x000000000020a947 */ /* 0x000fea0003800000 */
[----:B------:R-:W-:Y:S01]  /*2220*/  ISETP.NE.AND P2, PT, R22, 0x2, PT ;  /* 0x000000021600780c */ /* 0x000fe20003f45270 */
[----:B0-----:R-:W-:-:S04]  /*2230*/  VIADD R21, R27, 0x1 ;  /* 0x000000011b157836 */ /* 0x001fc80000000000 */
[----:B------:R-:W-:-:S05]  /*2240*/  IMAD.WIDE R20, R21, 0x4, R18 ;  /* 0x0000000415147825 */ /* 0x000fca00078e0212 */
[----:B------:R1:W-:Y:S03]  /*2250*/  REDG.E.ADD.F32.FTZ.RN.STRONG.GPU desc[UR12][R20.64], R29 ;  /* 0x0000001d140079a6 */ /* 0x0003e6000c10f38c */
[----:B------:R-:W-:Y:S05]  /*2260*/  @!P2 BRA `(.L_x_670) ;  /* 0x00000000000ca947 */ /* 0x000fea0003800000 */
[----:B-1----:R-:W-:-:S05]  /*2270*/  IADD3 R21, R27, 0x2, RZ ;  /* 0x000000021b157810 */ /* 0x002fca0007ffe0ff */
[----:B------:R-:W-:-:S05]  /*2280*/  IMAD.WIDE R20, R21, 0x4, R18 ;  /* 0x0000000415147825 */ /* 0x000fca00078e0212 */
[----:B------:R2:W-:Y:S02]  /*2290*/  REDG.E.ADD.F32.FTZ.RN.STRONG.GPU desc[UR12][R20.64], R29 ;  /* 0x0000001d140079a6 */ /* 0x0005e4000c10f38c */
.L_x_670:
[----:B------:R-:W-:Y:S05]  /*22a0*/  BSYNC B3 ;  /* 0x0000000000037941 */ /* 0x000fea0003800000 */
.L_x_669:
[----:B------:R-:W-:-:S05]  /*22b0*/  VIADD R28, R28, 0x1 ;  /* 0x000000011c1c7836 */ /* 0x000fca0000000000 */
[----:B------:R-:W-:-:S13]  /*22c0*/  ISETP.GE.AND P2, PT, R28, R11, PT ;  /* 0x0000000b1c00720c */ /* 0x000fda0003f46270 */
[----:B------:R-:W-:Y:S05]  /*22d0*/  @!P2 BRA `(.L_x_674) ;  /* 0xfffffff800f0a947 */ /* 0x000fea000383ffff */
.L_x_668:
[----:B------:R-:W-:Y:S05]  /*22e0*/  BSYNC B2 ;  /* 0x0000000000027941 */ /* 0x000fea0003800000 */
.L_x_667:
[----:B012---:R-:W-:-:S04]  /*22f0*/  LEA R20, P2, R4, R18, 0x2 ;  /* 0x0000001204147211 */ /* 0x007fc800078410ff */
[----:B------:R-:W-:Y:S01]  /*2300*/  IADD3.X R19, R19, R9, RZ, P2, !PT ;  /* 0x0000000913137210 */ /* 0x000fe200017fe4ff */
[----:B------:R-:W-:Y:S08]  /*2310*/  @!P1 BRA `(.L_x_675) ;  /* 0xfffffff800c49947 */ /* 0x000ff0000383ffff */
[----:B------:R-:W-:Y:S05]  /*2320*/  BSYNC B1 ;  /* 0x0000000000017941 */ /* 0x000fea0003800000 */
.L_x_666:
[----:B------:R-:W-:Y:S01]  /*2330*/  VIADD R14, R14, UR14 ;  /* 0x0000000e0e0e7c36 */ /* 0x000fe20008000000 */
[----:B------:R-:W-:-:S04]  /*2340*/  ULDC UR6, c[0x0][0x234] ;  /* 0x00008d0000067ab9 */ /* 0x000fc80000000800 */
[----:B------:R-:W-:-:S13]  /*2350*/  ISETP.GE.AND P0, PT, R14, UR6, PT ;  /* 0x000000060e007c0c */ /* 0x000fda000bf06270 */
[----:B------:R-:W-:Y:S05]  /*2360*/  @!P0 BRA `(.L_x_676) ;  /* 0xfffffff000548947 */ /* 0x000fea000383ffff */
.L_x_656:
[----:B------:R-:W-:Y:S05]  /*2370*/  BSYNC B0 ;  /* 0x0000000000007941 */ /* 0x000fea0003800000 */
.L_x_655:
[----:B------:R-:W-:Y:S01]  /*2380*/  IADD3 R0, R0, UR4, RZ ;  /* 0x0000000400007c10 */ /* 0x000fe2000fffe0ff */
[----:B------:R-:W-:-:S03]  /*2390*/  ULDC UR6, c[0x0][0x230] ;  /* 0x00008c0000067ab9 */ /* 0x000fc60000000800 */
[----:B------:R-:W-:-:S13]  /*23a0*/  ISETP.GE.AND P0, PT, R0, UR6, PT ;  /* 0x0000000600007c0c */ /* 0x000fda000bf06270 */
[----:B------:R-:W-:Y:S05]  /*23b0*/  @!P0 BRA `(.L_x_677) ;  /* 0xffffffe8001c8947 */ /* 0x000fea000383ffff */
[----:B------:R-:W-:Y:S05]  /*23c0*/  EXIT ;  /* 0x000000000000794d */ /* 0x000fea0003800000 */
        .weak           $__internal_7_$__cuda_sm20_div_s64
        .type           $__internal_7_$__cuda_sm20_div_s64,@function
        .size           $__internal_7_$__cuda_sm20_div_s64,(.L_x_1128 - $__internal_7_$__cuda_sm20_div_s64)
$__internal_7_$__cuda_sm20_div_s64:
        /* <DEDUP_REMOVED lines=10> */
[----:B0-----:R-:W-:Y:S01]  /*2470*/  IMAD.WIDE.U32 R26, R28, R18, RZ ;  /* 0x000000121c1a7225 */ /* 0x001fe200078e00ff */
[----:B------:R-:W-:-:S03]  /*2480*/  MOV R35, R28 ;  /* 0x0000001c00237202 */ /* 0x000fc60000000f00 */
[----:B------:R-:W-:Y:S01]  /*2490*/  IMAD R27, R28, R19, R27 ;  /* 0x000000131c1b7224 */ /* 0x000fe200078e021b */
[----:B------:R-:W-:-:S03]  /*24a0*/  IADD3 R33, P0, RZ, -R26, RZ ;  /* 0x8000001aff217210 */ /* 0x000fc60007f1e0ff */
        /* <DEDUP_REMOVED lines=12> */
[----:B------:R-:W-:-:S03]  /*2570*/  IADD3 R26, P0, RZ, -R34, RZ ;  /* 0x80000022ff1a7210 */ /* 0x000fc60007f1e0ff */
[----:B------:R-:W-:Y:S02]  /*2580*/  IMAD R28, R27, R18, R28 ;  /* 0x000000121b1c7224 */ /* 0x000fe400078e021c */
[----:B------:R-:W-:-:S03]  /*2590*/  IMAD.HI.U32 R32, R33, R26, RZ ;  /* 0x0000001a21207227 */ /* 0x000fc600078e00ff */
[----:B------:R-:W-:-:S05]  /*25a0*/  IADD3.X R28, RZ, ~R28, RZ, P0, !PT ;  /* 0x8000001cff1c7210 */ /* 0x000fca00007fe4ff */
[----:B------:R-:W-:Y:S01]  /*25b0*/  IMAD.WIDE.U32 R34, P0, R33, R28, R32 ;  /* 0x0000001c21227225 */ /* 0x000fe20007800020 */
[----:B------:R-:W-:-:S03]  /*25c0*/  IADD3 R33, P4, RZ, -R30, RZ ;  /* 0x8000001eff217210 */ /* 0x000fc60007f9e0ff */
[----:B------:R-:W-:Y:S01]  /*25d0*/  IMAD R29, R27, R28, RZ ;  /* 0x0000001c1b1d7224 */ /* 0x000fe200078e02ff */
[----:B------:R-:W-:Y:S01]  /*25e0*/  SEL R33, R33, R30, !P3 ;  /* 0x0000001e21217207 */ /* 0x000fe20005800000 */
[----:B------:R-:W-:-:S04]  /*25f0*/  IMAD.HI.U32 R26, P1, R27, R26, R34 ;  /* 0x0000001a1b1a7227 */ /* 0x000fc80007820022 */
[----:B------:R-:W-:Y:S01]  /*2600*/  IMAD.X R30, RZ, RZ, ~R25, P4 ;  /* 0x000000ffff1e7224 */ /* 0x000fe200020e0e19 */
[----:B------:R-:W-:Y:S01]  /*2610*/  IADD3 R26, P2, R29, R26, RZ ;  /* 0x0000001a1d1a7210 */ /* 0x000fe20007f5e0ff */
[----:B------:R-:W-:-:S03]  /*2620*/  IMAD.HI.U32 R28, R27, R28, RZ ;  /* 0x0000001c1b1c7227 */ /* 0x000fc600078e00ff */
[----:B------:R-:W-:Y:S01]  /*2630*/  SEL R31, R30, R25, !P3 ;  /* 0x000000191e1f7207 */ /* 0x000fe20005800000 */
[----:B------:R-:W-:Y:S01]  /*2640*/  IMAD.HI.U32 R34, R26, R33, RZ ;  /* 0x000000211a227227 */ /* 0x000fe200078e00ff */
[----:B------:R-:W-:-:S03]  /*2650*/  IADD3.X R28, R28, R27, RZ, P0, !PT ;  /* 0x0000001b1c1c7210 */ /* 0x000fc600007fe4ff */
[----:B------:R-:W-:Y:S01]  /*2660*/  IMAD.MOV.U32 R35, RZ, RZ, RZ ;  /* 0x000000ffff237224 */ /* 0x000fe200078e00ff */
[----:B------:R-:W-:Y:S01]  /*2670*/  IADD3.X R28, RZ, RZ, R28, P2, P1 ;  /* 0x000000ffff1c7210 */ /* 0x000fe200017e241c */
[----:B------:R-:W-:-:S04]  /*2680*/  IMAD.WIDE.U32 R34, R26, R31, R34 ;  /* 0x0000001f1a227225 */ /* 0x000fc800078e0022 */
[C---:B------:R-:W-:Y:S02]  /*2690*/  IMAD R27, R28.reuse, R31, RZ ;  /* 0x0000001f1c1b7224 */ /* 0x040fe400078e02ff */
[----:B------:R-:W-:-:S04]  /*26a0*/  IMAD.HI.U32 R26, P0, R28, R33, R34 ;  /* 0x000000211c1a7227 */ /* 0x000fc80007800022 */
[----:B------:R-:W-:Y:S01]  /*26b0*/  IMAD.HI.U32 R28, R28, R31, RZ ;  /* 0x0000001f1c1c7227 */ /* 0x000fe200078e00ff */
[----:B------:R-:W-:-:S04]  /*26c0*/  IADD3 R27, P1, R27, R26, RZ ;  /* 0x0000001a1b1b7210 */ /* 0x000fc80007f3e0ff */
[----:B------:R-:W-:Y:S01]  /*26d0*/  IADD3.X R28, R28, RZ, RZ, P0, !PT ;  /* 0x000000ff1c1c7210 */ /* 0x000fe200007fe4ff */
[----:B------:R-:W-:-:S04]  /*26e0*/  IMAD.WIDE.U32 R34, R27, R18, RZ ;  /* 0x000000121b227225 */ /* 0x000fc800078e00ff */
[----:B------:R-:W-:Y:S01]  /*26f0*/  IMAD.X R29, RZ, RZ, R28, P1 ;  /* 0x000000ffff1d7224 */ /* 0x000fe200008e061c */
[----:B------:R-:W-:Y:S01]  /*2700*/  IADD3 R33, P1, -R34, R33, RZ ;  /* 0x0000002122217210 */ /* 0x000fe20007f3e1ff */
[----:B------:R-:W-:-:S03]  /*2710*/  IMAD R26, R27, R19, R35 ;  /* 0x000000131b1a7224 */ /* 0x000fc600078e0223 */
[-C--:B------:R-:W-:Y:S01]  /*2720*/  ISETP.GE.U32.AND P0, PT, R33, R18.reuse, PT ;  /* 0x000000122100720c */ /* 0x080fe20003f06070 */
[----:B------:R-:W-:-:S05]  /*2730*/  IMAD R26, R29, R18, R26 ;  /* 0x000000121d1a7224 */ /* 0x000fca00078e021a */
[----:B------:R-:W-:Y:S02]  /*2740*/  IADD3.X R31, ~R26, R31, RZ, P1, !PT ;  /* 0x0000001f1a1f7210 */ /* 0x000fe40000ffe5ff */
[----:B------:R-:W-:Y:S02]  /*2750*/  IADD3 R30, P1, R33, -R18, RZ ;  /* 0x80000012211e7210 */ /* 0x000fe40007f3e0ff */
[----:B------:R-:W-:Y:S02]  /*2760*/  ISETP.GE.U32.AND.EX P0, PT, R31, R19, PT, P0 ;  /* 0x000000131f00720c */ /* 0x000fe40003f06100 */
[----:B------:R-:W-:Y:S01]  /*2770*/  IADD3 R26, P2, R27, 0x1, RZ ;  /* 0x000000011b1a7810 */ /* 0x000fe20007f5e0ff */
[----:B------:R-:W-:Y:S01]  /*2780*/  IMAD.X R28, R31, 0x1, ~R19, P1 ;  /* 0x000000011f1c7824 */ /* 0x000fe200008e0e13 */
[----:B------:R-:W-:Y:S02]  /*2790*/  SEL R33, R30, R33, P0 ;  /* 0x000000211e217207 */ /* 0x000fe40000000000 */
[----:B------:R-:W-:-:S02]  /*27a0*/  IADD3.X R30, RZ, R29, RZ, P2, !PT ;  /* 0x0000001dff1e7210 */ /* 0x000fc400017fe4ff */
[----:B------:R-:W-:Y:S02]  /*27b0*/  SEL R26, R26, R27, P0 ;  /* 0x0000001b1a1a7207 */ /* 0x000fe40000000000 */
[----:B------:R-:W-:Y:S02]  /*27c0*/  SEL R31, R28, R31, P0 ;  /* 0x0000001f1c1f7207 */ /* 0x000fe40000000000 */
[----:B------:R-:W-:Y:S02]  /*27d0*/  ISETP.GE.U32.AND P1, PT, R33, R18, PT ;  /* 0x000000122100720c */ /* 0x000fe40003f26070 */
[----:B------:R-:W-:Y:S02]  /*27e0*/  SEL R30, R30, R29, P0 ;  /* 0x0000001d1e1e7207 */ /* 0x000fe40000000000 */
[----:B------:R-:W-:Y:S02]  /*27f0*/  IADD3 R27, P2, R26, 0x1, RZ ;  /* 0x000000011a1b7810 */ /* 0x000fe40007f5e0ff */
[----:B------:R-:W-:-:S02]  /*2800*/  ISETP.GE.U32.AND.EX P0, PT, R31, R19, PT, P1 ;  /* 0x000000131f00720c */ /* 0x000fc40003f06110 */
[----:B------:R-:W-:Y:S01]  /*2810*/  LOP3.LUT R18, R22, R25, RZ, 0x3c, !PT ;  /* 0x0000001916127212 */ /* 0x000fe200078e3cff */
[----:B------:R-:W-:Y:S01]  /*2820*/  IMAD.X R19, RZ, RZ, R30, P2 ;  /* 0x000000ffff137224 */ /* 0x000fe200010e061e */
[----:B------:R-:W-:Y:S02]  /*2830*/  SEL R27, R27, R26, P0 ;  /* 0x0000001a1b1b7207 */ /* 0x000fe40000000000 */
[----:B------:R-:W-:Y:S02]  /*2840*/  ISETP.GE.AND P1, PT, R18, RZ, PT ;  /* 0x000000ff1200720c */ /* 0x000fe40003f26270 */
[----:B------:R-:W-:Y:S02]  /*2850*/  SEL R19, R19, R30, P0 ;  /* 0x0000001e13137207 */ /* 0x000fe40000000000 */
[----:B------:R-:W-:Y:S02]  /*2860*/  IADD3 R26, P2, RZ, -R27, RZ ;  /* 0x8000001bff1a7210 */ /* 0x000fe40007f5e0ff */
[----:B------:R-:W-:-:S02]  /*2870*/  ISETP.NE.U32.AND P0, PT, R24, RZ, PT ;  /* 0x000000ff1800720c */ /* 0x000fc40003f05070 */
[-C--:B------:R-:W-:Y:S02]  /*2880*/  IADD3.X R18, RZ, ~R19.reuse, RZ, P2, !PT ;  /* 0x80000013ff127210 */ /* 0x080fe400017fe4ff */
[----:B------:R-:W-:Y:S02]  /*2890*/  ISETP.NE.AND.EX P0, PT, R22, RZ, PT, P0 ;  /* 0x000000ff1600720c */ /* 0x000fe40003f05300 */
[----:B------:R-:W-:Y:S01]  /*28a0*/  SEL R25, R18, R19, !P1 ;  /* 0x0000001312197207 */ /* 0x000fe20004800000 */
[----:B------:R-:W-:Y:S01]  /*28b0*/  HFMA2.MMA R19, -RZ, RZ, 0, 0 ;  /* 0x00000000ff137435 */ /* 0x000fe200000001ff */
[----:B------:R-:W-:Y:S01]  /*28c0*/  IMAD.MOV.U32 R18, RZ, RZ, R2 ;  /* 0x000000ffff127224 */ /* 0x000fe200078e0002 */
[----:B------:R-:W-:Y:S02]  /*28d0*/  SEL R24, R26, R27, !P1 ;  /* 0x0000001b1a187207 */ /* 0x000fe40004800000 */
[----:B------:R-:W-:Y:S02]  /*28e0*/  SEL R25, R25, 0xffffffff, P0 ;  /* 0xffffffff19197807 */ /* 0x000fe40000000000 */
[----:B------:R-:W-:Y:S01]  /*28f0*/  SEL R24, R24, 0xffffffff, P0 ;  /* 0xffffffff18187807 */ /* 0x000fe20000000000 */
[----:B------:R-:W-:Y:S06]  /*2900*/  RET.REL.NODEC R18 `(_ZN2at6native60_GLOBAL__N__aad4af22_27_AdaptiveAveragePooling3d_cu_866e08f930atomicadaptiveaveragegradinputIfEEvPT_PKS3_iiiiiil) ;  /* 0xffffffd412bc7950 */ /* 0x000fec0003c3ffff */
.L_x_678:
        /* <DEDUP_REMOVED lines=15> */
.L_x_1128:


//--------------------- .text._ZN2at6native60_GLOBAL__N__aad4af22_27_AdaptiveAveragePooling3d_cu_866e08f930atomicadaptiveaveragegradinputIdEEvPT_PKS3_iiiiiil --------------------------
	.section	.text._ZN2at6native60_GLOBAL__N__aad4af22_27_AdaptiveAveragePooling3d_cu_866e08f930atomicadaptiveaveragegradinputIdEEvPT_PKS3_iiiiiil,"ax",@progbits
	.align	128
.text._ZN2at6native60_GLOBAL__N__aad4af22_27_AdaptiveAveragePooling3d_cu_866e08f930atomicadaptiveaveragegradinputIdEEvPT_PKS3_iiiiiil:
        .type           _ZN2at6native60_GLOBAL__N__aad4af22_27_AdaptiveAveragePooling3d_cu_866e08f930atomicadaptiveaveragegradinputIdEEvPT_PKS3_iiiiiil,@function
        .size           _ZN2at6native60_GLOBAL__N__aad4af22_27_AdaptiveAveragePooling3d_cu_866e08f930atomicadaptiveaveragegradinputIdEEvPT_PKS3_iiiiiil,(.L_x_1130 - _ZN2at6native60_GLOBAL__N__aad4af22_27_AdaptiveAveragePooling3d_cu_866e08f930atomicadaptiveaveragegradinputIdEEvPT_PKS3_iiiiiil)
        .other          _ZN2at6native60_GLOBAL__N__aad4af22_27_AdaptiveAveragePooling3d_cu_866e08f930atomicadaptiveaveragegradinputIdEEvPT_PKS3_iiiiiil,@"STO_CUDA_ENTRY STV_DEFAULT"
_ZN2at6native60_GLOBAL__N__aad4af22_27_AdaptiveAveragePooling3d_cu_866e08f930atomicadaptiveaveragegradinputIdEEvPT_PKS3_iiiiiil:
        /* <DEDUP_REMOVED lines=21> */
[----:B------:R-:W-:Y:S05]  /*0150*/  CALL.REL.NOINC `($__internal_9_$__cuda_sm20_div_s64) ;  /* 0x0000002c00047944 */ /* 0x000fea0003c00000 */
[----:B------:R-:W-:Y:S01]  /*0160*/  ULDC UR4, c[0x0][0x22c] ;  /* 0x00008b0000047ab9 */ /* 0x000fe20000000800 */
[--C-:B------:R-:W-:Y:S02]  /*0170*/  IMAD.MOV R4, RZ, RZ, -R36.reuse ;  /* 0x000000ffff047224 */ /* 0x100fe400078e0a24 */
[----:B------:R-:W-:Y:S02]  /*0180*/  IMAD.U32 R7, RZ, RZ, UR4 ;  /* 0x00000004ff077e24 */ /* 0x000fe4000f8e00ff */
[----:B------:R-:W-:Y:S02]  /*0190*/  IMAD.MOV.U32 R3, RZ, RZ, R36 ;  /* 0x000000ffff037224 */ /* 0x000fe400078e0024 */
[----:B------:R-:W-:Y:S01]  /*01a0*/  IMAD R4, R4, R7, UR8 ;  /* 0x0000000804047e24 */ /* 0x000fe2000f8e0207 */
[----:B------:R-:W-:Y:S06]  /*01b0*/  BRA `(.L_x_680) ;  /* 0x0000000000507947 */ /* 0x000fec0003800000 */
.L_x_679:
        /* <DEDUP_REMOVED lines=20> */
.L_x_680:
        /* <DEDUP_REMOVED lines=12> */
[----:B------:R-:W-:Y:S05]  /*03c0*/  CALL.REL.NOINC `($__internal_9_$__cuda_sm20_div_s64) ;  /* 0x0000002800687944 */ /* 0x000fea0003c00000 */
[----:B------:R-:W-:Y:S01]  /*03d0*/  IADD3 R0, P0, RZ, -R36, RZ ;  /* 0x80000024ff007210 */ /* 0x000fe20007f1e0ff */
[----:B------:R-:W-:Y:S01]  /*03e0*/  ULDC UR5, c[0x0][0x22c] ;  /* 0x00008b0000057ab9 */ /* 0x000fe20000000800 */
[----:B------:R-:W-:Y:S01]  /*03f0*/  IMAD.MOV.U32 R6, RZ, RZ, R36 ;  /* 0x000000ffff067224 */ /* 0x000fe200078e0024 */
[----:B------:R-:W-:Y:S02]  /*0400*/  MOV R7, UR5 ;  /* 0x0000000500077c02 */ /* 0x000fe40008000f00 */
[----:B------:R-:W-:-:S03]  /*0410*/  IMAD.X R24, RZ, RZ, ~R24, P0 ;  /* 0x000000ffff187224 */ /* 0x000fc600000e0e18 */
[----:B------:R-:W-:-:S04]  /*0420*/  IMAD.WIDE.U32 R8, R0, R7, R4 ;  /* 0x0000000700087225 */ /* 0x000fc800078e0004 */
[----:B------:R-:W-:-:S04]  /*0430*/  IMAD R11, R24, R7, RZ ;  /* 0x00000007180b7224 */ /* 0x000fc800078e02ff */
[----:B------:R-:W-:-:S04]  /*0440*/  IMAD R11, R20, R0, R11 ;  /* 0x00000000140b7224 */ /* 0x000fc800078e020b */
[----:B------:R-:W-:Y:S01]  /*0450*/  IMAD.IADD R0, R9, 0x1, R11 ;  /* 0x0000000109007824 */ /* 0x000fe200078e020b */
[----:B------:R-:W-:Y:S06]  /*0460*/  BRA `(.L_x_683) ;  /* 0x0000000000547947 */ /* 0x000fec0003800000 */
.L_x_682:
        /* <DEDUP_REMOVED lines=13> */
[----:B------:R-:W-:Y:S01]  /*0540*/  @P0 IMAD.IADD R0, R0, 0x1, -R7 ;  /* 0x0000000100000824 */ /* 0x000fe200078e0a07 */
[----:B------:R-:W-:-:S04]  /*0550*/  @P0 IADD3 R6, R6, 0x1, RZ ;  /* 0x0000000106060810 */ /* 0x000fc80007ffe0ff */
[----:B------:R-:W-:Y:S01]  /*0560*/  ISETP.GE.U32.AND P1, PT, R0, R7, PT ;  /* 0x000000070000720c */ /* 0x000fe20003f26070 */
[----:B------:R-:W-:-:S12]  /*0570*/  HFMA2.MMA R0, -RZ, RZ, 0, 0 ;  /* 0x00000000ff007435 */ /* 0x000fd800000001ff */
[----:B------:R-:W-:Y:S01]  /*0580*/  @P1 VIADD R6, R6, 0x1 ;  /* 0x0000000106061836 */ /* 0x000fe20000000000 */
[----:B------:R-:W-:-:S05]  /*0590*/  @!P2 LOP3.LUT R6, RZ, R7, RZ, 0x33, !PT ;  /* 0x00000007ff06a212 */ /* 0x000fca00078e33ff */
[----:B------:R-:W-:-:S04]  /*05a0*/  IMAD.MOV R8, RZ, RZ, -R6 ;  /* 0x000000ffff087224 */ /* 0x000fc800078e0a06 */
[----:B------:R-:W-:-:S07]  /*05b0*/  IMAD R8, R7, R8, R4 ;  /* 0x0000000807087224 */ /* 0x000fce00078e0204 */
.L_x_683:
[----:B------:R-:W-:Y:S05]  /*05c0*/  BSYNC B0 ;  /* 0x0000000000007941 */ /* 0x000fea0003800000 */
.L_x_681:
        /* <DEDUP_REMOVED lines=10> */
[----:B------:R-:W-:Y:S01]  /*0670*/  MOV R0, 0x6a0 ;  /* 0x000006a000007802 */ /* 0x000fe20000000f00 */
[----:B------:R-:W-:-:S07]  /*0680*/  IMAD.U32 R28, RZ, RZ, UR5 ;  /* 0x00000005ff1c7e24 */ /* 0x000fce000f8e00ff */
[----:B------:R-:W-:Y:S05]  /*0690*/  CALL.REL.NOINC `($__internal_9_$__cuda_sm20_div_s64) ;  /* 0x0000002400b47944 */ /* 0x000fea0003c00000 */
[----:B------:R-:W-:Y:S05]  /*06a0*/  BRA `(.L_x_686) ;  /* 0x0000000000487947 */ /* 0x000fea0003800000 */
.L_x_685:
        /* <DEDUP_REMOVED lines=18> */
.L_x_686:
[----:B------:R-:W-:Y:S05]  /*07d0*/  BSYNC B0 ;  /* 0x0000000000007941 */ /* 0x000fea0003800000 */
.L_x_684:
        /* <DEDUP_REMOVED lines=19> */
.L_x_688:
        /* <DEDUP_REMOVED lines=19> */
.L_x_689:
[----:B------:R-:W-:Y:S05]  /*0a40*/  BSYNC B0 ;  /* 0x0000000000007941 */ /* 0x000fea0003800000 */
.L_x_687:
        /* <DEDUP_REMOVED lines=12> */
[----:B------:R2:W3:Y:S01]  /*0b10*/  I2F.F64 R18, R4 ;  /* 0x0000000400127312 */ /* 0x0004e20000201c00 */
        /* <DEDUP_REMOVED lines=16> */
[----:B-123--:R-:W-:-:S07]  /*0c20*/  SHF.R.S32.HI R9, RZ, 0x1f, R6 ;  /* 0x0000001fff097819 */ /* 0x00efce0000011406 */
.L_x_727:
[----:B------:R-:W-:Y:S01]  /*0c30*/  SHF.R.S32.HI R11, RZ, 0x1f, R2 ;  /* 0x0000001fff0b7819 */ /* 0x000fe20000011402 */
[----:B------:R-:W-:Y:S03]  /*0c40*/  BSSY B0, `(.L_x_690) ;  /* 0x000002d000007945 */ /* 0x000fe60003800000 */
[----:B------:R-:W-:-:S04]  /*0c50*/  LOP3.LUT R0, R11, UR16, RZ, 0xfc, !PT ;  /* 0x000000100b007c12 */ /* 0x000fc8000f8efcff */
[----:B------:R-:W-:-:S13]  /*0c60*/  ISETP.NE.U32.AND P0, PT, R0, RZ, PT ;  /* 0x000000ff0000720c */ /* 0x000fda0003f05070 */
[----:B0123--:R-:W-:Y:S05]  /*0c70*/  @!P0 BRA `(.L_x_691) ;  /* 0x0000000000488947 */ /* 0x00ffea0003800000 */
[----:B------:R-:W-:Y:S01]  /*0c80*/  ULDC UR6, c[0x0][0x230] ;  /* 0x00008c0000067ab9 */ /* 0x000fe20000000800 */
[----:B------:R-:W-:Y:S01]  /*0c90*/  IMAD.MOV.U32 R30, RZ, RZ, R2 ;  /* 0x000000ffff1e7224 */ /* 0x000fe200078e0002 */
[----:B------:R-:W-:Y:S01]  /*0ca0*/  MOV R20, UR16 ;  /* 0x0000001000147c02 */ /* 0x000fe20008000f00 */
        /* <DEDUP_REMOVED lines=15> */
.L_x_691:
        /* <DEDUP_REMOVED lines=23> */
.L_x_692:
[----:B------:R-:W-:Y:S05]  /*0f10*/  BSYNC B0 ;  /* 0x0000000000007941 */ /* 0x000fea0003800000 */
.L_x_690:
        /* <DEDUP_REMOVED lines=13> */
[----:B------:R-:W-:Y:S05]  /*0ff0*/  CALL.REL.NOINC `($__internal_9_$__cuda_sm20_div_s64) ;  /* 0x0000001c005c7944 */ /* 0x000fea0003c00000 */
[----:B------:R-:W-:Y:S05]  /*1000*/  BRA `(.L_x_695) ;  /* 0x0000000000487947 */ /* 0x000fea0003800000 */
.L_x_694:
        /* <DEDUP_REMOVED lines=18> */
.L_x_695:
[----:B------:R-:W-:Y:S05]  /*1130*/  BSYNC B0 ;  /* 0x0000000000007941 */ /* 0x000fea0003800000 */
.L_x_693:
[----:B------:R-:W-:Y:S01]  /*1140*/  IADD3 R0, P0, R2, 0x1, RZ ;  /* 0x0000000102007810 */ /* 0x000fe20007f1e0ff */
[----:B------:R-:W-:Y:S01]  /*1150*/  ULDC UR6, c[0x0][0x224] ;  /* 0x0000890000067ab9 */ /* 0x000fe20000000800 */
[----:B------:R-:W-:Y:S01]  /*1160*/  IMAD.MOV.U32 R30, RZ, RZ, -0x1 ;  /* 0xffffffffff1e7424 */ /* 0x000fe200078e00ff */
[----:B------:R-:W-:Y:S01]  /*1170*/  BSSY B0, `(.L_x_696) ;  /* 0x0000024000007945 */ /* 0x000fe20003800000 */
[----:B------:R-:W-:Y:S01]  /*1180*/  IADD3.X R11, RZ, R11, RZ, P0, !PT ;  /* 0x0000000bff0b7210 */ /* 0x000fe200007fe4ff */
[----:B------:R-:W-:-:S04]  /*1190*/  IMAD.MOV.U32 R31, RZ, RZ, -0x1 ;  /* 0xffffffffff1f7424 */ /* 0x000fc800078e00ff */
[----:B------:R-:W-:Y:S02]  /*11a0*/  IMAD R11, R11, UR6, RZ ;  /* 0x000000060b0b7c24 */ /* 0x000fe4000f8e02ff */
[----:B------:R-:W-:-:S04]  /*11b0*/  IMAD.WIDE.U32 R30, R0, UR6, R30 ;  /* 0x00000006001e7c25 */ /* 0x000fc8000f8e001e */
[----:B------:R-:W-:-:S05]  /*11c0*/  IMAD R11, R7, R0, R11 ;  /* 0x00000000070b7224 */ /* 0x000fca00078e020b */
[----:B------:R-:W-:Y:S01]  /*11d0*/  IADD3 R29, R31, R11, RZ ;  /* 0x0000000b1f1d7210 */ /* 0x000fe20007ffe0ff */
[----:B------:R-:W-:-:S03]  /*11e0*/  IMAD R11, R10, UR6, R36 ;  /* 0x000000060a0b7c24 */ /* 0x000fc6000f8e0224 */
[----:B------:R-:W-:-:S04]  /*11f0*/  LOP3.LUT R0, R29, UR16, RZ, 0xfc, !PT ;  /* 0x000000101d007c12 */ /* 0x000fc8000f8efcff */
[----:B------:R-:W-:-:S13]  /*1200*/  ISETP.NE.U32.AND P0, PT, R0, RZ, PT ;  /* 0x000000ff0000720c */ /* 0x000fda0003f05070 */
[----:B------:R-:W-:Y:S05]  /*1210*/  @!P0 BRA `(.L_x_697) ;  /* 0x0000000000188947 */ /* 0x000fea0003800000 */
[----:B------:R-:W-:Y:S01]  /*1220*/  ULDC UR6, c[0x0][0x230] ;  /* 0x00008c0000067ab9 */ /* 0x000fe20000000800 */
[----:B------:R-:W-:Y:S01]  /*1230*/  IMAD.U32 R20, RZ, RZ, UR16 ;  /* 0x00000010ff147e24 */ /* 0x000fe2000f8e00ff */
[----:B------:R-:W-:Y:S01]  /*1240*/  MOV R0, 0x1270 ;  /* 0x0000127000007802 */ /* 0x000fe20000000f00 */
[----:B------:R-:W-:-:S07]  /*1250*/  IMAD.U32 R28, RZ, RZ, UR6 ;  /* 0x00000006ff1c7e24 */ /* 0x000fce000f8e00ff */
[----:B------:R-:W-:Y:S05]  /*1260*/  CALL.REL.NOINC `($__internal_9_$__cuda_sm20_div_s64) ;  /* 0x0000001800c07944 */ /* 0x000fea0003c00000 */
[----:B------:R-:W-:Y:S05]  /*1270*/  BRA `(.L_x_698) ;  /* 0x00000000004c7947 */ /* 0x000fea0003800000 */
.L_x_697:
        /* <DEDUP_REMOVED lines=19> */
.L_x_698:
[----:B------:R-:W-:Y:S05]  /*13b0*/  BSYNC B0 ;  /* 0x0000000000007941 */ /* 0x000fea0003800000 */
.L_x_696:
[----:B------:R-:W0:Y:S01]  /*13c0*/  LDC R13, c[0x0][0x234] ;  /* 0x00008d00ff0d7b82 */ /* 0x000e220000000800 */
[----:B------:R-:W-:Y:S01]  /*13d0*/  ISETP.GE.AND P0, PT, R4, 0x1, PT ;  /* 0x000000010400780c */ /* 0x000fe20003f06270 */
[----:B------:R-:W-:Y:S03]  /*13e0*/  BSSY B0, `(.L_x_699) ;  /* 0x0000138000007945 */ /* 0x000fe60003800000 */
[----:B0-----:R-:W-:-:S13]  /*13f0*/  ISETP.GE.OR P0, PT, R3, R13, !P0 ;  /* 0x0000000d0300720c */ /* 0x001fda0004706670 */
[----:B------:R-:W-:Y:S05]  /*1400*/  @P0 BRA `(.L_x_700) ;  /* 0x0000001000d40947 */ /* 0x000fea0003800000 */
[C---:B------:R-:W-:Y:S01]  /*1410*/  IADD3 R10, -R11.reuse, 0x1, R36 ;  /* 0x000000010b0a7810 */ /* 0x040fe20007ffe124 */
[----:B------:R-:W-:Y:S01]  /*1420*/  ULDC UR6, c[0x0][0x228] ;  /* 0x00008a0000067ab9 */ /* 0x000fe20000000800 */
[----:B------:R-:W-:Y:S02]  /*1430*/  IMAD R13, R2, R13, RZ ;  /* 0x0000000d020d7224 */ /* 0x000fe400078e02ff */
[----:B------:R0:W1:Y:S01]  /*1440*/  I2F.F64 R16, R10 ;  /* 0x0000000a00107312 */ /* 0x0000620000201c00 */
[----:B------:R-:W-:Y:S02]  /*1450*/  IMAD R15, R11, UR6, RZ ;  /* 0x000000060b0f7c24 */ /* 0x000fe4000f8e02ff */
[----:B------:R-:W-:Y:S01]  /*1460*/  IADD3 R11, P0, R13, UR10, RZ ;  /* 0x0000000a0d0b7c10 */ /* 0x000fe2000ff1e0ff */
[----:B------:R-:W-:Y:S02]  /*1470*/  IMAD.MOV.U32 R14, RZ, RZ, R3 ;  /* 0x000000ffff0e7224 */ /* 0x000fe400078e0003 */
[----:B------:R-:W-:-:S02]  /*1480*/  IADD3 R12, P1, R6, R15, RZ ;  /* 0x0000000f060c7210 */ /* 0x000fc40007f3e0ff */
[----:B------:R-:W-:Y:S02]  /*1490*/  LEA.HI.X.SX32 R13, R13, UR5, 0x1, P0 ;  /* 0x000000050d0d7c11 */ /* 0x000fe400080f0eff */
[----:B0-----:R-:W-:-:S09]  /*14a0*/  LEA.HI.X.SX32 R15, R15, R9, 0x1, P1 ;  /* 0x000000090f0f7211 */ /* 0x001fd200008f0eff */
.L_x_726:
[----:B-123--:R-:W-:Y:S01]  /*14b0*/  SHF.R.S32.HI R21, RZ, 0x1f, R14 ;  /* 0x0000001fff157819 */ /* 0x00efe2000001140e */
        /* <DEDUP_REMOVED lines=10> */
[----:B-1----:R-:W-:Y:S05]  /*1560*/  CALL.REL.NOINC `($__internal_9_$__cuda_sm20_div_s64) ;  /* 0x0000001800007944 */ /* 0x002fea0003c00000 */
        /* <DEDUP_REMOVED lines=11> */
.L_x_702:
[----:B------:R-:W-:Y:S02]  /*1620*/  ULDC UR6, c[0x0][0x234] ;  /* 0x00008d0000067ab9 */ /* 0x000fe40000000800 */
[----:B------:R-:W-:-:S04]  /*1630*/  IMAD.U32 R25, RZ, RZ, UR6 ;  /* 0x00000006ff197e24 */ /* 0x000fc8000f8e00ff */
[----:B------:R-:W0:Y:S01]  /*1640*/  I2F.U32.RP R0, R25 ;  /* 0x0000001900007306 */ /* 0x000e220000209000 */
[----:B------:R-:W-:-:S07]  /*1650*/  ISETP.NE.U32.AND P2, PT, R25, RZ, PT ;  /* 0x000000ff1900720c */ /* 0x000fce0003f45070 */
[----:B0-----:R-:W0:Y:S02]  /*1660*/  MUFU.RCP R0, R0 ;  /* 0x0000000000007308 */ /* 0x001e240000001000 */
[----:B0-----:R-:W-:Y:S01]  /*1670*/  IADD3 R22, R0, 0xffffffe, RZ ;  /* 0x0ffffffe00167810 */ /* 0x001fe20007ffe0ff */
[----:B------:R-:W-:-:S05]  /*1680*/  IMAD.MOV.U32 R0, RZ, RZ, RZ ;  /* 0x000000ffff007224 */ /* 0x000fca00078e00ff */
[----:B------:R0:W2:Y:S02]  /*1690*/  F2I.FTZ.U32.TRUNC.NTZ R23, R22 ;  /* 0x0000001600177305 */ /* 0x0000a4000021f000 */
[----:B0-----:R-:W-:Y:S02]  /*16a0*/  IMAD.MOV.U32 R22, RZ, RZ, RZ ;  /* 0x000000ffff167224 */ /* 0x001fe400078e00ff */
[----:B--2---:R-:W-:-:S04]  /*16b0*/  IMAD R20, R23, R25, RZ ;  /* 0x0000001917147224 */ /* 0x004fc800078e02ff */
        /* <DEDUP_REMOVED lines=13> */
.L_x_703:
[----:B------:R-:W-:Y:S05]  /*1790*/  BSYNC B1 ;  /* 0x0000000000017941 */ /* 0x000fea0003800000 */
.L_x_701:
        /* <DEDUP_REMOVED lines=13> */
[----:B-1----:R-:W-:Y:S05]  /*1870*/  CALL.REL.NOINC `($__internal_9_$__cuda_sm20_div_s64) ;  /* 0x00000014003c7944 */ /* 0x002fea0003c00000 */
[----:B------:R-:W-:Y:S01]  /*1880*/  MOV R35, R36 ;  /* 0x0000002400237202 */ /* 0x000fe20000000f00 */
[----:B------:R-:W-:Y:S06]  /*1890*/  BRA `(.L_x_706) ;  /* 0x0000000000487947 */ /* 0x000fec0003800000 */
.L_x_705:
[----:B------:R-:W0:Y:S01]  /*18a0*/  I2F.U32.RP R20, R25 ;  /* 0x0000001900147306 */ /* 0x000e220000209000 */
[----:B------:R-:W-:-:S07]  /*18b0*/  ISETP.NE.U32.AND P2, PT, R25, RZ, PT ;  /* 0x000000ff1900720c */ /* 0x000fce0003f45070 */
[----:B0-----:R-:W0:Y:S02]  /*18c0*/  MUFU.RCP R20, R20 ;  /* 0x0000001400147308 */ /* 0x001e240000001000 */
[----:B0-----:R-:W-:-:S06]  /*18d0*/  VIADD R22, R20, 0xffffffe ;  /* 0x0ffffffe14167836 */ /* 0x001fcc0000000000 */
[----:B------:R0:W2:Y:S02]  /*18e0*/  F2I.FTZ.U32.TRUNC.NTZ R23, R22 ;  /* 0x0000001600177305 */ /* 0x0000a4000021f000 */
[----:B0-----:R-:W-:Y:S01]  /*18f0*/  HFMA2.MMA R22, -RZ, RZ, 0, 0 ;  /* 0x00000000ff167435 */ /* 0x001fe200000001ff */
[----:B--2---:R-:W-:-:S04]  /*1900*/  IMAD.MOV R0, RZ, RZ, -R23 ;  /* 0x000000ffff007224 */ /* 0x004fc800078e0a17 */
        /* <DEDUP_REMOVED lines=11> */
.L_x_706:
[----:B------:R-:W-:Y:S05]  /*19c0*/  BSYNC B1 ;  /* 0x0000000000017941 */ /* 0x000fea0003800000 */
.L_x_704:
        /* <DEDUP_REMOVED lines=17> */
[----:B-1----:R-:W-:Y:S05]  /*1ae0*/  CALL.REL.NOINC `($__internal_9_$__cuda_sm20_div_s64) ;  /* 0x0000001000a07944 */ /* 0x002fea0003c00000 */
[----:B------:R-:W-:Y:S05]  /*1af0*/  BRA `(.L_x_709) ;  /* 0x00000000004c7947 */ /* 0x000fea0003800000 */
.L_x_708:
        /* <DEDUP_REMOVED lines=19> */
.L_x_709:
[----:B------:R-:W-:Y:S05]  /*1c30*/  BSYNC B1 ;  /* 0x0000000000017941 */ /* 0x000fea0003800000 */
.L_x_707:
[----:B------:R-:W-:Y:S01]  /*1c40*/  IADD3 R0, P0, R14, R11, RZ ;  /* 0x0000000b0e007210 */ /* 0x000fe20007f1e0ff */
[----:B------:R-:W-:-:S03]  /*1c50*/  ULDC.64 UR6, c[0x0][0x218] ;  /* 0x0000860000067ab9 */ /* 0x000fc60000000a00 */
[----:B------:R-:W-:Y:S02]  /*1c60*/  IADD3.X R21, R21, R13, RZ, P0, !PT ;  /* 0x0000000d15157210 */ /* 0x000fe400007fe4ff */
[C---:B------:R-:W-:Y:S01]  /*1c70*/  LEA R22, P0, R0.reuse, UR6, 0x3 ;  /* 0x0000000600167c11 */ /* 0x040fe2000f8018ff */
[----:B------:R-:W-:Y:S01]  /*1c80*/  IMAD.MOV.U32 R20, RZ, RZ, 0x1 ;  /* 0x00000001ff147424 */ /* 0x000fe200078e00ff */
[----:B------:R-:W-:Y:S02]  /*1c90*/  ULDC UR6, c[0x0][0x228] ;  /* 0x00008a0000067ab9 */ /* 0x000fe40000000800 */
[----:B------:R-:W-:-:S06]  /*1ca0*/  LEA.HI.X R23, R0, UR7, R21, 0x3, P0 ;  /* 0x0000000700177c11 */ /* 0x000fcc00080f1c15 */
[----:B------:R-:W2:Y:S01]  /*1cb0*/  LDG.E.64 R22, desc[UR12][R22.64] ;  /* 0x0000000c16167981 */ /* 0x000ea2000c1e1b00 */
[----:B------:R-:W0:Y:S01]  /*1cc0*/  MUFU.RCP64H R21, R19 ;  /* 0x0000001300157308 */ /* 0x000e220000001800 */
[----:B------:R-:W-:Y:S01]  /*1cd0*/  IMAD R37, R34, UR6, R35 ;  /* 0x0000000622257c24 */ /* 0x000fe2000f8e0223 */
[----:B------:R-:W-:Y:S01]  /*1ce0*/  ULDC.64 UR6, c[0x0][0x210] ;  /* 0x0000840000067ab9 */ /* 0x000fe20000000a00 */
[----:B------:R-:W-:Y:S03]  /*1cf0*/  BSSY B1, `(.L_x_710) ;  /* 0x000001a000017945 */ /* 0x000fe60003800000 */
[----:B------:R-:W-:Y:S02]  /*1d00*/  IADD3 R39, P1, R12, R37, RZ ;  /* 0x000000250c277210 */ /* 0x000fe40007f3e0ff */
[----:B------:R-:W-:Y:S02]  /*1d10*/  IADD3 R40, -R37, 0x1, R36 ;  /* 0x0000000125287810 */ /* 0x000fe40007ffe124 */
[----:B------:R-:W-:Y:S01]  /*1d20*/  LEA R38, P2, R39, UR6, 0x3 ;  /* 0x0000000627267c11 */ /* 0x000fe2000f8418ff */
        /* <DEDUP_REMOVED lines=10> */
[----:B------:R-:W-:Y:S02]  /*1dd0*/  FSETP.GT.AND P0, PT, |R0|, 1.469367938527859385e-39, PT ;  /* 0x001000000000780b */ /* 0x000fe40003f04200 */
[----:B------:R-:W-:-:S04]  /*1de0*/  LEA.HI.X.SX32 R0, R37, R15, 0x1, P1 ;  /* 0x0000000f25007211 */ /* 0x000fc800008f0eff */
[----:B------:R-:W-:-:S07]  /*1df0*/  LEA.HI.X R39, R39, UR7, R0, 0x3, P2 ;  /* 0x0000000727277c11 */ /* 0x000fce00090f1c00 */
[----:B------:R-:W-:Y:S05]  /*1e00*/  @P0 BRA P3, `(.L_x_711) ;  /* 0x0000000000200947 */ /* 0x000fea0001800000 */
[----:B------:R-:W-:Y:S01]  /*1e10*/  IMAD.MOV.U32 R24, RZ, RZ, R22 ;  /* 0x000000ffff187224 */ /* 0x000fe200078e0016 */
[----:B------:R-:W-:Y:S01]  /*1e20*/  MOV R25, R23 ;  /* 0x0000001700197202 */ /* 0x000fe20000000f00 */
[----:B------:R-:W-:Y:S01]  /*1e30*/  IMAD.MOV.U32 R22, RZ, RZ, R18 ;  /* 0x000000ffff167224 */ /* 0x000fe200078e0012 */
[----:B------:R-:W-:Y:S01]  /*1e40*/  MOV R0, 0x1e70 ;  /* 0x00001e7000007802 */ /* 0x000fe20000000f00 */
[----:B------:R-:W-:-:S07]  /*1e50*/  IMAD.MOV.U32 R23, RZ, RZ, R19 ;  /* 0x000000ffff177224 */ /* 0x000fce00078e0013 */
[----:B-1----:R-:W-:Y:S05]  /*1e60*/  CALL.REL.NOINC `($__internal_8_$__cuda_sm20_div_rn_f64_full) ;  /* 0x0000000800547944 */ /* 0x002fea0003c00000 */
[----:B------:R-:W-:Y:S01]  /*1e70*/  MOV R20, R28 ;  /* 0x0000001c00147202 */ /* 0x000fe20000000f00 */
[----:B------:R-:W-:-:S07]  /*1e80*/  IMAD.MOV.U32 R21, RZ, RZ, R29 ;  /* 0x000000ffff157224 */ /* 0x000fce00078e001d */
.L_x_711:
[----:B------:R-:W-:Y:S05]  /*1e90*/  BSYNC B1 ;  /* 0x0000000000017941 */ /* 0x000fea0003800000 */
.L_x_710:
[----:B-1----:R-:W0:Y:S01]  /*1ea0*/  MUFU.RCP64H R25, R17 ;  /* 0x0000001100197308 */ /* 0x002e220000001800 */
[----:B------:R-:W-:Y:S01]  /*1eb0*/  IMAD.MOV.U32 R24, RZ, RZ, 0x1 ;  /* 0x00000001ff187424 */ /* 0x000fe200078e00ff */
[----:B------:R-:W-:Y:S01]  /*1ec0*/  FSETP.GEU.AND P1, PT, |R21|, 6.5827683646048100446e-37, PT ;  /* 0x036000001500780b */ /* 0x000fe20003f2e200 */
[----:B------:R-:W-:Y:S04]  /*1ed0*/  BSSY B1, `(.L_x_712) ;  /* 0x0000012000017945 */ /* 0x000fe80003800000 */
[----:B0-----:R-:W-:-:S08]  /*1ee0*/  DFMA R22, -R16, R24, 1 ;  /* 0x3ff000001016742b */ /* 0x001fd00000000118 */
[----:B------:R-:W-:-:S08]  /*1ef0*/  DFMA R22, R22, R22, R22 ;  /* 0x000000161616722b */ /* 0x000fd00000000016 */
[----:B------:R-:W-:-:S08]  /*1f00*/  DFMA R22, R24, R22, R24 ;  /* 0x000000161816722b */ /* 0x000fd00000000018 */
[----:B------:R-:W-:-:S08]  /*1f10*/  DFMA R24, -R16, R22, 1 ;  /* 0x3ff000001018742b */ /* 0x000fd00000000116 */
[----:B------:R-:W-:-:S08]  /*1f20*/  DFMA R24, R22, R24, R22 ;  /* 0x000000181618722b */ /* 0x000fd00000000016 */
[----:B------:R-:W-:-:S08]  /*1f30*/  DMUL R22, R24, R20 ;  /* 0x0000001418167228 */ /* 0x000fd00000000000 */
        /* <DEDUP_REMOVED lines=10> */
[----:B------:R-:W-:Y:S05]  /*1fe0*/  CALL.REL.NOINC `($__internal_8_$__cuda_sm20_div_rn_f64_full) ;  /* 0x0000000400f47944 */ /* 0x000fea0003c00000 */
.L_x_713:
[----:B------:R-:W-:Y:S05]  /*1ff0*/  BSYNC B1 ;  /* 0x0000000000017941 */ /* 0x000fea0003800000 */
.L_x_712:
[----:B------:R-:W0:Y:S01]  /*2000*/  I2F.F64 R20, R40 ;  /* 0x0000002800147312 */ /* 0x000e220000201c00 */
[----:B------:R-:W-:Y:S01]  /*2010*/  IMAD.MOV.U32 R24, RZ, RZ, 0x1 ;  /* 0x00000001ff187424 */ /* 0x000fe200078e00ff */
[----:B------:R-:W-:Y:S01]  /*2020*/  FSETP.GEU.AND P1, PT, |R29|, 6.5827683646048100446e-37, PT ;  /* 0x036000001d00780b */ /* 0x000fe20003f2e200 */
[----:B------:R-:W-:Y:S05]  /*2030*/  BSSY B1, `(.L_x_714) ;  /* 0x0000015000017945 */ /* 0x000fea0003800000 */
[----:B0-----:R-:W0:Y:S02]  /*2040*/  MUFU.RCP64H R25, R21 ;  /* 0x0000001500197308 */ /* 0x001e240000001800 */
        /* <DEDUP_REMOVED lines=14> */
[----:B------:R-:W-:Y:S01]  /*2130*/  MOV R0, 0x2160 ;  /* 0x0000216000007802 */ /* 0x000fe20000000f00 */
[----:B------:R-:W-:-:S07]  /*2140*/  IMAD.MOV.U32 R23, RZ, RZ, R21 ;  /* 0x000000ffff177224 */ /* 0x000fce00078e0015 */
[----:B------:R-:W-:Y:S05]  /*2150*/  CALL.REL.NOINC `($__internal_8_$__cuda_sm20_div_rn_f64_full) ;  /* 0x0000000400987944 */ /* 0x000fea0003c00000 */
[----:B------:R-:W-:Y:S01]  /*2160*/  MOV R22, R28 ;  /* 0x0000001c00167202 */ /* 0x000fe20000000f00 */
[----:B------:R-:W-:-:S07]  /*2170*/  IMAD.MOV.U32 R23, RZ, RZ, R29 ;  /* 0x000000ffff177224 */ /* 0x000fce00078e001d */
.L_x_715:
[----:B------:R-:W-:Y:S05]  /*2180*/  BSYNC B1 ;  /* 0x0000000000017941 */ /* 0x000fea0003800000 */
.L_x_714:
[----:B------:R-:W-:Y:S01]  /*2190*/  IADD3 R21, -R34, RZ, RZ ;  /* 0x000000ff22157210 */ /* 0x000fe20007ffe1ff */
[----:B------:R-:W-:Y:S01]  /*21a0*/  ULDC UR6, c[0x0][0x228] ;  /* 0x00008a0000067ab9 */ /* 0x000fe20000000800 */
[----:B------:R-:W-:Y:S01]  /*21b0*/  IMAD.IADD R37, R36, 0x1, -R37 ;  /* 0x0000000124257824 */ /* 0x000fe200078e0a25 */
[----:B------:R-:W-:Y:S01]  /*21c0*/  LOP3.LUT R0, R40, 0x3, RZ, 0xc0, !PT ;  /* 0x0000000328007812 */ /* 0x000fe200078ec0ff */
[----:B------:R-:W-:Y:S01]  /*21d0*/  BSSY B1, `(.L_x_716) ;  /* 0x0000054000017945 */ /* 0x000fe20003800000 */
[----:B------:R-:W-:Y:S02]  /*21e0*/  IMAD R36, R21, UR6, R36 ;  /* 0x0000000615247c24 */ /* 0x000fe4000f8e0224 */
[----:B------:R-:W-:Y:S01]  /*21f0*/  ISETP.GE.U32.AND P0, PT, R37, 0x3, PT ;  /* 0x000000032500780c */ /* 0x000fe20003f06070 */
[----:B------:R-:W-:Y:S02]  /*2200*/  IMAD.MOV.U32 R29, RZ, RZ, RZ ;  /* 0x000000ffff1d7224 */ /* 0x000fe400078e00ff */
[----:B------:R-:W-:-:S10]  /*2210*/  IADD3 R35, -R35, R36, -R0 ;  /* 0x0000002423237210 */ /* 0x000fd40007ffe900 */
.L_x_725:
[----:B------:R-:W-:Y:S01]  /*2220*/  ISETP.GE.AND P2, PT, R10, 0x1, PT ;  /* 0x000000010a00780c */ /* 0x000fe20003f46270 */
[----:B------:R-:W-:Y:S01]  /*2230*/  VIADD R29, R29, 0x1 ;  /* 0x000000011d1d7836 */ /* 0x000fe20000000000 */
[----:B------:R-:W-:Y:S04]  /*2240*/  BSSY B2, `(.L_x_717) ;  /* 0x0000049000027945 */ /* 0x000fe80003800000 */
[----:B------:R-:W-:-:S07]  /*2250*/  ISETP.GE.AND P1, PT, R29, R4, PT ;  /* 0x000000041d00720c */ /* 0x000fce0003f26270 */
[----:B0123--:R-:W-:Y:S06]  /*2260*/  @!P2 BRA `(.L_x_718) ;  /* 0x000000040018a947 */ /* 0x00ffec0003800000 */
[----:B------:R-:W-:-:S11]  /*2270*/  HFMA2.MMA R31, -RZ, RZ, 0, 0 ;  /* 0x00000000ff1f7435 */ /* 0x000fd600000001ff */
.L_x_724:
[----:B------:R-:W-:Y:S01]  /*2280*/  ISETP.GE.AND P2, PT, R40, 0x1, PT ;  /* 0x000000012800780c */ /* 0x000fe20003f46270 */
[----:B------:R-:W-:-:S12]  /*2290*/  BSSY B3, `(.L_x_719) ;  /* 0x0000040000037945 */ /* 0x000fd80003800000 */
[----:B0123--:R-:W-:Y:S05]  /*22a0*/  @!P2 BRA `(.L_x_720) ;  /* 0x0000000000f8a947 */ /* 0x00ffea0003800000 */
        /* <DEDUP_REMOVED lines=10> */
[----:B------:R-:W-:-:S04]  /*2350*/  IMAD.WIDE R20, R21, 0x8, R38 ;  /* 0x0000000815147825 */ /* 0x000fc800078e0226 */
[----:B------:R-:W-:Y:S02]  /*2360*/  IMAD.MOV.U32 R30, RZ, RZ, R26 ;  /* 0x000000ffff1e7224 */ /* 0x000fe400078e001a */
[----:B------:R-:W-:-:S04]  /*2370*/  IMAD.WIDE R24, R25, 0x8, R38 ;  /* 0x0000000819187825 */ /* 0x000fc800078e0226 */
[----:B------:R-:W-:Y:S01]  /*2380*/  IMAD.WIDE R26, R37, 0x8, R38 ;  /* 0x00000008251a7825 */ /* 0x000fe200078e0226 */
[----:B------:R-:W-:-:S03]  /*2390*/  MOV R44, R24 ;  /* 0x00000018002c7202 */ /* 0x000fc60000000f00 */
[----:B------:R-:W-:Y:S02]  /*23a0*/  IMAD.MOV.U32 R37, RZ, RZ, R21 ;  /* 0x000000ffff257224 */ /* 0x000fe400078e0015 */
[----:B------:R-:W-:Y:S01]  /*23b0*/  IMAD.MOV.U32 R21, RZ, RZ, R25 ;  /* 0x000000ffff157224 */ /* 0x000fe200078e0019 */
[----:B------:R-:W-:Y:S01]  /*23c0*/  MOV R25, R27 ;  /* 0x0000001b00197202 */ /* 0x000fe20000000f00 */
[----:B------:R-:W-:Y:S02]  /*23d0*/  IMAD.MOV.U32 R28, RZ, RZ, R20 ;  /* 0x000000ffff1c7224 */ /* 0x000fe400078e0014 */
[----:B------:R-:W-:Y:S02]  /*23e0*/  IMAD.MOV.U32 R43, RZ, RZ, R26 ;  /* 0x000000ffff2b7224 */ /* 0x000fe400078e001a */
[----:B------:R-:W-:Y:S02]  /*23f0*/  IMAD.MOV.U32 R32, RZ, RZ, RZ ;  /* 0x000000ffff207224 */ /* 0x000fe400078e00ff */
[----:B------:R-:W-:-:S07]  /*2400*/  IMAD.MOV.U32 R34, RZ, RZ, R35 ;  /* 0x000000ffff227224 */ /* 0x000fce00078e0023 */
.L_x_723:
[----:B------:R-:W-:Y:S01]  /*2410*/  IADD3 R34, R34, -0x4, RZ ;  /* 0xfffffffc22227810 */ /* 0x000fe20007ffe0ff */
[----:B0-----:R-:W-:Y:S01]  /*2420*/  IMAD.MOV.U32 R26, RZ, RZ, R30 ;  /* 0x000000ffff1a7224 */ /* 0x001fe200078e001e */
[----:B------:R-:W-:Y:S01]  /*2430*/  MOV R27, R41 ;  /* 0x00000029001b7202 */ /* 0x000fe20000000f00 */
[----:B------:R-:W-:Y:S01]  /*2440*/  IMAD.MOV.U32 R24, RZ, RZ, R43 ;  /* 0x000000ffff187224 */ /* 0x000fe200078e002b */
[----:B------:R-:W-:Y:S02]  /*2450*/  ISETP.NE.AND P2, PT, R34, -0x1, PT ;  /* 0xffffffff2200780c */ /* 0x000fe40003f45270 */
[----:B------:R-:W-:Y:S01]  /*2460*/  MOV R20, R44 ;  /* 0x0000002c00147202 */ /* 0x000fe20000000f00 */
[----:B------:R0:W-:Y:S01]  /*2470*/  REDG.E.ADD.F64.RN.STRONG.GPU desc[UR12][R26.64], R22 ;  /* 0x000000161a0079a6 */ /* 0x0001e2000c10ff8c */
[C---:B------:R-:W-:Y:S02]  /*2480*/  IADD3 R36, P3, R28.reuse, 0x20, RZ ;  /* 0x000000201c247810 */ /* 0x040fe40007f7e0ff */
[C---:B------:R-:W-:Y:S01]  /*2490*/  IADD3 R30, P6, R28.reuse, 0x8, RZ ;  /* 0x000000081c1e7810 */ /* 0x040fe20007fde0ff */
[----:B------:R1:W-:Y:S01]  /*24a0*/  REDG.E.ADD.F64.RN.STRONG.GPU desc[UR12][R24.64], R22 ;  /* 0x00000016180079a6 */ /* 0x0003e2000c10ff8c */
[C---:B------:R-:W-:Y:S01]  /*24b0*/  IADD3 R44, P4, R28.reuse, 0x18, RZ ;  /* 0x000000181c2c7810 */ /* 0x040fe20007f9e0ff */
[----:B------:R-:W-:Y:S01]  /*24c0*/  IMAD.X R42, RZ, RZ, R37, P3 ;  /* 0x000000ffff2a7224 */ /* 0x000fe200018e0625 */
[----:B------:R-:W-:Y:S01]  /*24d0*/  IADD3 R43, P5, R28, 0x10, RZ ;  /* 0x000000101c2b7810 */ /* 0x000fe20007fbe0ff */
[----:B------:R2:W-:Y:S01]  /*24e0*/  REDG.E.ADD.F64.RN.STRONG.GPU desc[UR12][R20.64], R22 ;  /* 0x00000016140079a6 */ /* 0x0005e2000c10ff8c */
[----:B0-----:R-:W-:-:S02]  /*24f0*/  IMAD.MOV.U32 R26, RZ, RZ, R28 ;  /* 0x000000ffff1a7224 */ /* 0x001fc400078e001c */
[--C-:B------:R-:W-:Y:S01]  /*2500*/  IMAD.MOV.U32 R27, RZ, RZ, R37.reuse ;  /* 0x000000ffff1b7224 */ /* 0x100fe200078e0025 */
[----:B------:R-:W-:Y:S01]  /*2510*/  MOV R28, R36 ;  /* 0x00000024001c7202 */ /* 0x000fe20000000f00 */
[--C-:B------:R-:W-:Y:S01]  /*2520*/  IMAD.X R41, RZ, RZ, R37.reuse, P6 ;  /* 0x000000ffff297224 */ /* 0x100fe200030e0625 */
[----:B-1----:R-:W-:Y:S02]  /*2530*/  IADD3.X R25, RZ, R37, RZ, P5, !PT ;  /* 0x00000025ff197210 */ /* 0x002fe40002ffe4ff */
[----:B------:R0:W-:Y:S01]  /*2540*/  REDG.E.ADD.F64.RN.STRONG.GPU desc[UR12][R26.64], R22 ;  /* 0x000000161a0079a6 */ /* 0x0001e2000c10ff8c */
[----:B--2---:R-:W-:Y:S02]  /*2550*/  IMAD.X R21, RZ, RZ, R37, P4 ;  /* 0x000000ffff157224 */ /* 0x004fe400020e0625 */
[----:B------:R-:W-:Y:S02]  /*2560*/  VIADD R32, R32, 0x4 ;  /* 0x0000000420207836 */ /* 0x000fe40000000000 */
[----:B------:R-:W-:Y:S01]  /*2570*/  IMAD.MOV.U32 R37, RZ, RZ, R42 ;  /* 0x000000ffff257224 */ /* 0x000fe200078e002a */
[----:B------:R-:W-:Y:S06]  /*2580*/  @P2 BRA `(.L_x_723) ;  /* 0xfffffffc00a02947 */ /* 0x000fec000383ffff */
.L_x_722:
[----:B------:R-:W-:Y:S05]  /*2590*/  BSYNC B4 ;  /* 0x0000000000047941 */ /* 0x000fea0003800000 */
.L_x_721:
[----:B------:R-:W-:-:S13]  /*25a0*/  ISETP.NE.AND P2, PT, R0, RZ, PT ;  /* 0x000000ff0000720c */ /* 0x000fda0003f45270 */
[----:B------:R-:W-:Y:S05]  /*25b0*/  @!P2 BRA `(.L_x_720) ;  /* 0x000000000034a947 */ /* 0x000fea0003800000 */
[----:B------:R-:W-:Y:S01]  /*25c0*/  ISETP.NE.AND P2, PT, R0, 0x1, PT ;  /* 0x000000010000780c */ /* 0x000fe20003f45270 */
[----:B------:R-:W-:-:S04]  /*25d0*/  IMAD.IADD R33, R33, 0x1, R32 ;  /* 0x0000000121217824 */ /* 0x000fc800078e0220 */
[----:B------:R-:W-:-:S05]  /*25e0*/  IMAD.WIDE R20, R33, 0x8, R38 ;  /* 0x0000000821147825 */ /* 0x000fca00078e0226 */
[----:B------:R1:W-:Y:S03]  /*25f0*/  REDG.E.ADD.F64.RN.STRONG.GPU desc[UR12][R20.64], R22 ;  /* 0x00000016140079a6 */ /* 0x0003e6000c10ff8c */
[----:B------:R-:W-:Y:S05]  /*2600*/  @!P2 BRA `(.L_x_720) ;  /* 0x000000000020a947 */ /* 0x000fea0003800000 */
[----:B------:R-:W-:Y:S02]  /*2610*/  ISETP.NE.AND P2, PT, R0, 0x2, PT ;  /* 0x000000020000780c */ /* 0x000fe40003f45270 */
[----:B-1----:R-:W-:-:S05]  /*2620*/  IADD3 R21, R33, 0x1, RZ ;  /* 0x0000000121157810 */ /* 0x002fca0007ffe0ff */
[----:B------:R-:W-:-:S05]  /*2630*/  IMAD.WIDE R20, R21, 0x8, R38 ;  /* 0x0000000815147825 */ /* 0x000fca00078e0226 */
[----:B------:R2:W-:Y:S01]  /*2640*/  REDG.E.ADD.F64.RN.STRONG.GPU desc[UR12][R20.64], R22 ;  /* 0x00000016140079a6 */ /* 0x0005e2000c10ff8c */
[----:B------:R-:W-:Y:S05]  /*2650*/  @!P2 BRA `(.L_x_720) ;  /* 0x00000000000ca947 */ /* 0x000fea0003800000 */
[----:B--2---:R-:W-:-:S04]  /*2660*/  VIADD R21, R33, 0x2 ;  /* 0x0000000221157836 */ /* 0x004fc80000000000 */
[----:B------:R-:W-:-:S05]  /*2670*/  IMAD.WIDE R20, R21, 0x8, R38 ;  /* 0x0000000815147825 */ /* 0x000fca00078e0226 */
[----:B------:R3:W-:Y:S02]  /*2680*/  REDG.E.ADD.F64.RN.STRONG.GPU desc[UR12][R20.64], R22 ;  /* 0x00000016140079a6 */ /* 0x0007e4000c10ff8c */
.L_x_720:
[----:B------:R-:W-:Y:S05]  /*2690*/  BSYNC B3 ;  /* 0x0000000000037941 */ /* 0x000fea0003800000 */
.L_x_719:
[----:B------:R-:W-:-:S05]  /*26a0*/  VIADD R31, R31, 0x1 ;  /* 0x000000011f1f7836 */ /* 0x000fca0000000000 */
[----:B------:R-:W-:-:S13]  /*26b0*/  ISETP.GE.AND P2, PT, R31, R10, PT ;  /* 0x0000000a1f00720c */ /* 0x000fda0003f46270 */
[----:B------:R-:W-:Y:S05]  /*26c0*/  @!P2 BRA `(.L_x_724) ;  /* 0xfffffff800eca947 */ /* 0x000fea000383ffff */
.L_x_718:
[----:B------:R-:W-:Y:S05]  /*26d0*/  BSYNC B2 ;  /* 0x0000000000027941 */ /* 0x000fea0003800000 */
.L_x_717:
[----:B------:R-:W-:-:S04]  /*26e0*/  LEA R38, P2, R5, R38, 0x3 ;  /* 0x0000002605267211 */ /* 0x000fc800078418ff */
[----:B------:R-:W-:Y:S01]  /*26f0*/  IADD3.X R39, R39, R8, RZ, P2, !PT ;  /* 0x0000000827277210 */ /* 0x000fe200017fe4ff */
[----:B------:R-:W-:Y:S08]  /*2700*/  @!P1 BRA `(.L_x_725) ;  /* 0xfffffff800c49947 */ /* 0x000ff0000383ffff */
[----:B------:R-:W-:Y:S05]  /*2710*/  BSYNC B1 ;  /* 0x0000000000017941 */ /* 0x000fea0003800000 */
.L_x_716:
[----:B------:R-:W-:Y:S01]  /*2720*/  VIADD R14, R14, UR14 ;  /* 0x0000000e0e0e7c36 */ /* 0x000fe20008000000 */
[----:B------:R-:W-:-:S04]  /*2730*/  ULDC UR6, c[0x0][0x234] ;  /* 0x00008d0000067ab9 */ /* 0x000fc80000000800 */
[----:B------:R-:W-:-:S13]  /*2740*/  ISETP.GE.AND P0, PT, R14, UR6, PT ;  /* 0x000000060e007c0c */ /* 0x000fda000bf06270 */
[----:B------:R-:W-:Y:S05]  /*2750*/  @!P0 BRA `(.L_x_726) ;  /* 0xffffffec00548947 */ /* 0x000fea000383ffff */
.L_x_700:
[----:B------:R-:W-:Y:S05]  /*2760*/  BSYNC B0 ;  /* 0x0000000000007941 */ /* 0x000fea0003800000 */
.L_x_699:
[----:B------:R-:W-:Y:S01]  /*2770*/  VIADD R2, R2, UR4 ;  /* 0x0000000402027c36 */ /* 0x000fe20008000000 */
[----:B------:R-:W-:-:S04]  /*2780*/  ULDC UR6, c[0x0][0x230] ;  /* 0x00008c0000067ab9 */ /* 0x000fc80000000800 */
[----:B------:R-:W-:-:S13]  /*2790*/  ISETP.GE.AND P0, PT, R2, UR6, PT ;  /* 0x0000000602007c0c */ /* 0x000fda000bf06270 */
[----:B------:R-:W-:Y:S05]  /*27a0*/  @!P0 BRA `(.L_x_727) ;  /* 0xffffffe400208947 */ /* 0x000fea000383ffff */
[----:B------:R-:W-:Y:S05]  /*27b0*/  EXIT ;  /* 0x000000000000794d */ /* 0x000fea0003800000 */
        .weak           $__internal_8_$__cuda_sm20_div_rn_f64_full
        .type           $__internal_8_$__cuda_sm20_div_rn_f64_full,@function
        .size           $__internal_8_$__cuda_sm20_div_rn_f64_full,($__internal_9_$__cuda_sm20_div_s64 - $__internal_8_$__cuda_sm20_div_rn_f64_full)
$__internal_8_$__cuda_sm20_div_rn_f64_full:
[C---:B------:R-:W-:Y:S01]  /*27c0*/  FSETP.GEU.AND P0, PT, |R23|.reuse, 1.469367938527859385e-39, PT ;  /* 0x001000001700780b */ /* 0x040fe20003f0e200 */
[----:B------:R-:W-:Y:S01]  /*27d0*/  IMAD.MOV.U32 R26, RZ, RZ, 0x1 ;  /* 0x00000001ff1a7424 */ /* 0x000fe200078e00ff */
[----:B------:R-:W-:Y:S01]  /*27e0*/  LOP3.LUT R20, R23, 0x800fffff, RZ, 0xc0, !PT ;  /* 0x800fffff17147812 */ /* 0x000fe200078ec0ff */
[----:B------:R-:W-:Y:S01]  /*27f0*/  IMAD.MOV.U32 R42, RZ, RZ, 0x1ca00000 ;  /* 0x1ca00000ff2a7424 */ /* 0x000fe200078e00ff */
[C---:B------:R-:W-:Y:S01]  /*2800*/  FSETP.GEU.AND P2, PT, |R25|.reuse, 1.469367938527859385e-39, PT ;  /* 0x001000001900780b */ /* 0x040fe20003f4e200 */
[----:B------:R-:W-:Y:S01]  /*2810*/  BSSY B2, `(.L_x_728) ;  /* 0x0000052000027945 */ /* 0x000fe20003800000 */
[----:B------:R-:W-:Y:S02]  /*2820*/  LOP3.LUT R21, R20, 0x3ff00000, RZ, 0xfc, !PT ;  /* 0x3ff0000014157812 */ /* 0x000fe400078efcff */
[----:B------:R-:W-:Y:S02]  /*2830*/  MOV R20, R22 ;  /* 0x0000001600147202 */ /* 0x000fe40000000f00 */
[----:B------:R-:W-:-:S02]  /*2840*/  LOP3.LUT R41, R25, 0x7ff00000, RZ, 0xc0, !PT ;  /* 0x7ff0000019297812 */ /* 0x000fc400078ec0ff */
[----:B------:R-:W-:Y:S01]  /*2850*/  LOP3.LUT R44, R23, 0x7ff00000, RZ, 0xc0, !PT ;  /* 0x7ff00000172c7812 */ /* 0x000fe200078ec0ff */
[----:B------:R-:W-:-:S03]  /*2860*/  @!P0 DMUL R20, R22, 8.98846567431157953865e+307 ;  /* 0x7fe0000016148828 */ /* 0x000fc60000000000 */
[----:B------:R-:W-:Y:S02]  /*2870*/  ISETP.GE.U32.AND P1, PT, R41, R44, PT ;  /* 0x0000002c2900720c */ /* 0x000fe40003f26070 */
[----:B------:R-:W-:Y:S01]  /*2880*/  @!P2 LOP3.LUT R28, R23, 0x7ff00000, RZ, 0xc0, !PT ;  /* 0x7ff00000171ca812 */ /* 0x000fe200078ec0ff */
[----:B------:R-:W0:Y:S03]  /*2890*/  MUFU.RCP64H R27, R21 ;  /* 0x00000015001b7308 */ /* 0x000e260000001800 */
[----:B------:R-:W-:Y:S02]  /*28a0*/  @!P2 ISETP.GE.U32.AND P3, PT, R41, R28, PT ;  /* 0x0000001c2900a20c */ /* 0x000fe40003f66070 */
[----:B------:R-:W-:Y:S02]  /*28b0*/  @!P0 LOP3.LUT R44, R21, 0x7ff00000, RZ, 0xc0, !PT ;  /* 0x7ff00000152c8812 */ /* 0x000fe400078ec0ff */
[----:B------:R-:W-:-:S04]  /*28c0*/  @!P2 SEL R29, R42, 0x63400000, !P3 ;  /* 0x634000002a1da807 */ /* 0x000fc80005800000 */
[----:B------:R-:W-:-:S04]  /*28d0*/  @!P2 LOP3.LUT R32, R29, 0x80000000, R25, 0xf8, !PT ;  /* 0x800000001d20a812 */ /* 0x000fc800078ef819 */
[----:B------:R-:W-:Y:S01]  /*28e0*/  @!P2 LOP3.LUT R33, R32, 0x100000, RZ, 0xfc, !PT ;  /* 0x001000002021a812 */ /* 0x000fe200078efcff */
[----:B------:R-:W-:Y:S01]  /*28f0*/  @!P2 IMAD.MOV.U32 R32, RZ, RZ, RZ ;  /* 0x000000ffff20a224 */ /* 0x000fe200078e00ff */
[----:B0-----:R-:W-:-:S08]  /*2900*/  DFMA R30, R26, -R20, 1 ;  /* 0x3ff000001a1e742b */ /* 0x001fd00000000814 */
[----:B------:R-:W-:-:S08]  /*2910*/  DFMA R30, R30, R30, R30 ;  /* 0x0000001e1e1e722b */ /* 0x000fd0000000001e */
[----:B------:R-:W-:Y:S01]  /*2920*/  DFMA R30, R26, R30, R26 ;  /* 0x0000001e1a1e722b */ /* 0x000fe2000000001a */
[----:B------:R-:W-:Y:S02]  /*2930*/  SEL R27, R42, 0x63400000, !P1 ;  /* 0x634000002a1b7807 */ /* 0x000fe40004800000 */
[----:B------:R-:W-:Y:S02]  /*2940*/  MOV R26, R24 ;  /* 0x00000018001a7202 */ /* 0x000fe40000000f00 */
[----:B------:R-:W-:-:S03]  /*2950*/  LOP3.LUT R27, R27, 0x800fffff, R25, 0xf8, !PT ;  /* 0x800fffff1b1b7812 */ /* 0x000fc600078ef819 */
[----:B------:R-:W-:-:S03]  /*2960*/  DFMA R28, R30, -R20, 1 ;  /* 0x3ff000001e1c742b */ /* 0x000fc60000000814 */
[----:B------:R-:W-:-:S05]  /*2970*/  @!P2 DFMA R26, R26, 2, -R32 ;  /* 0x400000001a1aa82b */ /* 0x000fca0000000820 */
[----:B------:R-:W-:-:S08]  /*2980*/  DFMA R28, R30, R28, R30 ;  /* 0x0000001c1e1c722b */ /* 0x000fd0000000001e */
[----:B------:R-:W-:-:S08]  /*2990*/  DMUL R30, R28, R26 ;  /* 0x0000001a1c1e7228 */ /* 0x000fd00000000000 */
[----:B------:R-:W-:-:S08]  /*29a0*/  DFMA R32, R30, -R20, R26 ;  /* 0x800000141e20722b */ /* 0x000fd0000000001a */
[----:B------:R-:W-:Y:S01]  /*29b0*/  DFMA R32, R28, R32, R30 ;  /* 0x000000201c20722b */ /* 0x000fe2000000001e */
[----:B------:R-:W-:Y:S01]  /*29c0*/  IMAD.MOV.U32 R31, RZ, RZ, R41 ;  /* 0x000000ffff1f7224 */ /* 0x000fe200078e0029 */
[----:B------:R-:W-:-:S04]  /*29d0*/  @!P2 LOP3.LUT R31, R27, 0x7ff00000, RZ, 0xc0, !PT ;  /* 0x7ff000001b1fa812 */ /* 0x000fc800078ec0ff */
[----:B------:R-:W-:-:S04]  /*29e0*/  IADD3 R28, R31, -0x1, RZ ;  /* 0xffffffff1f1c7810 */ /* 0x000fc80007ffe0ff */
[----:B------:R-:W-:Y:S01]  /*29f0*/  ISETP.GT.U32.AND P0, PT, R28, 0x7feffffe, PT ;  /* 0x7feffffe1c00780c */ /* 0x000fe20003f04070 */
[----:B------:R-:W-:-:S05]  /*2a00*/  VIADD R28, R44, 0xffffffff ;  /* 0xffffffff2c1c7836 */ /* 0x000fca0000000000 */
[----:B------:R-:W-:-:S13]  /*2a10*/  ISETP.GT.U32.OR P0, PT, R28, 0x7feffffe, P0 ;  /* 0x7feffffe1c00780c */ /* 0x000fda0000704470 */
[----:B------:R-:W-:Y:S05]  /*2a20*/  @P0 BRA `(.L_x_729) ;  /* 0x00000000006c0947 */ /* 0x000fea0003800000 */
[----:B------:R-:W-:-:S04]  /*2a30*/  LOP3.LUT R28, R23, 0x7ff00000, RZ, 0xc0, !PT ;  /* 0x7ff00000171c7812 */ /* 0x000fc800078ec0ff */
[CC--:B------:R-:W-:Y:S02]  /*2a40*/  VIADDMNMX R24, R41.reuse, -R28.reuse, 0xb9600000, !PT ;  /* 0xb960000029187446 */ /* 0x0c0fe4000780091c */
[----:B------:R-:W-:Y:S02]  /*2a50*/  ISETP.GE.U32.AND P0, PT, R41, R28, PT ;  /* 0x0000001c2900720c */ /* 0x000fe40003f06070 */
[----:B------:R-:W-:Y:S02]  /*2a60*/  VIMNMX R24, R24, 0x46a00000, PT ;  /* 0x46a0000018187848 */ /* 0x000fe40003fe0100 */
[----:B------:R-:W-:-:S05]  /*2a70*/  SEL R25, R42, 0x63400000, !P0 ;  /* 0x634000002a197807 */ /* 0x000fca0004000000 */
[----:B------:R-:W-:Y:S02]  /*2a80*/  IMAD.IADD R30, R24, 0x1, -R25 ;  /* 0x00000001181e7824 */ /* 0x000fe400078e0a19 */
[----:B------:R-:W-:-:S03]  /*2a90*/  IMAD.MOV.U32 R24, RZ, RZ, RZ ;  /* 0x000000ffff187224 */ /* 0x000fc600078e00ff */
[----:B------:R-:W-:-:S06]  /*2aa0*/  IADD3 R25, R30, 0x7fe00000, RZ ;  /* 0x7fe000001e197810 */ /* 0x000fcc0007ffe0ff */
[----:B------:R-:W-:-:S10]  /*2ab0*/  DMUL R28, R32, R24 ;  /* 0x00000018201c7228 */ /* 0x000fd40000000000 */
[----:B------:R-:W-:-:S13]  /*2ac0*/  FSETP.GTU.AND P0, PT, |R29|, 1.469367938527859385e-39, PT ;  /* 0x001000001d00780b */ /* 0x000fda0003f0c200 */
[----:B------:R-:W-:Y:S05]  /*2ad0*/  @P0 BRA `(.L_x_730) ;  /* 0x0000000000940947 */ /* 0x000fea0003800000 */
[----:B------:R-:W-:Y:S01]  /*2ae0*/  DFMA R20, R32, -R20, R26 ;  /* 0x800000142014722b */ /* 0x000fe2000000001a */
[----:B------:R-:W-:-:S09]  /*2af0*/  IMAD.MOV.U32 R24, RZ, RZ, RZ ;  /* 0x000000ffff187224 */ /* 0x000fd200078e00ff */
[C---:B------:R-:W-:Y:S02]  /*2b00*/  FSETP.NEU.AND P0, PT, R21.reuse, RZ, PT ;  /* 0x000000ff1500720b */ /* 0x040fe40003f0d000 */
[----:B------:R-:W-:-:S04]  /*2b10*/  LOP3.LUT R23, R21, 0x80000000, R23, 0x48, !PT ;  /* 0x8000000015177812 */ /* 0x000fc800078e4817 */
[----:B------:R-:W-:-:S07]  /*2b20*/  LOP3.LUT R25, R23, R25, RZ, 0xfc, !PT ;  /* 0x0000001917197212 */ /* 0x000fce00078efcff */
[----:B------:R-:W-:Y:S05]  /*2b30*/  @!P0 BRA `(.L_x_730) ;  /* 0x00000000007c8947 */ /* 0x000fea0003800000 */
[----:B------:R-:W-:Y:S01]  /*2b40*/  IADD3 R21, -R30, RZ, RZ ;  /* 0x000000ff1e157210 */ /* 0x000fe20007ffe1ff */
[----:B------:R-:W-:Y:S01]  /*2b50*/  IMAD.MOV.U32 R20, RZ, RZ, RZ ;  /* 0x000000ffff147224 */ /* 0x000fe200078e00ff */
[----:B------:R-:W-:-:S05]  /*2b60*/  DMUL.RP R24, R32, R24 ;  /* 0x0000001820187228 */ /* 0x000fca0000008000 */
[----:B------:R-:W-:-:S05]  /*2b70*/  DFMA R20, R28, -R20, R32 ;  /* 0x800000141c14722b */ /* 0x000fca0000000020 */
[----:B------:R-:W-:Y:S02]  /*2b80*/  LOP3.LUT R23, R25, R23, RZ, 0x3c, !PT ;  /* 0x0000001719177212 */ /* 0x000fe400078e3cff */
[----:B------:R-:W-:-:S04]  /*2b90*/  IADD3 R20, -R30, -0x43300000, RZ ;  /* 0xbcd000001e147810 */ /* 0x000fc80007ffe1ff */
[----:B------:R-:W-:-:S04]  /*2ba0*/  FSETP.NEU.AND P0, PT, |R21|, R20, PT ;  /* 0x000000141500720b */ /* 0x000fc80003f0d200 */
[----:B------:R-:W-:Y:S02]  /*2bb0*/  FSEL R28, R24, R28, !P0 ;  /* 0x0000001c181c7208 */ /* 0x000fe40004000000 */
[----:B------:R-:W-:Y:S01]  /*2bc0*/  FSEL R29, R23, R29, !P0 ;  /* 0x0000001d171d7208 */ /* 0x000fe20004000000 */
[----:B------:R-:W-:Y:S06]  /*2bd0*/  BRA `(.L_x_730) ;  /* 0x0000000000547947 */ /* 0x000fec0003800000 */
.L_x_729:
        /* <DEDUP_REMOVED lines=12> */
[----:B------:R-:W-:Y:S02]  /*2ca0*/  @!P0 IMAD.MOV.U32 R28, RZ, RZ, RZ ;  /* 0x000000ffff1c8224 */ /* 0x000fe400078e00ff */
[----:B------:R-:W-:Y:S01]  /*2cb0*/  @P0 IMAD.MOV.U32 R28, RZ, RZ, RZ ;  /* 0x000000ffff1c0224 */ /* 0x000fe200078e00ff */
[----:B------:R-:W-:Y:S01]  /*2cc0*/  @P0 MOV R29, R20 ;  /* 0x00000014001d0202 */ /* 0x000fe20000000f00 */
[----:B------:R-:W-:Y:S06]  /*2cd0*/  BRA `(.L_x_730) ;  /* 0x0000000000147947 */ /* 0x000fec0003800000 */
.L_x_732:
[----:B------:R-:W-:Y:S01]  /*2ce0*/  LOP3.LUT R29, R23, 0x80000, RZ, 0xfc, !PT ;  /* 0x00080000171d7812 */ /* 0x000fe200078efcff */
[----:B------:R-:W-:Y:S01]  /*2cf0*/  IMAD.MOV.U32 R28, RZ, RZ, R22 ;  /* 0x000000ffff1c7224 */ /* 0x000fe200078e0016 */
[----:B------:R-:W-:Y:S06]  /*2d00*/  BRA `(.L_x_730) ;  /* 0x0000000000087947 */ /* 0x000fec0003800000 */
.L_x_731:
[----:B------:R-:W-:Y:S01]  /*2d10*/  LOP3.LUT R29, R25, 0x80000, RZ, 0xfc, !PT ;  /* 0x00080000191d7812 */ /* 0x000fe200078efcff */
[----:B------:R-:W-:-:S07]  /*2d20*/  IMAD.MOV.U32 R28, RZ, RZ, R24 ;  /* 0x000000ffff1c7224 */ /* 0x000fce00078e0018 */
.L_x_730:
[----:B------:R-:W-:Y:S05]  /*2d30*/  BSYNC B2 ;  /* 0x0000000000027941 */ /* 0x000fea0003800000 */
.L_x_728:
[----:B------:R-:W-:Y:S01]  /*2d40*/  MOV R20, R0 ;  /* 0x0000000000147202 */ /* 0x000fe20000000f00 */
[----:B------:R-:W-:-:S04]  /*2d50*/  IMAD.MOV.U32 R21, RZ, RZ, 0x0 ;  /* 0x00000000ff157424 */ /* 0x000fc800078e00ff */
[----:B------:R-:W-:Y:S05]  /*2d60*/  RET.REL.NODEC R20 `(_ZN2at6native60_GLOBAL__N__aad4af22_27_AdaptiveAveragePooling3d_cu_866e08f930atomicadaptiveaveragegradinputIdEEvPT_PKS3_iiiiiil) ;  /* 0xffffffd014a47950 */ /* 0x000fea0003c3ffff */
        .weak           $__internal_9_$__cuda_sm20_div_s64
        .type           $__internal_9_$__cuda_sm20_div_s64,@function
        .size           $__internal_9_$__cuda_sm20_div_s64,(.L_x_1130 - $__internal_9_$__cuda_sm20_div_s64)
$__internal_9_$__cuda_sm20_div_s64:
        /* <DEDUP_REMOVED lines=19> */
[----:B------:R-:W-:-:S04]  /*2ea0*/  IMAD.HI.U32 R27, P1, R23, R31, R26 ;  /* 0x0000001f171b7227 */ /* 0x000fc8000782001a */
[----:B------:R-:W-:Y:S01]  /*2eb0*/  IMAD.HI.U32 R31, R23, R33, RZ ;  /* 0x00000021171f7227 */ /* 0x000fe200078e00ff */
[----:B------:R-:W-:Y:S02]  /*2ec0*/  IADD3 R27, P2, R22, R27, RZ ;  /* 0x0000001b161b7210 */ /* 0x000fe40007f5e0ff */
[----:B------:R-:W-:Y:S02]  /*2ed0*/  IADD3 R33, P4, RZ, -R30, RZ ;  /* 0x8000001eff217210 */ /* 0x000fe40007f9e0ff */
[----:B------:R-:W-:Y:S01]  /*2ee0*/  IADD3.X R31, R31, R23, RZ, P0, !PT ;  /* 0x000000171f1f7210 */ /* 0x000fe200007fe4ff */
[----:B------:R-:W-:-:S03]  /*2ef0*/  IMAD.WIDE.U32 R22, R27, R24, RZ ;  /* 0x000000181b167225 */ /* 0x000fc600078e00ff */
[----:B------:R-:W-:Y:S01]  /*2f00*/  IADD3.X R31, RZ, RZ, R31, P2, P1 ;  /* 0x000000ffff1f7210 */ /* 0x000fe200017e241f */
[----:B------:R-:W-:Y:S01]  /*2f10*/  IMAD R26, R27, R25, R23 ;  /* 0x000000191b1a7224 */ /* 0x000fe200078e0217 */
[----:B------:R-:W-:Y:S01]  /*2f20*/  IADD3 R23, P0, RZ, -R22, RZ ;  /* 0x80000016ff177210 */ /* 0x000fe20007f1e0ff */
[----:B------:R-:W-:Y:S02]  /*2f30*/  IMAD.X R32, RZ, RZ, ~R29, P4 ;  /* 0x000000ffff207224 */ /* 0x000fe400020e0e1d */
        /* <DEDUP_REMOVED lines=48> */
[----:B------:R-:W-:Y:S01]  /*3240*/  MOV R22, R0 ;  /* 0x0000000000167202 */ /* 0x000fe20000000f00 */
[----:B------:R-:W-:Y:S01]  /*3250*/  IMAD.MOV.U32 R23, RZ, RZ, 0x0 ;  /* 0x00000000ff177424 */ /* 0x000fe200078e00ff */
[----:B------:R-:W-:Y:S02]  /*3260*/  ISETP.NE.AND.EX P0, PT, R20, RZ, PT, P0 ;  /* 0x000000ff1400720c */ /* 0x000fe40003f05300 */
[----:B------:R-:W-:-:S02]  /*3270*/  SEL R24, R25, R24, !P1 ;  /* 0x0000001819187207 */ /* 0x000fc40004800000 */
[----:B------:R-:W-:Y:S02]  /*3280*/  SEL R36, R36, 0xffffffff, P0 ;  /* 0xffffffff24247807 */ /* 0x000fe40000000000 */
[----:B------:R-:W-:Y:S01]  /*3290*/  SEL R24, R24, 0xffffffff, P0 ;  /* 0xffffffff18187807 */ /* 0x000fe20000000000 */
[----:B------:R-:W-:Y:S06]  /*32a0*/  RET.REL.NODEC R22 `(_ZN2at6native60_GLOBAL__N__aad4af22_27_AdaptiveAveragePooling3d_cu_866e08f930atomicadaptiveaveragegradinputIdEEvPT_PKS3_iiiiiil) ;  /* 0xffffffcc16547950 */ /* 0x000fec0003c3ffff */
.L_x_733:
        /* <DEDUP_REMOVED lines=13> */
.L_x_1130:


//--------------------- .text._ZN2at6native60_GLOBAL__N__aad4af22_27_AdaptiveAveragePooling3d_cu_866e08f919adaptiveaveragepoolIN3c108BFloat16EfEEvPKT_PS5_iiiiiilllllll --------------------------
	.section	.text._ZN2at6native60_GLOBAL__N__aad4af22_27_AdaptiveAveragePooling3d_cu_866e08f919adaptiveaveragepoolIN3c108BFloat16EfEEvPKT_PS5_iiiiiilllllll,"ax",@progbits
	.align	128
.text._ZN2at6native60_GLOBAL__N__aad4af22_27_AdaptiveAveragePooling3d_cu_866e08f919adaptiveaveragepoolIN3c108BFloat16EfEEvPKT_PS5_iiiiiilllllll:
        .type           _ZN2at6native60_GLOBAL__N__aad4af22_27_AdaptiveAveragePooling3d_cu_866e08f919adaptiveaveragepoolIN3c108BFloat16EfEEvPKT_PS5_iiiiiilllllll,@function
        .size           _ZN2at6native60_GLOBAL__N__aad4af22_27_AdaptiveAveragePooling3d_cu_866e08f919adaptiveaveragepoolIN3c108BFloat16EfEEvPKT_PS5_iiiiiilllllll,(.L_x_1133 - _ZN2at6native60_GLOBAL__N__aad4af22_27_AdaptiveAveragePooling3d_cu_866e08f919adaptiveaveragepoolIN3c108BFloat16EfEEvPKT_PS5_iiiiiilllllll)
        .other          _ZN2at6native60_GLOBAL__N__aad4af22_27_AdaptiveAveragePooling3d_cu_866e08f919adaptiveaveragepoolIN3c108BFloat16EfEEvPKT_PS5_iiiiiilllllll,@"STO_CUDA_ENTRY STV_DEFAULT"
_ZN2at6native60_GLOBAL__N__aad4af22_27_AdaptiveAveragePooling3d_cu_866e08f919adaptiveaveragepoolIN3c108BFloat16EfEEvPKT_PS5_iiiiiilllllll:
[----:B------:R-:W-:Y:S08]  /*0000*/  LDC R1, c[0x0][0x28] ;  /* 0x00000a00ff017b82 */ /* 0x000ff00000000800 */
[----:B------:R-:W0:Y:S01]  /*0010*/  S2UR UR4, SR_CTAID.X ;  /* 0x00000000000479c3 */ /* 0x000e220000002500 */
[----:B------:R-:W1:Y:S01]  /*0020*/  S2R R0, SR_CTAID.Y ;  /* 0x0000000000007919 */ /* 0x000e620000002600 */
[----:B------:R-:W-:Y:S01]  /*0030*/  ULDC.64 UR6, c[0x0][0x268] ;  /* 0x00009a0000067ab9 */ /* 0x000fe20000000a00 */
[----:B------:R-:W-:Y:S01]  /*0040*/  ULDC UR8, c[0x0][0x22c] ;  /* 0x00008b0000087ab9 */ /* 0x000fe20000000800 */
[----:B------:R-:W1:Y:S01]  /*0050*/  S2R R3, SR_TID.Y ;  /* 0x0000000000037919 */ /* 0x000e620000002200 */
[----:B------:R-:W-:-:S02]  /*0060*/  USHF.R.S32.HI UR10, URZ, 0x1f, UR8 ;  /* 0x0000001f3f0a7899 */ /* 0x000fc40008011408 */
[----:B0-----:R-:W-:-:S03]  /*0070*/  UIADD3 UR11, UP0, UR4, UR6, URZ ;  /* 0x00000006040b7290 */ /* 0x001fc6000ff1e03f */
[----:B------:R-:W-:Y:S01]  /*0080*/  ULDC UR6, c[0x0][0x4] ;  /* 0x0000010000067ab9 */ /* 0x000fe20000000800 */
[----:B------:R-:W-:Y:S01]  /*0090*/  UIADD3.X UR7, URZ, UR7, URZ, UP0, !UPT ;  /* 0x000000073f077290 */ /* 0x000fe200087fe43f */
[----:B------:R-:W-:-:S03]  /*00a0*/  ULDC UR14, c[0x0][0x0] ;  /* 0x00000000000e7ab9 */ /* 0x000fc60000000800 */
[----:B------:R-:W-:Y:S01]  /*00b0*/  ULOP3.LUT UR4, UR7, UR10, URZ, 0xfc, !UPT ;  /* 0x0000000a07047292 */ /* 0x000fe2000f8efc3f */
[----:B-1----:R-:W-:-:S05]  /*00c0*/  IMAD R0, R0, UR6, R3 ;  /* 0x0000000600007c24 */ /* 0x002fca000f8e0203 */
[----:B------:R-:W-:-:S13]  /*00d0*/  ISETP.NE.U32.AND P0, PT, RZ, UR4, PT ;  /* 0x00000004ff007c0c */ /* 0x000fda000bf05070 */
[----:B------:R-:W-:Y:S05]  /*00e0*/  @!P0 BRA `(.L_x_734) ;  /* 0x0000000000348947 */ /* 0x000fea0003800000 */
[----:B------:R-:W-:Y:S01]  /*00f0*/  ULDC UR4, c[0x0][0x22c] ;  /* 0x00008b0000047ab9 */ /* 0x000fe20000000800 */
[----:B------:R-:W-:Y:S01]  /*0100*/  IMAD.U32 R28, RZ, RZ, UR11 ;  /* 0x0000000bff1c7e24 */ /* 0x000fe2000f8e00ff */
[----:B------:R-:W-:Y:S01]  /*0110*/  MOV R24, UR10 ;  /* 0x0000000a00187c02 */ /* 0x000fe20008000f00 */
[----:B------:R-:W-:Y:S01]  /*0120*/  IMAD.U32 R25, RZ, RZ, UR7 ;  /* 0x00000007ff197e24 */ /* 0x000fe2000f8e00ff */
[----:B------:R-:W-:Y:S01]  /*0130*/  MOV R26, 0x160 ;  /* 0x00000160001a7802 */ /* 0x000fe20000000f00 */
[----:B------:R-:W-:-:S07]  /*0140*/  IMAD.U32 R23, RZ, RZ, UR4 ;  /* 0x00000004ff177e24 */ /* 0x000fce000f8e00ff */
[----:B------:R-:W-:Y:S05]  /*0150*/  CALL.REL.NOINC `($__internal_10_$__cuda_sm20_div_s64) ;  /* 0x0000003800847944 */ /* 0x000fea0003c00000 */
[----:B------:R-:W-:Y:S01]  /*0160*/  ULDC UR4, c[0x0][0x22c] ;  /* 0x00008b0000047ab9 */ /* 0x000fe20000000800 */
[--C-:B------:R-:W-:Y:S01]  /*0170*/  IMAD.MOV R2, RZ, RZ, -R14.reuse ;  /* 0x000000ffff027224 */ /* 0x100fe200078e0a0e */
[----:B------:R-:W-:Y:S01]  /*0180*/  MOV R3, UR4 ;  /* 0x0000000400037c02 */ /* 0x000fe20008000f00 */
[----:B------:R-:W-:-:S04]  /*0190*/  IMAD.MOV.U32 R28, RZ, RZ, R14 ;  /* 0x000000ffff1c7224 */ /* 0x000fc800078e000e */
[----:B------:R-:W-:Y:S01]  /*01a0*/  IMAD R2, R2, R3, UR11 ;  /* 0x0000000b02027e24 */ /* 0x000fe2000f8e0203 */
[----:B------:R-:W-:Y:S06]  /*01b0*/  BRA `(.L_x_735) ;  /* 0x00000000005c7947 */ /* 0x000fec0003800000 */
.L_x_734:
[----:B------:R-:W0:Y:S01]  /*01c0*/  I2F.U32.RP R2, UR8 ;  /* 0x0000000800027d06 */ /* 0x000e220008209000 */
[----:B------:R-:W-:Y:S01]  /*01d0*/  UMOV UR4, URZ ;  /* 0x0000003f00047c82 */ /* 0x000fe20008000000 */
[----:B------:R-:W-:-:S06]  /*01e0*/  UISETP.NE.U32.AND UP2, UPT, UR8, URZ, UPT ;  /* 0x0000003f0800728c */ /* 0x000fcc000bf45070 */
[----:B0-----:R-:W0:Y:S02]  /*01f0*/  MUFU.RCP R2, R2 ;  /* 0x0000000200027308 */ /* 0x001e240000001000 */
[----:B0-----:R-:W-:-:S06]  /*0200*/  VIADD R3, R2, 0xffffffe ;  /* 0x0ffffffe02037836 */ /* 0x001fcc0000000000 */
[----:B------:R-:W0:Y:S02]  /*0210*/  F2I.FTZ.U32.TRUNC.NTZ R3, R3 ;  /* 0x0000000300037305 */ /* 0x000e24000021f000 */
[----:B0-----:R-:W-:-:S13]  /*0220*/  R2UR UR5, R3 ;  /* 0x00000000030572ca */ /* 0x001fda00000e0000 */
[----:B------:R-:W-:-:S04]  /*0230*/  UIADD3 UR9, URZ, -UR5, URZ ;  /* 0x800000053f097290 */ /* 0x000fc8000fffe03f */
[----:B------:R-:W-:-:S04]  /*0240*/  UIMAD UR9, UR9, UR8, URZ ;  /* 0x00000008090972a4 */ /* 0x000fc8000f8e023f */
[----:B------:R-:W-:-:S04]  /*0250*/  UIMAD.WIDE.U32 UR4, UR5, UR9, UR4 ;  /* 0x00000009050472a5 */ /* 0x000fc8000f8e0004 */
[----:B------:R-:W-:-:S04]  /*0260*/  UIMAD.WIDE.U32 UR4, UR5, UR11, URZ ;  /* 0x0000000b050472a5 */ /* 0x000fc8000f8e003f */
[----:B------:R-:W-:-:S04]  /*0270*/  UIADD3 UR4, -UR5, URZ, URZ ;  /* 0x0000003f05047290 */ /* 0x000fc8000fffe13f */
[----:B------:R-:W-:-:S04]  /*0280*/  UIMAD UR4, UR8, UR4, UR11 ;  /* 0x00000004080472a4 */ /* 0x000fc8000f8e020b */
[----:B------:R-:W-:-:S11]  /*0290*/  UISETP.GE.U32.AND UP0, UPT, UR4, UR8, UPT ;  /* 0x000000080400728c */ /* 0x000fd6000bf06070 */
[----:B------:R-:W-:Y:S02]  /*02a0*/  @UP0 UIADD3 UR4, UR4, -UR8, URZ ;  /* 0x8000000804040290 */ /* 0x000fe4000fffe03f */
[----:B------:R-:W-:Y:S02]  /*02b0*/  @UP0 UIADD3 UR5, UR5, 0x1, URZ ;  /* 0x0000000105050890 */ /* 0x000fe4000fffe03f */
[----:B------:R-:W-:-:S11]  /*02c0*/  UISETP.GE.U32.AND UP1, UPT, UR4, UR8, UPT ;  /* 0x000000080400728c */ /* 0x000fd6000bf26070 */
[----:B------:R-:W-:Y:S02]  /*02d0*/  @UP1 UIADD3 UR5, UR5, 0x1, URZ ;  /* 0x0000000105051890 */ /* 0x000fe4000fffe03f */
[----:B------:R-:W-:-:S04]  /*02e0*/  @!UP2 ULOP3.LUT UR5, URZ, UR8, URZ, 0x33, !UPT ;  /* 0x000000083f05a292 */ /* 0x000fc8000f8e333f */
[----:B------:R-:W-:Y:S02]  /*02f0*/  UIADD3 UR4, -UR5, URZ, URZ ;  /* 0x0000003f05047290 */ /* 0x000fe4000fffe13f */
[----:B------:R-:W-:Y:S02]  /*0300*/  MOV R28, UR5 ;  /* 0x00000005001c7c02 */ /* 0x000fe40008000f00 */
[----:B------:R-:W-:-:S06]  /*0310*/  UIMAD UR4, UR8, UR4, UR11 ;  /* 0x00000004080472a4 */ /* 0x000fcc000f8e020b */
[----:B------:R-:W-:-:S07]  /*0320*/  IMAD.U32 R2, RZ, RZ, UR4 ;  /* 0x00000004ff027e24 */ /* 0x000fce000f8e00ff */
.L_x_735:
[----:B------:R-:W-:Y:S01]  /*0330*/  SHF.R.S32.HI R25, RZ, 0x1f, R28 ;  /* 0x0000001fff197819 */ /* 0x000fe2000001141c */
[----:B------:R-:W-:Y:S01]  /*0340*/  ULDC UR4, c[0x0][0x23c] ;  /* 0x00008f0000047ab9 */ /* 0x000fe20000000800 */
[----:B------:R-:W-:Y:S02]  /*0350*/  BSSY B0, `(.L_x_736) ;  /* 0x0000023000007945 */ /* 0x000fe40003800000 */
[----:B------:R-:W-:-:S04]  /*0360*/  LOP3.LUT R3, R25, UR4, RZ, 0xfc, !PT ;  /* 0x0000000419037c12 */ /* 0x000fc8000f8efcff */
[----:B------:R-:W-:-:S13]  /*0370*/  ISETP.NE.U32.AND P0, PT, R3, RZ, PT ;  /* 0x000000ff0300720c */ /* 0x000fda0003f05070 */
[----:B------:R-:W-:Y:S05]  /*0380*/  @!P0 BRA `(.L_x_737) ;  /* 0x0000000000288947 */ /* 0x000fea0003800000 */
[----:B------:R-:W-:Y:S01]  /*0390*/  ULDC.64 UR4, c[0x0][0x238] ;  /* 0x00008e0000047ab9 */ /* 0x000fe20000000a00 */
[----:B------:R-:W-:Y:S01]  /*03a0*/  MOV R26, 0x3e0 ;  /* 0x000003e0001a7802 */ /* 0x000fe20000000f00 */
[----:B------:R-:W-:Y:S01]  /*03b0*/  IMAD.U32 R23, RZ, RZ, UR4 ;  /* 0x00000004ff177e24 */ /* 0x000fe2000f8e00ff */
[----:B------:R-:W-:-:S07]  /*03c0*/  MOV R24, UR5 ;  /* 0x0000000500187c02 */ /* 0x000fce0008000f00 */
[----:B------:R-:W-:Y:S05]  /*03d0*/  CALL.REL.NOINC `($__internal_10_$__cuda_sm20_div_s64) ;  /* 0x0000003400e47944 */ /* 0x000fea0003c00000 */
[--C-:B------:R-:W-:Y:S01]  /*03e0*/  IMAD.MOV R3, RZ, RZ, -R14.reuse ;  /* 0x000000ffff037224 */ /* 0x100fe200078e0a0e */
[----:B------:R-:W-:Y:S01]  /*03f0*/  ULDC UR4, c[0x0][0x238] ;  /* 0x00008e0000047ab9 */ /* 0x000fe20000000800 */
[----:B------:R-:W-:Y:S02]  /*0400*/  IMAD.MOV.U32 R5, RZ, RZ, R14 ;  /* 0x000000ffff057224 */ /* 0x000fe400078e000e */
[----:B------:R-:W-:Y:S01]  /*0410*/  IMAD R4, R3, UR4, R28 ;  /* 0x0000000403047c24 */ /* 0x000fe2000f8e021c */
[----:B------:R-:W-:Y:S06]  /*0420*/  BRA `(.L_x_738) ;  /* 0x0000000000547947 */ /* 0x000fec0003800000 */
.L_x_737:
        /* <DEDUP_REMOVED lines=18> */
[----:B------:R-:W-:-:S05]  /*0550*/  @!P2 LOP3.LUT R5, RZ, UR4, RZ, 0x33, !PT ;  /* 0x00000004ff05ac12 */ /* 0x000fca000f8e33ff */
[----:B------:R-:W-:-:S04]  /*0560*/  IMAD.MOV R3, RZ, RZ, -R5 ;  /* 0x000000ffff037224 */ /* 0x000fc800078e0a05 */
[----:B------:R-:W-:-:S07]  /*0570*/  IMAD R4, R3, UR4, R28 ;  /* 0x0000000403047c24 */ /* 0x000fce000f8e021c */
.L_x_738:
[----:B------:R-:W-:Y:S05]  /*0580*/  BSYNC B0 ;  /* 0x0000000000007941 */ /* 0x000fea0003800000 */
.L_x_736:
        /* <DEDUP_REMOVED lines=13> */
[----:B------:R-:W-:Y:S05]  /*0660*/  CALL.REL.NOINC `($__internal_10_$__cuda_sm20_div_s64) ;  /* 0x0000003400407944 */ /* 0x000fea0003c00000 */
[----:B------:R-:W-:Y:S01]  /*0670*/  IADD3 R11, P0, RZ, -R14, RZ ;  /* 0x8000000eff0b7210 */ /* 0x000fe20007f1e0ff */
[----:B------:R-:W-:Y:S02]  /*0680*/  ULDC UR5, c[0x0][0x22c] ;  /* 0x00008b0000057ab9 */ /* 0x000fe40000000800 */
        /* <DEDUP_REMOVED lines=8> */
.L_x_740:
[----:B------:R-:W-:Y:S01]  /*0710*/  ULDC UR5, c[0x0][0x22c] ;  /* 0x00008b0000057ab9 */ /* 0x000fe20000000800 */
[----:B------:R-:W-:Y:S02]  /*0720*/  IMAD.MOV.U32 R8, RZ, RZ, RZ ;  /* 0x000000ffff087224 */ /* 0x000fe400078e00ff */
[----:B------:R-:W-:-:S04]  /*0730*/  IMAD.U32 R7, RZ, RZ, UR5 ;  /* 0x00000005ff077e24 */ /* 0x000fc8000f8e00ff */
        /* <DEDUP_REMOVED lines=20> */
.L_x_741:
[----:B------:R-:W-:Y:S05]  /*0880*/  BSYNC B0 ;  /* 0x0000000000007941 */ /* 0x000fea0003800000 */
.L_x_739:
        /* <DEDUP_REMOVED lines=13> */
[----:B------:R-:W-:Y:S05]  /*0960*/  CALL.REL.NOINC `($__internal_10_$__cuda_sm20_div_s64) ;  /* 0x0000003000807944 */ /* 0x000fea0003c00000 */
[----:B------:R-:W-:Y:S05]  /*0970*/  BRA `(.L_x_744) ;  /* 0x0000000000487947 */ /* 0x000fea0003800000 */
.L_x_743:
        /* <DEDUP_REMOVED lines=18> */
.L_x_744:
[----:B------:R-:W-:Y:S05]  /*0aa0*/  BSYNC B0 ;  /* 0x0000000000007941 */ /* 0x000fea0003800000 */
.L_x_742:
        /* <DEDUP_REMOVED lines=8> */
[----:B------:R-:W-:-:S05]  /*0b30*/  IMAD R7, R7, UR4, R8 ;  /* 0x0000000407077c24 */ /* 0x000fca000f8e0208 */
[----:B------:R-:W-:-:S04]  /*0b40*/  IADD3 R25, R29, R7, RZ ;  /* 0x000000071d197210 */ /* 0x000fc80007ffe0ff */
[----:B------:R-:W-:-:S04]  /*0b50*/  LOP3.LUT R2, R25, UR10, RZ, 0xfc, !PT ;  /* 0x0000000a19027c12 */ /* 0x000fc8000f8efcff */
[----:B------:R-:W-:Y:S01]  /*0b60*/  ISETP.NE.U32.AND P0, PT, R2, RZ, PT ;  /* 0x000000ff0200720c */ /* 0x000fe20003f05070 */
[----:B------:R-:W-:-:S12]  /*0b70*/  IMAD R2, R6, UR5, R14 ;  /* 0x0000000506027c24 */ /* 0x000fd8000f8e020e */
[----:B------:R-:W-:Y:S05]  /*0b80*/  @!P0 BRA `(.L_x_746) ;  /* 0x0000000000188947 */ /* 0x000fea0003800000 */
[----:B------:R-:W-:Y:S01]  /*0b90*/  ULDC UR4, c[0x0][0x22c] ;  /* 0x00008b0000047ab9 */ /* 0x000fe20000000800 */
[----:B------:R-:W-:Y:S01]  /*0ba0*/  IMAD.U32 R24, RZ, RZ, UR10 ;  /* 0x0000000aff187e24 */ /* 0x000fe2000f8e00ff */
[----:B------:R-:W-:Y:S01]  /*0bb0*/  MOV R26, 0xbe0 ;  /* 0x00000be0001a7802 */ /* 0x000fe20000000f00 */
[----:B------:R-:W-:-:S07]  /*0bc0*/  IMAD.U32 R23, RZ, RZ, UR4 ;  /* 0x00000004ff177e24 */ /* 0x000fce000f8e00ff */
[----:B------:R-:W-:Y:S05]  /*0bd0*/  CALL.REL.NOINC `($__internal_10_$__cuda_sm20_div_s64) ;  /* 0x0000002c00e47944 */ /* 0x000fea0003c00000 */
[----:B------:R-:W-:Y:S05]  /*0be0*/  BRA `(.L_x_747) ;  /* 0x00000000004c7947 */ /* 0x000fea0003800000 */
.L_x_746:
        /* <DEDUP_REMOVED lines=19> */
.L_x_747:
[----:B------:R-:W-:Y:S05]  /*0d20*/  BSYNC B0 ;  /* 0x0000000000007941 */ /* 0x000fea0003800000 */
.L_x_745:
[----:B------:R-:W-:Y:S02]  /*0d30*/  ULDC.64 UR12, c[0x0][0x230] ;  /* 0x00008c00000c7ab9 */ /* 0x000fe40000000a00 */
[----:B------:R-:W-:-:S13]  /*0d40*/  ISETP.GE.AND P0, PT, R0, UR12, PT ;  /* 0x0000000c00007c0c */ /* 0x000fda000bf06270 */
[----:B------:R-:W-:Y:S05]  /*0d50*/  @P0 EXIT ;  /* 0x000000000000094d */ /* 0x000fea0003800000 */
[----:B------:R-:W-:Y:S01]  /*0d60*/  SHF.R.S32.HI R3, RZ, 0x1f, R5 ;  /* 0x0000001fff037819 */ /* 0x000fe20000011405 */
[----:B------:R-:W-:Y:S01]  /*0d70*/  ULDC.64 UR16, c[0x0][0x240] ;  /* 0x0000900000107ab9 */ /* 0x000fe20000000a00 */
[----:B------:R-:W-:Y:S02]  /*0d80*/  USHF.R.S32.HI UR15, URZ, 0x1f, UR13 ;  /* 0x0000001f3f0f7899 */ /* 0x000fe4000801140d */
[----:B------:R-:W-:Y:S01]  /*0d90*/  USHF.R.S32.HI UR4, URZ, 0x1f, UR12 ;  /* 0x0000001f3f047899 */ /* 0x000fe2000801140c */
[----:B------:R-:W-:Y:S01]  /*0da0*/  IMAD R6, R3, UR16, RZ ;  /* 0x0000001003067c24 */ /* 0x000fe2000f8e02ff */
[----:B------:R-:W-:Y:S01]  /*0db0*/  SHF.R.S32.HI R3, RZ, 0x1f, R4 ;  /* 0x0000001fff037819 */ /* 0x000fe20000011404 */
[----:B------:R-:W-:Y:S02]  /*0dc0*/  UIMAD UR5, UR15, UR12, URZ ;  /* 0x0000000c0f0572a4 */ /* 0x000fe4000f8e023f */
[C---:B------:R-:W-:Y:S01]  /*0dd0*/  IMAD R9, R5.reuse, UR17, R6 ;  /* 0x0000001105097c24 */ /* 0x040fe2000f8e0206 */
[----:B------:R-:W-:Y:S01]  /*0de0*/  UIMAD.WIDE.U32 UR8, UR13, UR12, URZ ;  /* 0x0000000c0d0872a5 */ /* 0x000fe2000f8e003f */
[----:B------:R-:W-:Y:S01]  /*0df0*/  IMAD.WIDE.U32 R6, R5, UR16, RZ ;  /* 0x0000001005067c25 */ /* 0x000fe2000f8e00ff */
[----:B------:R-:W-:Y:S01]  /*0e00*/  ULDC.64 UR16, c[0x0][0x248] ;  /* 0x0000920000107ab9 */ /* 0x000fe20000000a00 */
[----:B------:R-:W-:-:S02]  /*0e10*/  UIMAD UR4, UR4, UR13, UR5 ;  /* 0x0000000d040472a4 */ /* 0x000fc4000f8e0205 */
[----:B------:R-:W-:Y:S01]  /*0e20*/  IMAD.IADD R7, R7, 0x1, R9 ;  /* 0x0000000107077824 */ /* 0x000fe200078e0209 */
[----:B------:R-:W-:Y:S01]  /*0e30*/  ULDC.64 UR18, c[0x0][0x210] ;  /* 0x0000840000127ab9 */ /* 0x000fe20000000a00 */
[----:B------:R-:W-:Y:S01]  /*0e40*/  IMAD R3, R3, UR16, RZ ;  /* 0x0000001003037c24 */ /* 0x000fe2000f8e02ff */
[----:B------:R-:W-:Y:S01]  /*0e50*/  UIADD3 UR4, UR9, UR4, URZ ;  /* 0x0000000409047290 */ /* 0x000fe2000fffe03f */
[----:B------:R-:W-:Y:S01]  /*0e60*/  IMAD.WIDE.U32 R18, R4, UR16, R6 ;  /* 0x0000001004127c25 */ /* 0x000fe2000f8e0006 */
[----:B------:R-:W-:Y:S01]  /*0e70*/  ULDC UR12, c[0x0][0x228] ;  /* 0x00008a00000c7ab9 */ /* 0x000fe20000000800 */
[----:B------:R-:W-:Y:S01]  /*0e80*/  IADD3 R6, -R2, 0x1, R14 ;  /* 0x0000000102067810 */ /* 0x000fe20007ffe10e */
[----:B------:R-:W-:Y:S01]  /*0e90*/  UIMAD UR9, UR4, UR11, URZ ;  /* 0x0000000b040972a4 */ /* 0x000fe2000f8e023f */
[----:B------:R-:W-:Y:S01]  /*0ea0*/  IMAD R5, R4, UR17, R3 ;  /* 0x0000001104057c24 */ /* 0x000fe2000f8e0203 */
[----:B------:R-:W-:Y:S01]  /*0eb0*/  LEA R3, P0, R18, UR18, 0x1 ;  /* 0x0000001212037c11 */ /* 0x000fe2000f8008ff */
[----:B------:R-:W-:-:S02]  /*0ec0*/  UIMAD.WIDE.U32 UR4, UR8, UR11, URZ ;  /* 0x0000000b080472a5 */ /* 0x000fc4000f8e003f */
[----:B------:R-:W-:Y:S01]  /*0ed0*/  IMAD.IADD R4, R19, 0x1, R5 ;  /* 0x0000000113047824 */ /* 0x000fe200078e0205 */
[----:B------:R-:W-:Y:S01]  /*0ee0*/  UIMAD UR8, UR7, UR8, UR9 ;  /* 0x00000008070872a4 */ /* 0x000fe2000f8e0209 */
[----:B------:R-:W-:Y:S01]  /*0ef0*/  ULDC UR10, c[0x0][0x10] ;  /* 0x00000400000a7ab9 */ /* 0x000fe20000000800 */
[----:B------:R-:W-:Y:S02]  /*0f00*/  USHF.R.S32.HI UR7, URZ, 0x1f, UR12 ;  /* 0x0000001f3f077899 */ /* 0x000fe4000801140c */
[----:B------:R-:W-:Y:S01]  /*0f10*/  LEA.HI.X R5, R18, UR19, R4, 0x1, P0 ;  /* 0x0000001312057c11 */ /* 0x000fe200080f0c04 */
[----:B------:R-:W-:Y:S02]  /*0f20*/  UIMAD UR6, UR6, UR10, URZ ;  /* 0x0000000a060672a4 */ /* 0x000fe4000f8e023f */
[----:B------:R-:W-:Y:S01]  /*0f30*/  UIADD3 UR8, UR5, UR8, URZ ;  /* 0x0000000805087290 */ /* 0x000fe2000fffe03f */
[----:B------:R-:W-:-:S11]  /*0f40*/  ULDC.64 UR12, c[0x0][0x208] ;  /* 0x00008200000c7ab9 */ /* 0x000fd60000000a00 */
.L_x_796:
[----:B0-----:R-:W0:Y:S01]  /*0f50*/  LDC R24, c[0x0][0x230] ;  /* 0x00008c00ff187b82 */ /* 0x001e220000000800 */
[----:B------:R-:W-:Y:S01]  /*0f60*/  SHF.R.S32.HI R7, RZ, 0x1f, R0 ;  /* 0x0000001fff077819 */ /* 0x000fe20000011400 */
[----:B------:R-:W-:Y:S01]  /*0f70*/  BSSY B0, `(.L_x_748) ;  /* 0x000002e000007945 */ /* 0x000fe20003800000 */
[----:B0-----:R-:W-:-:S04]  /*0f80*/  SHF.R.S32.HI R24, RZ, 0x1f, R24 ;  /* 0x0000001fff187819 */ /* 0x001fc80000011418 */
[----:B------:R-:W-:-:S04]  /*0f90*/  LOP3.LUT R8, R7, R24, RZ, 0xfc, !PT ;  /* 0x0000001807087212 */ /* 0x000fc800078efcff */
[----:B------:R-:W-:-:S13]  /*0fa0*/  ISETP.NE.U32.AND P0, PT, R8, RZ, PT ;  /* 0x000000ff0800720c */ /* 0x000fda0003f05070 */
[----:B-1----:R-:W-:Y:S05]  /*0fb0*/  @!P0 BRA `(.L_x_749) ;  /* 0x0000000000488947 */ /* 0x002fea0003800000 */
[----:B------:R-:W-:Y:S01]  /*0fc0*/  ULDC UR9, c[0x0][0x230] ;  /* 0x00008c0000097ab9 */ /* 0x000fe20000000800 */
[----:B------:R-:W-:Y:S01]  /*0fd0*/  MOV R28, R0 ;  /* 0x00000000001c7202 */ /* 0x000fe20000000f00 */
[----:B------:R-:W-:Y:S01]  /*0fe0*/  IMAD.MOV.U32 R25, RZ, RZ, R7 ;  /* 0x000000ffff197224 */ /* 0x000fe200078e0007 */
[----:B------:R-:W-:Y:S01]  /*0ff0*/  MOV R26, 0x1020 ;  /* 0x00001020001a7802 */ /* 0x000fe20000000f00 */
[----:B------:R-:W-:-:S07]  /*1000*/  IMAD.U32 R23, RZ, RZ, UR9 ;  /* 0x00000009ff177e24 */ /* 0x000fce000f8e00ff */
[----:B------:R-:W-:Y:S05]  /*1010*/  CALL.REL.NOINC `($__internal_10_$__cuda_sm20_div_s64) ;  /* 0x0000002800d47944 */ /* 0x000fea0003c00000 */
[----:B------:R-:W-:Y:S01]  /*1020*/  IADD3 R10, P0, RZ, -R14, RZ ;  /* 0x8000000eff0a7210 */ /* 0x000fe20007f1e0ff */
[----:B------:R-:W-:Y:S01]  /*1030*/  ULDC UR9, c[0x0][0x230] ;  /* 0x00008c0000097ab9 */ /* 0x000fe20000000800 */
[----:B------:R-:W-:Y:S01]  /*1040*/  MOV R9, R7 ;  /* 0x0000000700097202 */ /* 0x000fe20000000f00 */
[----:B------:R-:W-:Y:S01]  /*1050*/  IMAD.U32 R11, RZ, RZ, UR9 ;  /* 0x00000009ff0b7e24 */ /* 0x000fe2000f8e00ff */
[----:B------:R-:W-:-:S05]  /*1060*/  IADD3.X R8, RZ, ~R15, RZ, P0, !PT ;  /* 0x8000000fff087210 */ /* 0x000fca00007fe4ff */
[-C--:B------:R-:W-:Y:S02]  /*1070*/  IMAD R15, R8, R11.reuse, RZ ;  /* 0x0000000b080f7224 */ /* 0x080fe400078e02ff */
[----:B------:R-:W-:Y:S02]  /*1080*/  IMAD.MOV.U32 R8, RZ, RZ, R0 ;  /* 0x000000ffff087224 */ /* 0x000fe400078e0000 */
[----:B------:R-:W-:Y:S02]  /*1090*/  IMAD R15, R24, R10, R15 ;  /* 0x0000000a180f7224 */ /* 0x000fe400078e020f */
[----:B------:R-:W-:-:S04]  /*10a0*/  IMAD.WIDE.U32 R12, R10, R11, R8 ;  /* 0x0000000b0a0c7225 */ /* 0x000fc800078e0008 */
[----:B------:R-:W-:Y:S02]  /*10b0*/  IMAD.MOV.U32 R8, RZ, RZ, R14 ;  /* 0x000000ffff087224 */ /* 0x000fe400078e000e */
[----:B------:R-:W-:Y:S01]  /*10c0*/  IMAD.IADD R10, R13, 0x1, R15 ;  /* 0x000000010d0a7824 */ /* 0x000fe200078e020f */
[----:B------:R-:W-:Y:S06]  /*10d0*/  BRA `(.L_x_750) ;  /* 0x00000000005c7947 */ /* 0x000fec0003800000 */
.L_x_749:
        /* <DEDUP_REMOVED lines=23> */
.L_x_750:
[----:B------:R-:W-:Y:S05]  /*1250*/  BSYNC B0 ;  /* 0x0000000000007941 */ /* 0x000fea0003800000 */
.L_x_748:
[----:B------:R-:W0:Y:S01]  /*1260*/  LDC R9, c[0x0][0x224] ;  /* 0x00008900ff097b82 */ /* 0x000e220000000800 */
[----:B------:R-:W-:Y:S01]  /*1270*/  ULDC UR9, c[0x0][0x224] ;  /* 0x0000890000097ab9 */ /* 0x000fe20000000800 */
[----:B------:R-:W-:Y:S01]  /*1280*/  BSSY B0, `(.L_x_751) ;  /* 0x0000020000007945 */ /* 0x000fe20003800000 */
[----:B------:R-:W-:Y:S02]  /*1290*/  IMAD R10, R10, UR9, RZ ;  /* 0x000000090a0a7c24 */ /* 0x000fe4000f8e02ff */
[----:B------:R-:W-:Y:S01]  /*12a0*/  IMAD.WIDE.U32 R28, R12, UR9, RZ ;  /* 0x000000090c1c7c25 */ /* 0x000fe2000f8e00ff */
[----:B0-----:R-:W-:-:S05]  /*12b0*/  SHF.R.S32.HI R9, RZ, 0x1f, R9 ;  /* 0x0000001fff097819 */ /* 0x001fca0000011409 */
[----:B------:R-:W-:-:S04]  /*12c0*/  IMAD R13, R9, R12, R10 ;  /* 0x0000000c090d7224 */ /* 0x000fc800078e020a */
[----:B------:R-:W-:-:S05]  /*12d0*/  IMAD.IADD R25, R29, 0x1, R13 ;  /* 0x000000011d197824 */ /* 0x000fca00078e020d */
[----:B------:R-:W-:-:S04]  /*12e0*/  LOP3.LUT R10, R25, R24, RZ, 0xfc, !PT ;  /* 0x00000018190a7212 */ /* 0x000fc800078efcff */
[----:B------:R-:W-:-:S13]  /*12f0*/  ISETP.NE.U32.AND P0, PT, R10, RZ, PT ;  /* 0x000000ff0a00720c */ /* 0x000fda0003f05070 */
[----:B------:R-:W-:Y:S05]  /*1300*/  @!P0 BRA `(.L_x_752) ;  /* 0x0000000000148947 */ /* 0x000fea0003800000 */
[----:B------:R-:W-:Y:S01]  /*1310*/  ULDC UR9, c[0x0][0x230] ;  /* 0x00008c0000097ab9 */ /* 0x000fe20000000800 */
[----:B------:R-:W-:Y:S01]  /*1320*/  MOV R26, 0x1350 ;  /* 0x00001350001a7802 */ /* 0x000fe20000000f00 */
[----:B------:R-:W-:-:S07]  /*1330*/  IMAD.U32 R23, RZ, RZ, UR9 ;  /* 0x00000009ff177e24 */ /* 0x000fce000f8e00ff */
[----:B------:R-:W-:Y:S05]  /*1340*/  CALL.REL.NOINC `($__internal_10_$__cuda_sm20_div_s64) ;  /* 0x0000002800087944 */ /* 0x000fea0003c00000 */
[----:B------:R-:W-:Y:S05]  /*1350*/  BRA `(.L_x_753) ;  /* 0x0000000000487947 */ /* 0x000fea0003800000 */
.L_x_752:
        /* <DEDUP_REMOVED lines=18> */
.L_x_753:
[----:B------:R-:W-:Y:S05]  /*1480*/  BSYNC B0 ;  /* 0x0000000000007941 */ /* 0x000fea0003800000 */
.L_x_751:
        /* <DEDUP_REMOVED lines=8> */
[----:B------:R-:W-:-:S04]  /*1510*/  IMAD R7, R9, R10, R7 ;  /* 0x0000000a09077224 */ /* 0x000fc800078e0207 */
[----:B------:R-:W-:-:S05]  /*1520*/  IMAD.IADD R25, R29, 0x1, R7 ;  /* 0x000000011d197824 */ /* 0x000fca00078e0207 */
[----:B------:R-:W-:-:S04]  /*1530*/  LOP3.LUT R7, R25, R24, RZ, 0xfc, !PT ;  /* 0x0000001819077212 */ /* 0x000fc800078efcff */
[----:B------:R-:W-:Y:S01]  /*1540*/  ISETP.NE.U32.AND P0, PT, R7, RZ, PT ;  /* 0x000000ff0700720c */ /* 0x000fe20003f05070 */
[----:B------:R-:W-:-:S12]  /*1550*/  IMAD R7, R8, UR9, R14 ;  /* 0x0000000908077c24 */ /* 0x000fd8000f8e020e */
[----:B------:R-:W-:Y:S05]  /*1560*/  @!P0 BRA `(.L_x_755) ;  /* 0x0000000000148947 */ /* 0x000fea0003800000 */
[----:B------:R-:W-:Y:S01]  /*1570*/  ULDC UR9, c[0x0][0x230] ;  /* 0x00008c0000097ab9 */ /* 0x000fe20000000800 */
[----:B------:R-:W-:Y:S01]  /*1580*/  MOV R26, 0x15b0 ;  /* 0x000015b0001a7802 */ /* 0x000fe20000000f00 */
[----:B------:R-:W-:-:S07]  /*1590*/  IMAD.U32 R23, RZ, RZ, UR9 ;  /* 0x00000009ff177e24 */ /* 0x000fce000f8e00ff */
[----:B------:R-:W-:Y:S05]  /*15a0*/  CALL.REL.NOINC `($__internal_10_$__cuda_sm20_div_s64) ;  /* 0x0000002400707944 */ /* 0x000fea0003c00000 */
[----:B------:R-:W-:Y:S05]  /*15b0*/  BRA `(.L_x_756) ;  /* 0x00000000004c7947 */ /* 0x000fea0003800000 */
.L_x_755:
        /* <DEDUP_REMOVED lines=19> */
.L_x_756:
[----:B------:R-:W-:Y:S05]  /*16f0*/  BSYNC B0 ;  /* 0x0000000000007941 */ /* 0x000fea0003800000 */
.L_x_754:
[----:B------:R-:W0:Y:S01]  /*1700*/  S2R R11, SR_TID.X ;  /* 0x00000000000b7919 */ /* 0x000e220000002100 */
[----:B------:R-:W0:Y:S01]  /*1710*/  LDC R9, c[0x0][0x234] ;  /* 0x00008d00ff097b82 */ /* 0x000e220000000800 */
[----:B------:R-:W-:Y:S01]  /*1720*/  BSSY B0, `(.L_x_757) ;  /* 0x000023f000007945 */ /* 0x000fe20003800000 */
[----:B0-----:R-:W-:-:S13]  /*1730*/  ISETP.GE.AND P0, PT, R11, R9, PT ;  /* 0x000000090b00720c */ /* 0x001fda0003f06270 */
[----:B------:R-:W-:Y:S05]  /*1740*/  @P0 BRA `(.L_x_758) ;  /* 0x0000002000f00947 */ /* 0x000fea0003800000 */
[----:B------:R-:W-:Y:S01]  /*1750*/  ISETP.GT.AND P0, PT, R6, RZ, PT ;  /* 0x000000ff0600720c */ /* 0x000fe20003f04270 */
[----:B------:R-:W-:Y:S01]  /*1760*/  IMAD R10, R0, R9, RZ ;  /* 0x00000009000a7224 */ /* 0x000fe200078e02ff */
[----:B------:R-:W-:-:S04]  /*1770*/  IADD3 R9, -R7, 0x1, R14 ;  /* 0x0000000107097810 */ /* 0x000fc80007ffe10e */
[----:B------:R-:W-:-:S04]  /*1780*/  IADD3 R8, P1, R10, UR4, RZ ;  /* 0x000000040a087c10 */ /* 0x000fc8000ff3e0ff */
[----:B------:R-:W-:-:S03]  /*1790*/  LEA.HI.X.SX32 R10, R10, UR8, 0x1, P1 ;  /* 0x000000080a0a7c11 */ /* 0x000fc600088f0eff */
[----:B------:R-:W-:Y:S06]  /*17a0*/  @P0 BRA `(.L_x_759) ;  /* 0x0000000800340947 */ /* 0x000fec0003800000 */
[----:B------:R-:W-:-:S07]  /*17b0*/  IMAD.MOV.U32 R7, RZ, RZ, R11 ;  /* 0x000000ffff077224 */ /* 0x000fce00078e000b */
.L_x_769:
[----:B0-----:R-:W-:Y:S01]  /*17c0*/  SHF.R.S32.HI R11, RZ, 0x1f, R7 ;  /* 0x0000001fff0b7819 */ /* 0x001fe20000011407 */
        /* <DEDUP_REMOVED lines=12> */
[----:B------:R-:W-:Y:S01]  /*1890*/  ULDC UR9, c[0x0][0x234] ;  /* 0x00008d0000097ab9 */ /* 0x000fe20000000800 */
[----:B------:R-:W-:Y:S01]  /*18a0*/  MOV R13, R11 ;  /* 0x0000000b000d7202 */ /* 0x000fe20000000f00 */
[----:B------:R-:W-:Y:S01]  /*18b0*/  IMAD.U32 R16, RZ, RZ, UR9 ;  /* 0x00000009ff107e24 */ /* 0x000fe2000f8e00ff */
[----:B------:R-:W-:Y:S01]  /*18c0*/  IADD3.X R15, RZ, ~R15, RZ, P0, !PT ;  /* 0x8000000fff0f7210 */ /* 0x000fe200007fe4ff */
[----:B------:R-:W-:-:S04]  /*18d0*/  IMAD.MOV.U32 R12, RZ, RZ, R7 ;  /* 0x000000ffff0c7224 */ /* 0x000fc800078e0007 */
[-C--:B------:R-:W-:Y:S02]  /*18e0*/  IMAD R15, R15, R16.reuse, RZ ;  /* 0x000000100f0f7224 */ /* 0x080fe400078e02ff */
[----:B------:R-:W-:-:S04]  /*18f0*/  IMAD.WIDE.U32 R20, R17, R16, R12 ;  /* 0x0000001011147225 */ /* 0x000fc800078e000c */
[----:B------:R-:W-:Y:S02]  /*1900*/  IMAD R15, R17, UR15, R15 ;  /* 0x0000000f110f7c24 */ /* 0x000fe4000f8e020f */
[----:B------:R-:W-:Y:S02]  /*1910*/  IMAD.MOV.U32 R12, RZ, RZ, R14 ;  /* 0x000000ffff0c7224 */ /* 0x000fe400078e000e */
[----:B------:R-:W-:Y:S01]  /*1920*/  IMAD.IADD R13, R21, 0x1, R15 ;  /* 0x00000001150d7824 */ /* 0x000fe200078e020f */
[----:B------:R-:W-:Y:S06]  /*1930*/  BRA `(.L_x_762) ;  /* 0x00000000005c7947 */ /* 0x000fec0003800000 */
.L_x_761:
        /* <DEDUP_REMOVED lines=23> */
.L_x_762:
[----:B------:R-:W-:Y:S05]  /*1ab0*/  BSYNC B1 ;  /* 0x0000000000017941 */ /* 0x000fea0003800000 */
.L_x_760:
        /* <DEDUP_REMOVED lines=13> */
[----:B------:R-:W-:Y:S05]  /*1b90*/  CALL.REL.NOINC `($__internal_10_$__cuda_sm20_div_s64) ;  /* 0x0000001c00f47944 */ /* 0x000fea0003c00000 */
[----:B------:R-:W-:Y:S05]  /*1ba0*/  BRA `(.L_x_765) ;  /* 0x0000000000487947 */ /* 0x000fea0003800000 */
.L_x_764:
[----:B------:R-:W0:Y:S01]  /*1bb0*/  I2F.U32.RP R13, R16 ;  /* 0x00000010000d7306 */ /* 0x000e220000209000 */
[----:B------:R-:W-:Y:S01]  /*1bc0*/  HFMA2.MMA R14, -RZ, RZ, 0, 0 ;  /* 0x00000000ff0e7435 */ /* 0x000fe200000001ff */
[----:B------:R-:W-:-:S06]  /*1bd0*/  ISETP.NE.U32.AND P2, PT, R16, RZ, PT ;  /* 0x000000ff1000720c */ /* 0x000fcc0003f45070 */
[----:B0-----:R-:W0:Y:S02]  /*1be0*/  MUFU.RCP R13, R13 ;  /* 0x0000000d000d7308 */ /* 0x001e240000001000 */
[----:B0-----:R-:W-:-:S06]  /*1bf0*/  VIADD R15, R13, 0xffffffe ;  /* 0x0ffffffe0d0f7836 */ /* 0x001fcc0000000000 */
[----:B------:R-:W0:Y:S02]  /*1c00*/  F2I.FTZ.U32.TRUNC.NTZ R15, R15 ;  /* 0x0000000f000f7305 */ /* 0x000e24000021f000 */
[----:B0-----:R-:W-:-:S04]  /*1c10*/  IMAD.MOV R17, RZ, RZ, -R15 ;  /* 0x000000ffff117224 */ /* 0x001fc800078e0a0f */
        /* <DEDUP_REMOVED lines=11> */
.L_x_765:
[----:B------:R-:W-:Y:S05]  /*1cd0*/  BSYNC B1 ;  /* 0x0000000000017941 */ /* 0x000fea0003800000 */
.L_x_763:
        /* <DEDUP_REMOVED lines=20> */
.L_x_767:
        /* <DEDUP_REMOVED lines=19> */
.L_x_768:
[----:B------:R-:W-:Y:S05]  /*1f50*/  BSYNC B1 ;  /* 0x0000000000017941 */ /* 0x000fea0003800000 */
.L_x_766:
[----:B------:R-:W-:Y:S01]  /*1f60*/  IADD3 R13, -R12, 0x1, R14 ;  /* 0x000000010c0d7810 */ /* 0x000fe20007ffe10e */
[----:B------:R-:W-:Y:S01]  /*1f70*/  IMAD R12, R6, R9, RZ ;  /* 0x00000009060c7224 */ /* 0x000fe200078e02ff */
[C---:B------:R-:W-:Y:S01]  /*1f80*/  IADD3 R15, P0, R7.reuse, R8, RZ ;  /* 0x00000008070f7210 */ /* 0x040fe20007f1e0ff */
[----:B------:R-:W-:Y:S01]  /*1f90*/  ULDC.64 UR10, c[0x0][0x218] ;  /* 0x00008600000a7ab9 */ /* 0x000fe20000000a00 */
[----:B------:R-:W-:Y:S01]  /*1fa0*/  VIADD R7, R7, UR14 ;  /* 0x0000000e07077c36 */ /* 0x000fe20008000000 */
[----:B------:R-:W-:Y:S01]  /*1fb0*/  ULDC UR9, c[0x0][0x234] ;  /* 0x00008d0000097ab9 */ /* 0x000fe20000000800 */
[----:B------:R-:W-:Y:S01]  /*1fc0*/  IMAD R12, R12, R13, RZ ;  /* 0x0000000d0c0c7224 */ /* 0x000fe200078e02ff */
[----:B------:R-:W-:-:S04]  /*1fd0*/  IADD3.X R16, R11, R10, RZ, P0, !PT ;  /* 0x0000000a0b107210 */ /* 0x000fc800007fe4ff */
[----:B------:R-:W-:Y:S02]  /*1fe0*/  I2FP.F32.S32 R14, R12 ;  /* 0x0000000c000e7245 */ /* 0x000fe40000201400 */
[----:B------:R-:W-:Y:S02]  /*1ff0*/  LEA R12, P0, R15, UR10, 0x1 ;  /* 0x0000000a0f0c7c11 */ /* 0x000fe4000f8008ff */
[----:B------:R-:W0:Y:S02]  /*2000*/  MUFU.RCP R13, R14 ;  /* 0x0000000e000d7308 */ /* 0x000e240000001000 */
[----:B0-----:R-:W-:-:S05]  /*2010*/  FMUL.FTZ R13, RZ, R13 ;  /* 0x0000000dff0d7220 */ /* 0x001fca0000410000 */
[----:B------:R-:W-:Y:S02]  /*2020*/  F2FP.BF16.F32.PACK_AB R11, RZ, R13 ;  /* 0x0000000dff0b723e */ /* 0x000fe400000010ff */
[----:B------:R-:W-:Y:S02]  /*2030*/  LEA.HI.X R13, R15, UR11, R16, 0x1, P0 ;  /* 0x0000000b0f0d7c11 */ /* 0x000fe400080f0c10 */
[----:B------:R-:W-:-:S03]  /*2040*/  ISETP.GE.AND P0, PT, R7, UR9, PT ;  /* 0x0000000907007c0c */ /* 0x000fc6000bf06270 */
[----:B------:R0:W-:Y:S10]  /*2050*/  STG.E.U16 desc[UR12][R12.64], R11 ;  /* 0x0000000b0c007986 */ /* 0x0001f4000c10150c */
[----:B------:R-:W-:Y:S05]  /*2060*/  @!P0 BRA `(.L_x_769) ;  /* 0xfffffff400d48947 */ /* 0x000fea000383ffff */
[----:B------:R-:W-:Y:S05]  /*2070*/  BRA `(.L_x_758) ;  /* 0x0000001800a47947 */ /* 0x000fea0003800000 */
.L_x_759:
[----:B-1----:R-:W-:Y:S01]  /*2080*/  SHF.R.S32.HI R12, RZ, 0x1f, R11 ;  /* 0x0000001fff0c7819 */ /* 0x002fe2000001140b */
        /* <DEDUP_REMOVED lines=23> */
.L_x_771:
        /* <DEDUP_REMOVED lines=22> */
.L_x_772:
[----:B------:R-:W-:Y:S05]  /*2360*/  BSYNC B1 ;  /* 0x0000000000017941 */ /* 0x000fea0003800000 */
.L_x_770:
        /* <DEDUP_REMOVED lines=13> */
[----:B------:R-:W-:Y:S05]  /*2440*/  CALL.REL.NOINC `($__internal_10_$__cuda_sm20_div_s64) ;  /* 0x0000001400c87944 */ /* 0x000fea0003c00000 */
[----:B------:R-:W-:Y:S01]  /*2450*/  MOV R22, R14 ;  /* 0x0000000e00167202 */ /* 0x000fe20000000f00 */
[----:B------:R-:W-:Y:S06]  /*2460*/  BRA `(.L_x_775) ;  /* 0x0000000000487947 */ /* 0x000fec0003800000 */
.L_x_774:
        /* <DEDUP_REMOVED lines=18> */
.L_x_775:
[----:B------:R-:W-:Y:S05]  /*2590*/  BSYNC B1 ;  /* 0x0000000000017941 */ /* 0x000fea0003800000 */
.L_x_773:
        /* <DEDUP_REMOVED lines=16> */
[----:B------:R-:W-:Y:S02]  /*26a0*/  MOV R23, UR9 ;  /* 0x0000000900177c02 */ /* 0x000fe40008000f00 */
[----:B------:R-:W-:-:S07]  /*26b0*/  MOV R26, 0x26d0 ;  /* 0x000026d0001a7802 */ /* 0x000fce0000000f00 */
[----:B------:R-:W-:Y:S05]  /*26c0*/  CALL.REL.NOINC `($__internal_10_$__cuda_sm20_div_s64) ;  /* 0x0000001400287944 */ /* 0x000fea0003c00000 */
[----:B------:R-:W-:Y:S05]  /*26d0*/  BRA `(.L_x_778) ;  /* 0x00000000004c7947 */ /* 0x000fea0003800000 */
.L_x_777:
        /* <DEDUP_REMOVED lines=19> */
.L_x_778:
[----:B------:R-:W-:Y:S05]  /*2810*/  BSYNC B1 ;  /* 0x0000000000017941 */ /* 0x000fea0003800000 */
.L_x_776:
[----:B------:R-:W-:Y:S01]  /*2820*/  SHF.R.S32.HI R15, RZ, 0x1f, R12 ;  /* 0x0000001fff0f7819 */ /* 0x000fe2000001140c */
[----:B------:R-:W-:Y:S01]  /*2830*/  ULDC.64 UR10, c[0x0][0x260] ;  /* 0x00009800000a7ab9 */ /* 0x000fe20000000a00 */
[----:B------:R-:W-:Y:S01]  /*2840*/  IADD3 R23, -R13, RZ, RZ ;  /* 0x000000ff0d177210 */ /* 0x000fe20007ffe1ff */
[C---:B------:R-:W-:Y:S01]  /*2850*/  IMAD.WIDE.U32 R16, R12.reuse, UR10, RZ ;  /* 0x0000000a0c107c25 */ /* 0x040fe2000f8e00ff */
[----:B------:R-:W-:Y:S01]  /*2860*/  ULDC UR9, c[0x0][0x228] ;  /* 0x00008a0000097ab9 */ /* 0x000fe20000000800 */
[----:B------:R-:W-:Y:S01]  /*2870*/  IADD3 R13, -R12, 0x1, R14 ;  /* 0x000000010c0d7810 */ /* 0x000fe20007ffe10e */
[----:B------:R-:W-:Y:S01]  /*2880*/  BSSY B1, `(.L_x_779) ;  /* 0x0000117000017945 */ /* 0x000fe20003800000 */
[----:B------:R-:W-:Y:S02]  /*2890*/  IMAD R15, R15, UR10, RZ ;  /* 0x0000000a0f0f7c24 */ /* 0x000fe4000f8e02ff */
[----:B------:R-:W-:Y:S02]  /*28a0*/  IMAD.IADD R24, R14, 0x1, -R12 ;  /* 0x000000010e187824 */ /* 0x000fe400078e0a0c */
[----:B------:R-:W-:Y:S01]  /*28b0*/  IMAD R21, R12, UR11, R15 ;  /* 0x0000000b0c157c24 */ /* 0x000fe2000f8e020f */
[----:B------:R-:W-:Y:S01]  /*28c0*/  LOP3.LUT R15, R13, 0x3, RZ, 0xc0, !PT ;  /* 0x000000030d0f7812 */ /* 0x000fe200078ec0ff */
[----:B------:R-:W-:Y:S01]  /*28d0*/  IMAD R20, R23, UR9, R14 ;  /* 0x0000000917147c24 */ /* 0x000fe2000f8e020e */
[----:B------:R-:W-:Y:S01]  /*28e0*/  LEA R14, P0, R16, R3, 0x1 ;  /* 0x00000003100e7211 */ /* 0x000fe200078008ff */
[----:B------:R-:W-:Y:S01]  /*28f0*/  IMAD.MOV.U32 R33, RZ, RZ, RZ ;  /* 0x000000ffff217224 */ /* 0x000fe200078e00ff */
[----:B------:R-:W-:-:S02]  /*2900*/  IADD3 R17, R17, R21, RZ ;  /* 0x0000001511117210 */ /* 0x000fc40007ffe0ff */
[----:B------:R-:W-:Y:S02]  /*2910*/  ISETP.GE.U32.AND P1, PT, R24, 0x3, PT ;  /* 0x000000031800780c */ /* 0x000fe40003f26070 */
[----:B------:R-:W-:Y:S01]  /*2920*/  LEA.HI.X R16, R16, R5, R17, 0x1, P0 ;  /* 0x0000000510107211 */ /* 0x000fe200000f0c11 */
[----:B------:R-:W-:Y:S01]  /*2930*/  HFMA2.MMA R17, -RZ, RZ, 0, 0 ;  /* 0x00000000ff117435 */ /* 0x000fe200000001ff */
[----:B------:R-:W-:-:S10]  /*2940*/  IADD3 R15, -R22, R20, -R15 ;  /* 0x00000014160f7210 */ /* 0x000fd40007ffe90f */
.L_x_795:
[----:B------:R-:W-:Y:S01]  /*2950*/  ISETP.GE.AND P0, PT, R9, 0x1, PT ;  /* 0x000000010900780c */ /* 0x000fe20003f06270 */
[----:B------:R-:W-:-:S12]  /*2960*/  BSSY B2, `(.L_x_780) ;  /* 0x0000105000027945 */ /* 0x000fd80003800000 */
[----:B------:R-:W-:Y:S05]  /*2970*/  @!P0 BRA `(.L_x_781) ;  /* 0x00000010000c8947 */ /* 0x000fea0003800000 */
[----:B------:R-:W-:Y:S01]  /*2980*/  IMAD.IADD R20, R17, 0x1, R2 ;  /* 0x0000000111147824 */ /* 0x000fe200078e0202 */
[----:B------:R-:W-:Y:S01]  /*2990*/  ULDC.64 UR10, c[0x0][0x250] ;  /* 0x00009400000a7ab9 */ /* 0x000fe20000000a00 */
[----:B------:R-:W-:Y:S02]  /*29a0*/  IMAD.MOV.U32 R32, RZ, RZ, RZ ;  /* 0x000000ffff207224 */ /* 0x000fe400078e00ff */
[----:B------:R-:W-:Y:S01]  /*29b0*/  IMAD.WIDE.U32 R22, R20, UR10, RZ ;  /* 0x0000000a14167c25 */ /* 0x000fe2000f8e00ff */
[----:B------:R-:W-:Y:S02]  /*29c0*/  SHF.R.S32.HI R21, RZ, 0x1f, R20 ;  /* 0x0000001fff157819 */ /* 0x000fe40000011414 */
[----:B------:R-:W-:-:S03]  /*29d0*/  LEA R28, P2, R22, R14, 0x1 ;  /* 0x0000000e161c7211 */ /* 0x000fc600078408ff */
[----:B------:R-:W-:-:S04]  /*29e0*/  IMAD R21, R21, UR10, RZ ;  /* 0x0000000a15157c24 */ /* 0x000fc8000f8e02ff */
[----:B------:R-:W-:Y:S01]  /*29f0*/  IMAD R21, R20, UR11, R21 ;  /* 0x0000000b14157c24 */ /* 0x000fe2000f8e0215 */
[----:B------:R-:W-:-:S04]  /*2a00*/  IADD3 R20, P0, R18, R22, RZ ;  /* 0x0000001612147210 */ /* 0x000fc80007f1e0ff */
[----:B------:R-:W-:-:S04]  /*2a10*/  IADD3 R21, R23, R21, RZ ;  /* 0x0000001517157210 */ /* 0x000fc80007ffe0ff */
[----:B------:R-:W-:Y:S02]  /*2a20*/  LEA.HI.X R29, R22, R16, R21, 0x1, P2 ;  /* 0x00000010161d7211 */ /* 0x000fe400010f0c15 */
[----:B------:R-:W-:-:S07]  /*2a30*/  IADD3.X R21, R21, R4, RZ, P0, !PT ;  /* 0x0000000415157210 */ /* 0x000fce00007fe4ff */
.L_x_794:
[----:B------:R-:W-:Y:S01]  /*2a40*/  ISETP.GE.AND P0, PT, R13, 0x1, PT ;  /* 0x000000010d00780c */ /* 0x000fe20003f06270 */
[----:B------:R-:W-:-:S12]  /*2a50*/  BSSY B3, `(.L_x_782) ;  /* 0x00000f2000037945 */ /* 0x000fd80003800000 */
[----:B------:R-:W-:Y:S05]  /*2a60*/  @!P0 BRA `(.L_x_783) ;  /* 0x0000000c00c08947 */ /* 0x000fea0003800000 */
[----:B------:R-:W0:Y:S01]  /*2a70*/  LDC.64 R24, c[0x0][0x258] ;  /* 0x00009600ff187b82 */ /* 0x000e220000000a00 */
[----:B------:R-:W-:Y:S01]  /*2a80*/  IMAD.IADD R27, R32, 0x1, R7 ;  /* 0x00000001201b7824 */ /* 0x000fe200078e0207 */
[----:B------:R-:W-:Y:S01]  /*2a90*/  BSSY B4, `(.L_x_784) ;  /* 0x00000c3000047945 */ /* 0x000fe20003800000 */
[----:B------:R-:W-:-:S03]  /*2aa0*/  MOV R35, RZ ;  /* 0x000000ff00237202 */ /* 0x000fc60000000f00 */
[----:B------:R-:W-:-:S05]  /*2ab0*/  SHF.R.S32.HI R23, RZ, 0x1f, R27 ;  /* 0x0000001fff177819 */ /* 0x000fca000001141b */
[-C--:B0-----:R-:W-:Y:S02]  /*2ac0*/  IMAD R26, R23, R24.reuse, RZ ;  /* 0x00000018171a7224 */ /* 0x081fe400078e02ff */
[----:B------:R-:W-:-:S04]  /*2ad0*/  IMAD.WIDE.U32 R22, R27, R24, R20 ;  /* 0x000000181b167225 */ /* 0x000fc800078e0014 */
[----:B------:R-:W-:-:S04]  /*2ae0*/  IMAD R39, R27, R25, R26 ;  /* 0x000000191b277224 */ /* 0x000fc800078e021a */
[----:B------:R-:W-:Y:S01]  /*2af0*/  IMAD.IADD R37, R23, 0x1, R39 ;  /* 0x0000000117257824 */ /* 0x000fe200078e0227 */
[----:B------:R-:W-:Y:S06]  /*2b00*/  @!P1 BRA `(.L_x_785) ;  /* 0x0000000800ec9947 */ /* 0x000fec0003800000 */
[----:B------:R-:W-:Y:S01]  /*2b10*/  ISETP.GT.AND P0, PT, R15, -0x1, PT ;  /* 0xffffffff0f00780c */ /* 0x000fe20003f04270 */
[----:B------:R-:W-:Y:S01]  /*2b20*/  IMAD.WIDE.U32 R24, R27, R24, RZ ;  /* 0x000000181b187225 */ /* 0x000fe200078e00ff */
[----:B------:R-:W-:Y:S01]  /*2b30*/  BSSY B5, `(.L_x_786) ;  /* 0x000009d000057945 */ /* 0x000fe20003800000 */
[----:B------:R-:W-:Y:S02]  /*2b40*/  MOV R34, R15 ;  /* 0x0000000f00227202 */ /* 0x000fe40000000f00 */
[----:B------:R-:W-:Y:S01]  /*2b50*/  IMAD.MOV.U32 R35, RZ, RZ, RZ ;  /* 0x000000ffff237224 */ /* 0x000fe200078e00ff */
[----:B------:R-:W-:Y:S02]  /*2b60*/  LEA R38, P2, R24, R28, 0x1 ;  /* 0x0000001c18267211 */ /* 0x000fe400078408ff */
[----:B------:R-:W-:-:S04]  /*2b70*/  IADD3 R39, R39, R25, RZ ;  /* 0x0000001927277210 */ /* 0x000fc80007ffe0ff */
[----:B------:R-:W-:Y:S01]  /*2b80*/  LEA.HI.X R39, R24, R29, R39, 0x1, P2 ;  /* 0x0000001d18277211 */ /* 0x000fe200010f0c27 */
[----:B------:R-:W-:Y:S06]  /*2b90*/  @!P0 BRA `(.L_x_787) ;  /* 0x0000000800588947 */ /* 0x000fec0003800000 */
[----:B------:R-:W-:Y:S01]  /*2ba0*/  VIADD R24, R34, 0x1 ;  /* 0x0000000122187836 */ /* 0x000fe20000000000 */
[----:B------:R-:W-:Y:S01]  /*2bb0*/  BSSY B6, `(.L_x_788) ;  /* 0x000005e000067945 */ /* 0x000fe20003800000 */
[----:B------:R-:W-:-:S03]  /*2bc0*/  PLOP3.LUT P0, PT, PT, PT, PT, 0x80, 0x0 ;  /* 0x000000000000781c */ /* 0x000fc60003f0f070 */
[----:B------:R-:W-:-:S13]  /*2bd0*/  ISETP.GT.AND P2, PT, R24, 0xc, PT ;  /* 0x0000000c1800780c */ /* 0x000fda0003f44270 */
[----:B------:R-:W-:Y:S05]  /*2be0*/  @!P2 BRA `(.L_x_789) ;  /* 0x000000040068a947 */ /* 0x000fea0003800000 */
[----:B------:R-:W0:Y:S01]  /*2bf0*/  LDC.64 R24, c[0x0][0x260] ;  /* 0x00009800ff187b82 */ /* 0x000e220000000a00 */
[----:B------:R-:W-:Y:S02]  /*2c00*/  PLOP3.LUT P0, PT, PT, PT, PT, 0x8, 0x0 ;  /* 0x000000000000781c */ /* 0x000fe40003f0e170 */
[C---:B0-----:R-:W-:Y:S02]  /*2c10*/  SHF.L.U64.HI R41, R24.reuse, 0x1, R25 ;  /* 0x0000000118297819 */ /* 0x041fe40000010219 */
[----:B------:R-:W-:-:S09]  /*2c20*/  SHF.L.U32 R43, R24, 0x1, RZ ;  /* 0x00000001182b7819 */ /* 0x000fd200000006ff */
.L_x_790:
[----:B------:R-:W-:Y:S01]  /*2c30*/  MOV R27, R39 ;  /* 0x00000027001b7202 */ /* 0x000fe20000000f00 */
[----:B------:R-:W-:-:S05]  /*2c40*/  IMAD.MOV.U32 R26, RZ, RZ, R38 ;  /* 0x000000ffff1a7224 */ /* 0x000fca00078e0026 */
[----:B------:R-:W2:Y:S01]  /*2c50*/  LDG.E.U16 R27, desc[UR12][R26.64] ;  /* 0x0000000c1a1b7981 */ /* 0x000ea2000c1e1500 */
[----:B------:R-:W-:-:S05]  /*2c60*/  IADD3 R30, P2, R38, R43, RZ ;  /* 0x0000002b261e7210 */ /* 0x000fca0007f5e0ff */
[----:B------:R-:W-:Y:S01]  /*2c70*/  IMAD.X R31, R39, 0x1, R41, P2 ;  /* 0x00000001271f7824 */ /* 0x000fe200010e0629 */
[----:B------:R-:W-:-:S04]  /*2c80*/  IADD3 R24, P2, R30, R43, RZ ;  /* 0x0000002b1e187210 */ /* 0x000fc80007f5e0ff */
[----:B------:R-:W-:Y:S01]  /*2c90*/  IADD3.X R25, R31, R41, RZ, P2, !PT ;  /* 0x000000291f197210 */ /* 0x000fe200017fe4ff */
[----:B------:R0:W3:Y:S01]  /*2ca0*/  LDG.E.U16 R42, desc[UR12][R30.64] ;  /* 0x0000000c1e2a7981 */ /* 0x0000e2000c1e1500 */
[----:B------:R-:W-:-:S03]  /*2cb0*/  IADD3 R44, P2, R24, R43, RZ ;  /* 0x0000002b182c7210 */ /* 0x000fc60007f5e0ff */
[----:B------:R1:W4:Y:S02]  /*2cc0*/  LDG.E.U16 R40, desc[UR12][R24.64] ;  /* 0x0000000c18287981 */ /* 0x000324000c1e1500 */
[----:B------:R-:W-:Y:S01]  /*2cd0*/  IMAD.X R45, R25, 0x1, R41, P2 ;  /* 0x00000001192d7824 */ /* 0x000fe200010e0629 */
[----:B------:R-:W-:-:S04]  /*2ce0*/  IADD3 R38, P2, R44, R43, RZ ;  /* 0x0000002b2c267210 */ /* 0x000fc80007f5e0ff */
[----:B------:R-:W5:Y:S01]  /*2cf0*/  LDG.E.U16 R36, desc[UR12][R44.64] ;  /* 0x0000000c2c247981 */ /* 0x000f62000c1e1500 */
[----:B------:R-:W-:Y:S02]  /*2d00*/  IADD3.X R39, R45, R41, RZ, P2, !PT ;  /* 0x000000292d277210 */ /* 0x000fe400017fe4ff */
[----:B0-----:R-:W-:-:S03]  /*2d10*/  IADD3 R30, P2, R38, R43, RZ ;  /* 0x0000002b261e7210 */ /* 0x001fc60007f5e0ff */
[----:B------:R-:W5:Y:S02]  /*2d20*/  LDG.E.U16 R38, desc[UR12][R38.64] ;  /* 0x0000000c26267981 */ /* 0x000f64000c1e1500 */
[----:B------:R-:W-:Y:S01]  /*2d30*/  IMAD.X R31, R39, 0x1, R41, P2 ;  /* 0x00000001271f7824 */ /* 0x000fe200010e0629 */
[----:B-1----:R-:W-:-:S04]  /*2d40*/  IADD3 R24, P2, R30, R43, RZ ;  /* 0x0000002b1e187210 */ /* 0x002fc80007f5e0ff */
[----:B------:R2:W5:Y:S01]  /*2d50*/  LDG.E.U16 R44, desc[UR12][R30.64] ;  /* 0x0000000c1e2c7981 */ /* 0x000562000c1e1500 */
[----:B------:R-:W-:Y:S02]  /*2d60*/  IADD3.X R25, R31, R41, RZ, P2, !PT ;  /* 0x000000291f197210 */ /* 0x000fe400017fe4ff */
[----:B------:R-:W-:-:S03]  /*2d70*/  IADD3 R26, P2, R24, R43, RZ ;  /* 0x0000002b181a7210 */ /* 0x000fc60007f5e0ff */
[----:B------:R-:W5:Y:S01]  /*2d80*/  LDG.E.U16 R24, desc[UR12][R24.64] ;  /* 0x0000000c18187981 */ /* 0x000f62000c1e1500 */
[----:B--2---:R-:W-:Y:S01]  /*2d90*/  IMAD.U32 R30, R27, 0x10000, RZ ;  /* 0x000100001b1e7824 */ /* 0x004fe200078e00ff */
[----:B------:R-:W-:-:S03]  /*2da0*/  IADD3.X R27, R25, R41, RZ, P2, !PT ;  /* 0x00000029191b7210 */ /* 0x000fc600017fe4ff */
[----:B------:R-:W-:Y:S01]  /*2db0*/  FADD.FTZ R45, R30, R33 ;  /* 0x000000211e2d7221 */ /* 0x000fe20000010000 */
[----:B------:R-:W-:Y:S01]  /*2dc0*/  IADD3 R30, P2, R26, R43, RZ ;  /* 0x0000002b1a1e7210 */ /* 0x000fe20007f5e0ff */
[----:B------:R0:W2:Y:S03]  /*2dd0*/  LDG.E.U16 R33, desc[UR12][R26.64] ;  /* 0x0000000c1a217981 */ /* 0x0000a6000c1e1500 */
[----:B------:R-:W-:Y:S01]  /*2de0*/  IADD3.X R31, R27, R41, RZ, P2, !PT ;  /* 0x000000291b1f7210 */ /* 0x000fe200017fe4ff */
[----:B---3--:R-:W-:-:S04]  /*2df0*/  IMAD.U32 R42, R42, 0x10000, RZ ;  /* 0x000100002a2a7824 */ /* 0x008fc800078e00ff */
[----:B------:R1:W3:Y:S01]  /*2e00*/  LDG.E.U16 R39, desc[UR12][R30.64] ;  /* 0x0000000c1e277981 */ /* 0x0002e2000c1e1500 */
[----:B0-----:R-:W-:Y:S01]  /*2e10*/  IADD3 R26, P2, R30, R43, RZ ;  /* 0x0000002b1e1a7210 */ /* 0x001fe20007f5e0ff */
[----:B------:R-:W-:Y:S01]  /*2e20*/  FADD.FTZ R42, R45, R42 ;  /* 0x0000002a2d2a7221 */ /* 0x000fe20000010000 */
[----:B----4-:R-:W-:-:S03]  /*2e30*/  IMAD.U32 R45, R40, 0x10000, RZ ;  /* 0x00010000282d7824 */ /* 0x010fc600078e00ff */
[----:B------:R-:W-:Y:S02]  /*2e40*/  IMAD.X R27, R31, 0x1, R41, P2 ;  /* 0x000000011f1b7824 */ /* 0x000fe400010e0629 */
[----:B------:R-:W-:Y:S01]  /*2e50*/  FADD.FTZ R42, R42, R45 ;  /* 0x0000002d2a2a7221 */ /* 0x000fe20000010000 */
[----:B-----5:R-:W-:Y:S02]  /*2e60*/  SHF.L.U32 R25, R36, 0x10, RZ ;  /* 0x0000001024197819 */ /* 0x020fe400000006ff */
[----:B-1----:R-:W-:-:S03]  /*2e70*/  IADD3 R30, P2, R26, R43, RZ ;  /* 0x0000002b1a1e7210 */ /* 0x002fc60007f5e0ff */
[----:B------:R-:W-:Y:S01]  /*2e80*/  FADD.FTZ R42, R42, R25 ;  /* 0x000000192a2a7221 */ /* 0x000fe20000010000 */
[----:B------:R-:W-:Y:S01]  /*2e90*/  SHF.L.U32 R45, R38, 0x10, RZ ;  /* 0x00000010262d7819 */ /* 0x000fe200000006ff */
[----:B------:R0:W4:Y:S01]  /*2ea0*/  LDG.E.U16 R25, desc[UR12][R26.64] ;  /* 0x0000000c1a197981 */ /* 0x000122000c1e1500 */
[----:B------:R-:W-:-:S03]  /*2eb0*/  IMAD.X R31, R27, 0x1, R41, P2 ;  /* 0x000000011b1f7824 */ /* 0x000fc600010e0629 */
[----:B------:R-:W-:Y:S01]  /*2ec0*/  FADD.FTZ R38, R42, R45 ;  /* 0x0000002d2a267221 */ /* 0x000fe20000010000 */
[----:B------:R-:W-:Y:S02]  /*2ed0*/  SHF.L.U32 R45, R44, 0x10, RZ ;  /* 0x000000102c2d7819 */ /* 0x000fe400000006ff */
[----:B0-----:R-:W-:-:S03]  /*2ee0*/  IADD3 R26, P2, R30, R43, RZ ;  /* 0x0000002b1e1a7210 */ /* 0x001fc60007f5e0ff */
[----:B------:R-:W-:Y:S01]  /*2ef0*/  FADD.FTZ R38, R38, R45 ;  /* 0x0000002d26267221 */ /* 0x000fe20000010000 */
[----:B------:R-:W5:Y:S01]  /*2f00*/  LDG.E.U16 R30, desc[UR12][R30.64] ;  /* 0x0000000c1e1e7981 */ /* 0x000f62000c1e1500 */
[----:B------:R-:W-:Y:S01]  /*2f10*/  IMAD.X R27, R31, 0x1, R41, P2 ;  /* 0x000000011f1b7824 */ /* 0x000fe200010e0629 */
[----:B------:R-:W-:Y:S01]  /*2f20*/  IADD3 R44, P2, R26, R43, RZ ;  /* 0x0000002b1a2c7210 */ /* 0x000fe20007f5e0ff */
[----:B------:R-:W-:-:S03]  /*2f30*/  IMAD.U32 R40, R24, 0x10000, RZ ;  /* 0x0001000018287824 */ /* 0x000fc600078e00ff */
[----:B------:R0:W5:Y:S01]  /*2f40*/  LDG.E.U16 R36, desc[UR12][R26.64] ;  /* 0x0000000c1a247981 */ /* 0x000162000c1e1500 */
[----:B------:R-:W-:Y:S01]  /*2f50*/  IADD3.X R45, R27, R41, RZ, P2, !PT ;  /* 0x000000291b2d7210 */ /* 0x000fe200017fe4ff */
[----:B------:R-:W-:-:S04]  /*2f60*/  FADD.FTZ R38, R38, R40 ;  /* 0x0000002826267221 */ /* 0x000fc80000010000 */
[----:B------:R1:W5:Y:S01]  /*2f70*/  LDG.E.U16 R24, desc[UR12][R44.64] ;  /* 0x0000000c2c187981 */ /* 0x000362000c1e1500 */
[----:B0-----:R-:W-:-:S04]  /*2f80*/  IADD3 R26, P2, R44, R43, RZ ;  /* 0x0000002b2c1a7210 */ /* 0x001fc80007f5e0ff */
[----:B------:R-:W-:Y:S02]  /*2f90*/  IADD3.X R27, R45, R41, RZ, P2, !PT ;  /* 0x000000292d1b7210 */ /* 0x000fe400017fe4ff */
[----:B-1----:R-:W-:-:S03]  /*2fa0*/  IADD3 R44, P2, R26, R43, RZ ;  /* 0x0000002b1a2c7210 */ /* 0x002fc60007f5e0ff */
[----:B------:R-:W5:Y:S01]  /*2fb0*/  LDG.E.U16 R31, desc[UR12][R26.64] ;  /* 0x0000000c1a1f7981 */ /* 0x000f62000c1e1500 */
[----:B------:R-:W-:Y:S01]  /*2fc0*/  IADD3.X R45, R27, R41, RZ, P2, !PT ;  /* 0x000000291b2d7210 */ /* 0x000fe200017fe4ff */
[----:B--2---:R-:W-:-:S04]  /*2fd0*/  IMAD.U32 R33, R33, 0x10000, RZ ;  /* 0x0001000021217824 */ /* 0x004fc800078e00ff */
[----:B------:R-:W-:Y:S01]  /*2fe0*/  FADD.FTZ R40, R38, R33 ;  /* 0x0000002126287221 */ /* 0x000fe20000010000 */
[----:B------:R-:W-:Y:S01]  /*2ff0*/  IADD3 R38, P2, R44, R43, RZ ;  /* 0x0000002b2c267210 */ /* 0x000fe20007f5e0ff */
[----:B------:R-:W2:Y:S01]  /*3000*/  LDG.E.U16 R33, desc[UR12][R44.64] ;  /* 0x0000000c2c217981 */ /* 0x000ea2000c1e1500 */
[----:B---3--:R-:W-:Y:S02]  /*3010*/  IMAD.U32 R42, R39, 0x10000, RZ ;  /* 0x00010000272a7824 */ /* 0x008fe400078e00ff */
[----:B------:R-:W-:Y:S02]  /*3020*/  IADD3.X R39, R45, R41, RZ, P2, !PT ;  /* 0x000000292d277210 */ /* 0x000fe400017fe4ff */
[----:B------:R-:W-:-:S03]  /*3030*/  FADD.FTZ R42, R40, R42 ;  /* 0x0000002a282a7221 */ /* 0x000fc60000010000 */
[----:B------:R0:W3:Y:S01]  /*3040*/  LDG.E.U16 R40, desc[UR12][R38.64] ;  /* 0x0000000c26287981 */ /* 0x0000e2000c1e1500 */
[----:B------:R-:W-:Y:S01]  /*3050*/  IADD3 R34, R34, -0x10, RZ ;  /* 0xfffffff022227810 */ /* 0x000fe20007ffe0ff */
[----:B----4-:R-:W-:-:S04]  /*3060*/  IMAD.U32 R25, R25, 0x10000, RZ ;  /* 0x0001000019197824 */ /* 0x010fc800078e00ff */
[----:B------:R-:W-:Y:S01]  /*3070*/  FADD.FTZ R25, R42, R25 ;  /* 0x000000192a197221 */ /* 0x000fe20000010000 */
[----:B-----5:R-:W-:-:S05]  /*3080*/  SHF.L.U32 R30, R30, 0x10, RZ ;  /* 0x000000101e1e7819 */ /* 0x020fca00000006ff */
[----:B------:R-:W-:Y:S01]  /*3090*/  FADD.FTZ R25, R25, R30 ;  /* 0x0000001e19197221 */ /* 0x000fe20000010000 */
[----:B------:R-:W-:Y:S01]  /*30a0*/  IMAD.U32 R36, R36, 0x10000, RZ ;  /* 0x0001000024247824 */ /* 0x000fe200078e00ff */
[----:B------:R-:W-:-:S03]  /*30b0*/  ISETP.GT.AND P2, PT, R34, 0xb, PT ;  /* 0x0000000b2200780c */ /* 0x000fc60003f44270 */
[----:B------:R-:W-:Y:S01]  /*30c0*/  FADD.FTZ R25, R25, R36 ;  /* 0x0000002419197221 */ /* 0x000fe20000010000 */
[----:B------:R-:W-:-:S05]  /*30d0*/  SHF.L.U32 R24, R24, 0x10, RZ ;  /* 0x0000001018187819 */ /* 0x000fca00000006ff */
[----:B------:R-:W-:Y:S01]  /*30e0*/  FADD.FTZ R24, R25, R24 ;  /* 0x0000001819187221 */ /* 0x000fe20000010000 */
[----:B------:R-:W-:-:S04]  /*30f0*/  IMAD.U32 R31, R31, 0x10000, RZ ;  /* 0x000100001f1f7824 */ /* 0x000fc800078e00ff */
[----:B------:R-:W-:Y:S01]  /*3100*/  FADD.FTZ R24, R24, R31 ;  /* 0x0000001f18187221 */ /* 0x000fe20000010000 */
[----:B0-----:R-:W-:Y:S01]  /*3110*/  IADD3 R38, P3, R38, R43, RZ ;  /* 0x0000002b26267210 */ /* 0x001fe20007f7e0ff */
[----:B------:R-:W-:-:S03]  /*3120*/  VIADD R35, R35, 0x10 ;  /* 0x0000001023237836 */ /* 0x000fc60000000000 */
[----:B------:R-:W-:Y:S01]  /*3130*/  IADD3.X R39, R39, R41, RZ, P3, !PT ;  /* 0x0000002927277210 */ /* 0x000fe20001ffe4ff */
[----:B--2---:R-:W-:-:S04]  /*3140*/  IMAD.U32 R33, R33, 0x10000, RZ ;  /* 0x0001000021217824 */ /* 0x004fc800078e00ff */
[----:B------:R-:W-:Y:S01]  /*3150*/  FADD.FTZ R33, R24, R33 ;  /* 0x0000002118217221 */ /* 0x000fe20000010000 */
[----:B---3--:R-:W-:-:S05]  /*3160*/  SHF.L.U32 R40, R40, 0x10, RZ ;  /* 0x0000001028287819 */ /* 0x008fca00000006ff */
[----:B------:R-:W-:Y:S01]  /*3170*/  FADD.FTZ R33, R33, R40 ;  /* 0x0000002821217221 */ /* 0x000fe20000010000 */
[----:B------:R-:W-:Y:S06]  /*3180*/  @P2 BRA `(.L_x_790) ;  /* 0xfffffff800a82947 */ /* 0x000fec000383ffff */
.L_x_789:
[----:B------:R-:W-:Y:S05]  /*3190*/  BSYNC B6 ;  /* 0x0000000000067941 */ /* 0x000fea0003800000 */
.L_x_788:
[----:B------:R-:W-:Y:S01]  /*31a0*/  VIADD R24, R34, 0x1 ;  /* 0x0000000122187836 */ /* 0x000fe20000000000 */
[----:B------:R-:W-:Y:S04]  /*31b0*/  BSSY B6, `(.L_x_791) ;  /* 0x0000031000067945 */ /* 0x000fe80003800000 */
[----:B------:R-:W-:-:S13]  /*31c0*/  ISETP.GT.AND P2, PT, R24, 0x4, PT ;  /* 0x000000041800780c */ /* 0x000fda0003f44270 */
[----:B------:R-:W-:Y:S05]  /*31d0*/  @!P2 BRA `(.L_x_792) ;  /* 0x0000000000b8a947 */ /* 0x000fea0003800000 */
[----:B------:R-:W-:Y:S01]  /*31e0*/  ULDC.64 UR10, c[0x0][0x260] ;  /* 0x00009800000a7ab9 */ /* 0x000fe20000000a00 */
[----:B------:R0:W2:Y:S01]  /*31f0*/  LDG.E.U16 R36, desc[UR12][R38.64] ;  /* 0x0000000c26247981 */ /* 0x0000a2000c1e1500 */
[----:B------:R-:W-:Y:S02]  /*3200*/  USHF.L.U32 UR9, UR10, 0x1, URZ ;  /* 0x000000010a097899 */ /* 0x000fe4000800063f */
[----:B------:R-:W-:-:S04]  /*3210*/  USHF.L.U64.HI UR11, UR10, 0x1, UR11 ;  /* 0x000000010a0b7899 */ /* 0x000fc8000801020b */
[----:B------:R-:W-:-:S04]  /*3220*/  IADD3 R26, P0, R38, UR9, RZ ;  /* 0x00000009261a7c10 */ /* 0x000fc8000ff1e0ff */
[----:B------:R-:W-:Y:S02]  /*3230*/  IADD3.X R27, R39, UR11, RZ, P0, !PT ;  /* 0x0000000b271b7c10 */ /* 0x000fe400087fe4ff */
[----:B------:R-:W-:-:S03]  /*3240*/  IADD3 R24, P0, R26, UR9, RZ ;  /* 0x000000091a187c10 */ /* 0x000fc6000ff1e0ff */
[----:B------:R-:W3:Y:S01]  /*3250*/  LDG.E.U16 R26, desc[UR12][R26.64] ;  /* 0x0000000c1a1a7981 */ /* 0x000ee2000c1e1500 */
[----:B------:R-:W-:Y:S02]  /*3260*/  IADD3.X R25, R27, UR11, RZ, P0, !PT ;  /* 0x0000000b1b197c10 */ /* 0x000fe400087fe4ff */
[----:B0-----:R-:W-:-:S03]  /*3270*/  IADD3 R38, P0, R24, UR9, RZ ;  /* 0x0000000918267c10 */ /* 0x001fc6000ff1e0ff */
[----:B------:R-:W4:Y:S01]  /*3280*/  LDG.E.U16 R24, desc[UR12][R24.64] ;  /* 0x0000000c18187981 */ /* 0x000f22000c1e1500 */
[----:B------:R-:W-:Y:S02]  /*3290*/  IADD3.X R39, R25, UR11, RZ, P0, !PT ;  /* 0x0000000b19277c10 */ /* 0x000fe400087fe4ff */
[----:B------:R-:W-:-:S03]  /*32a0*/  IADD3 R30, P0, R38, UR9, RZ ;  /* 0x00000009261e7c10 */ /* 0x000fc6000ff1e0ff */
[----:B------:R-:W5:Y:S01]  /*32b0*/  LDG.E.U16 R38, desc[UR12][R38.64] ;  /* 0x0000000c26267981 */ /* 0x000f62000c1e1500 */
[----:B------:R-:W-:Y:S02]  /*32c0*/  IADD3.X R31, R39, UR11, RZ, P0, !PT ;  /* 0x0000000b271f7c10 */ /* 0x000fe400087fe4ff */
[----:B------:R-:W-:-:S03]  /*32d0*/  IADD3 R40, P0, R30, UR9, RZ ;  /* 0x000000091e287c10 */ /* 0x000fc6000ff1e0ff */
[----:B------:R5:W5:Y:S01]  /*32e0*/  LDG.E.U16 R30, desc[UR12][R30.64] ;  /* 0x0000000c1e1e7981 */ /* 0x000b62000c1e1500 */
[----:B------:R-:W-:Y:S02]  /*32f0*/  IADD3.X R41, R31, UR11, RZ, P0, !PT ;  /* 0x0000000b1f297c10 */ /* 0x000fe400087fe4ff */
[----:B------:R-:W-:-:S03]  /*3300*/  IADD3 R44, P0, R40, UR9, RZ ;  /* 0x00000009282c7c10 */ /* 0x000fc6000ff1e0ff */
[----:B------:R-:W5:Y:S01]  /*3310*/  LDG.E.U16 R40, desc[UR12][R40.64] ;  /* 0x0000000c28287981 */ /* 0x000f62000c1e1500 */
[----:B------:R-:W-:Y:S02]  /*3320*/  IADD3.X R45, R41, UR11, RZ, P0, !PT ;  /* 0x0000000b292d7c10 */ /* 0x000fe400087fe4ff */
[----:B------:R-:W-:-:S03]  /*3330*/  IADD3 R42, P0, R44, UR9, RZ ;  /* 0x000000092c2a7c10 */ /* 0x000fc6000ff1e0ff */
[----:B------:R-:W5:Y:S01]  /*3340*/  LDG.E.U16 R44, desc[UR12][R44.64] ;  /* 0x0000000c2c2c7981 */ /* 0x000f62000c1e1500 */
[----:B------:R-:W-:-:S05]  /*3350*/  IADD3.X R43, R45, UR11, RZ, P0, !PT ;  /* 0x0000000b2d2b7c10 */ /* 0x000fca00087fe4ff */
[----:B------:R-:W5:Y:S01]  /*3360*/  LDG.E.U16 R25, desc[UR12][R42.64] ;  /* 0x0000000c2a197981 */ /* 0x000f62000c1e1500 */
[----:B------:R-:W-:Y:S01]  /*3370*/  PLOP3.LUT P0, PT, PT, PT, PT, 0x8, 0x0 ;  /* 0x000000000000781c */ /* 0x000fe20003f0e170 */
[----:B------:R-:W-:Y:S01]  /*3380*/  VIADD R34, R34, 0xfffffff8 ;  /* 0xfffffff822227836 */ /* 0x000fe20000000000 */
[----:B------:R-:W-:Y:S02]  /*3390*/  IADD3 R35, R35, 0x8, RZ ;  /* 0x0000000823237810 */ /* 0x000fe40007ffe0ff */
[----:B--2---:R-:W-:-:S05]  /*33a0*/  SHF.L.U32 R36, R36, 0x10, RZ ;  /* 0x0000001024247819 */ /* 0x004fca00000006ff */
[----:B------:R-:W-:Y:S01]  /*33b0*/  FADD.FTZ R36, R33, R36 ;  /* 0x0000002421247221 */ /* 0x000fe20000010000 */
[----:B---3--:R-:W-:-:S04]  /*33c0*/  IMAD.U32 R27, R26, 0x10000, RZ ;  /* 0x000100001a1b7824 */ /* 0x008fc800078e00ff */
[----:B------:R-:W-:Y:S01]  /*33d0*/  FADD.FTZ R27, R36, R27 ;  /* 0x0000001b241b7221 */ /* 0x000fe20000010000 */
[----:B----4-:R-:W-:-:S05]  /*33e0*/  SHF.L.U32 R24, R24, 0x10, RZ ;  /* 0x0000001018187819 */ /* 0x010fca00000006ff */
[----:B------:R-:W-:Y:S01]  /*33f0*/  FADD.FTZ R24, R27, R24 ;  /* 0x000000181b187221 */ /* 0x000fe20000010000 */
[----:B-----5:R-:W-:-:S04]  /*3400*/  IMAD.U32 R31, R38, 0x10000, RZ ;  /* 0x00010000261f7824 */ /* 0x020fc800078e00ff */
[----:B------:R-:W-:Y:S01]  /*3410*/  FADD.FTZ R24, R24, R31 ;  /* 0x0000001f18187221 */ /* 0x000fe20000010000 */
[----:B------:R-:W-:-:S05]  /*3420*/  SHF.L.U32 R27, R30, 0x10, RZ ;  /* 0x000000101e1b7819 */ /* 0x000fca00000006ff */
[----:B------:R-:W-:Y:S01]  /*3430*/  FADD.FTZ R24, R24, R27 ;  /* 0x0000001b18187221 */ /* 0x000fe20000010000 */
[----:B------:R-:W-:-:S04]  /*3440*/  IMAD.U32 R31, R40, 0x10000, RZ ;  /* 0x00010000281f7824 */ /* 0x000fc800078e00ff */
[----:B------:R-:W-:Y:S01]  /*3450*/  FADD.FTZ R24, R24, R31 ;  /* 0x0000001f18187221 */ /* 0x000fe20000010000 */
[----:B------:R-:W-:Y:S02]  /*3460*/  SHF.L.U32 R27, R44, 0x10, RZ ;  /* 0x000000102c1b7819 */ /* 0x000fe400000006ff */
[----:B------:R-:W-:-:S03]  /*3470*/  IADD3 R38, P2, R42, UR9, RZ ;  /* 0x000000092a267c10 */ /* 0x000fc6000ff5e0ff */
[----:B------:R-:W-:Y:S01]  /*3480*/  FADD.FTZ R24, R24, R27 ;  /* 0x0000001b18187221 */ /* 0x000fe20000010000 */
[----:B------:R-:W-:Y:S01]  /*3490*/  IMAD.U32 R25, R25, 0x10000, RZ ;  /* 0x0001000019197824 */ /* 0x000fe200078e00ff */
[----:B------:R-:W-:-:S03]  /*34a0*/  IADD3.X R39, R43, UR11, RZ, P2, !PT ;  /* 0x0000000b2b277c10 */ /* 0x000fc600097fe4ff */
[----:B------:R-:W-:-:S07]  /*34b0*/  FADD.FTZ R33, R24, R25 ;  /* 0x0000001918217221 */ /* 0x000fce0000010000 */
.L_x_792:
[----:B------:R-:W-:Y:S05]  /*34c0*/  BSYNC B6 ;  /* 0x0000000000067941 */ /* 0x000fea0003800000 */
.L_x_791:
[----:B------:R-:W-:-:S13]  /*34d0*/  ISETP.NE.OR P0, PT, R34, -0x1, P0 ;  /* 0xffffffff2200780c */ /* 0x000fda0000705670 */
[----:B------:R-:W-:Y:S05]  /*34e0*/  @!P0 BREAK B5 ;  /* 0x0000000000058942 */ /* 0x000fea0003800000 */
[----:B------:R-:W-:Y:S05]  /*34f0*/  @!P0 BRA `(.L_x_785) ;  /* 0x0000000000708947 */ /* 0x000fea0003800000 */
.L_x_787:
[----:B------:R-:W-:Y:S05]  /*3500*/  BSYNC B5 ;  /* 0x0000000000057941 */ /* 0x000fea0003800000 */
.L_x_786:
[----:B------:R-:W0:Y:S02]  /*3510*/  LDC.64 R24, c[0x0][0x260] ;  /* 0x00009800ff187b82 */ /* 0x000e240000000a00 */
[C---:B0-----:R-:W-:Y:S02]  /*3520*/  SHF.L.U64.HI R41, R24.reuse, 0x1, R25 ;  /* 0x0000000118297819 */ /* 0x041fe40000010219 */
[----:B------:R-:W-:-:S07]  /*3530*/  SHF.L.U32 R43, R24, 0x1, RZ ;  /* 0x00000001182b7819 */ /* 0x000fce00000006ff */
.L_x_793:
[-C--:B------:R-:W-:Y:S02]  /*3540*/  IADD3 R26, P0, R38, R43.reuse, RZ ;  /* 0x0000002b261a7210 */ /* 0x080fe40007f1e0ff */
[----:B------:R-:W2:Y:S03]  /*3550*/  LDG.E.U16 R38, desc[UR12][R38.64] ;  /* 0x0000000c26267981 */ /* 0x000ea6000c1e1500 */
[----:B------:R-:W-:Y:S01]  /*3560*/  IMAD.X R27, R39, 0x1, R41, P0 ;  /* 0x00000001271b7824 */ /* 0x000fe200000e0629 */
[----:B------:R-:W-:-:S04]  /*3570*/  IADD3 R24, P0, R26, R43, RZ ;  /* 0x0000002b1a187210 */ /* 0x000fc80007f1e0ff */
[----:B------:R-:W-:Y:S01]  /*3580*/  IADD3.X R25, R27, R41, RZ, P0, !PT ;  /* 0x000000291b197210 */ /* 0x000fe200007fe4ff */
[----:B------:R-:W3:Y:S01]  /*3590*/  LDG.E.U16 R26, desc[UR12][R26.64] ;  /* 0x0000000c1a1a7981 */ /* 0x000ee2000c1e1500 */
[----:B------:R-:W-:-:S03]  /*35a0*/  IADD3 R30, P0, R24, R43, RZ ;  /* 0x0000002b181e7210 */ /* 0x000fc60007f1e0ff */
[----:B------:R-:W4:Y:S02]  /*35b0*/  LDG.E.U16 R24, desc[UR12][R24.64] ;  /* 0x0000000c18187981 */ /* 0x000f24000c1e1500 */
[----:B------:R-:W-:-:S05]  /*35c0*/  IMAD.X R31, R25, 0x1, R41, P0 ;  /* 0x00000001191f7824 */ /* 0x000fca00000e0629 */
[----:B------:R-:W5:Y:S01]  /*35d0*/  LDG.E.U16 R40, desc[UR12][R30.64] ;  /* 0x0000000c1e287981 */ /* 0x000f62000c1e1500 */
[----:B------:R-:W-:-:S04]  /*35e0*/  IADD3 R34, R34, -0x4, RZ ;  /* 0xfffffffc22227810 */ /* 0x000fc80007ffe0ff */
[----:B------:R-:W-:Y:S01]  /*35f0*/  ISETP.NE.AND P0, PT, R34, -0x1, PT ;  /* 0xffffffff2200780c */ /* 0x000fe20003f05270 */
[----:B------:R-:W-:Y:S01]  /*3600*/  VIADD R35, R35, 0x4 ;  /* 0x0000000423237836 */ /* 0x000fe20000000000 */
[----:B--2---:R-:W-:-:S05]  /*3610*/  SHF.L.U32 R36, R38, 0x10, RZ ;  /* 0x0000001026247819 */ /* 0x004fca00000006ff */
[----:B------:R-:W-:Y:S01]  /*3620*/  FADD.FTZ R36, R36, R33 ;  /* 0x0000002124247221 */ /* 0x000fe20000010000 */
[----:B---3--:R-:W-:Y:S02]  /*3630*/  IMAD.U32 R45, R26, 0x10000, RZ ;  /* 0x000100001a2d7824 */ /* 0x008fe400078e00ff */
[----:B----4-:R-:W-:Y:S02]  /*3640*/  IMAD.U32 R33, R24, 0x10000, RZ ;  /* 0x0001000018217824 */ /* 0x010fe400078e00ff */
[----:B------:R-:W-:Y:S01]  /*3650*/  FADD.FTZ R36, R36, R45 ;  /* 0x0000002d24247221 */ /* 0x000fe20000010000 */
[----:B------:R-:W-:-:S03]  /*3660*/  IADD3 R38, P2, R30, R43, RZ ;  /* 0x0000002b1e267210 */ /* 0x000fc60007f5e0ff */
[----:B------:R-:W-:Y:S01]  /*3670*/  FADD.FTZ R33, R36, R33 ;  /* 0x0000002124217221 */ /* 0x000fe20000010000 */
[----:B-----5:R-:W-:Y:S02]  /*3680*/  SHF.L.U32 R40, R40, 0x10, RZ ;  /* 0x0000001028287819 */ /* 0x020fe400000006ff */
[----:B------:R-:W-:-:S03]  /*3690*/  IADD3.X R39, R31, R41, RZ, P2, !PT ;  /* 0x000000291f277210 */ /* 0x000fc600017fe4ff */
[----:B------:R-:W-:Y:S01]  /*36a0*/  FADD.FTZ R33, R33, R40 ;  /* 0x0000002821217221 */ /* 0x000fe20000010000 */
[----:B------:R-:W-:Y:S06]  /*36b0*/  @P0 BRA `(.L_x_793) ;  /* 0xfffffffc00a00947 */ /* 0x000fec000383ffff */
.L_x_785:
[----:B------:R-:W-:Y:S05]  /*36c0*/  BSYNC B4 ;  /* 0x0000000000047941 */ /* 0x000fea0003800000 */
.L_x_784:
[----:B------:R-:W-:-:S13]  /*36d0*/  LOP3.LUT P0, RZ, R13, 0x3, RZ, 0xc0, !PT ;  /* 0x000000030dff7812 */ /* 0x000fda000780c0ff */
[----:B------:R-:W-:Y:S05]  /*36e0*/  @!P0 BRA `(.L_x_783) ;  /* 0x0000000000a08947 */ /* 0x000fea0003800000 */
[----:B------:R-:W0:Y:S01]  /*36f0*/  LDC.64 R24, c[0x0][0x260] ;  /* 0x00009800ff187b82 */ /* 0x000e220000000a00 */
[----:B------:R-:W-:Y:S01]  /*3700*/  IMAD.IADD R35, R35, 0x1, R12 ;  /* 0x0000000123237824 */ /* 0x000fe200078e020c */
[----:B------:R-:W-:-:S04]  /*3710*/  MOV R36, R22 ;  /* 0x0000001600247202 */ /* 0x000fc80000000f00 */
[----:B------:R-:W-:Y:S02]  /*3720*/  SHF.R.S32.HI R23, RZ, 0x1f, R35 ;  /* 0x0000001fff177819 */ /* 0x000fe40000011423 */
[----:B------:R-:W1:Y:S03]  /*3730*/  LDC.64 R26, c[0x0][0x210] ;  /* 0x00008400ff1a7b82 */ /* 0x000e660000000a00 */
[-C--:B0-----:R-:W-:Y:S02]  /*3740*/  IMAD R34, R23, R24.reuse, RZ ;  /* 0x0000001817227224 */ /* 0x081fe400078e02ff */
[----:B------:R-:W-:-:S04]  /*3750*/  IMAD.WIDE.U32 R30, R35, R24, R36 ;  /* 0x00000018231e7225 */ /* 0x000fc800078e0024 */
[----:B------:R-:W-:Y:S01]  /*3760*/  IMAD R23, R35, R25, R34 ;  /* 0x0000001923177224 */ /* 0x000fe200078e0222 */
[----:B-1----:R-:W-:-:S03]  /*3770*/  LEA R22, P0, R30, R26, 0x1 ;  /* 0x0000001a1e167211 */ /* 0x002fc600078008ff */
[----:B------:R-:W-:-:S05]  /*3780*/  IMAD.IADD R23, R31, 0x1, R23 ;  /* 0x000000011f177824 */ /* 0x000fca00078e0217 */
[----:B------:R-:W-:-:S05]  /*3790*/  LEA.HI.X R23, R30, R27, R23, 0x1, P0 ;  /* 0x0000001b1e177211 */ /* 0x000fca00000f0c17 */
[----:B------:R-:W2:Y:S01]  /*37a0*/  LDG.E.U16 R22, desc[UR12][R22.64] ;  /* 0x0000000c16167981 */ /* 0x000ea2000c1e1500 */
[----:B------:R-:W-:-:S04]  /*37b0*/  LOP3.LUT R31, R13, 0x3, RZ, 0xc0, !PT ;  /* 0x000000030d1f7812 */ /* 0x000fc800078ec0ff */
[----:B------:R-:W-:Y:S02]  /*37c0*/  ISETP.NE.AND P0, PT, R31, 0x1, PT ;  /* 0x000000011f00780c */ /* 0x000fe40003f05270 */
[----:B--2---:R-:W-:-:S05]  /*37d0*/  SHF.L.U32 R30, R22, 0x10, RZ ;  /* 0x00000010161e7819 */ /* 0x004fca00000006ff */
[----:B------:R-:W-:-:S06]  /*37e0*/  FADD.FTZ R33, R33, R30 ;  /* 0x0000001e21217221 */ /* 0x000fcc0000010000 */
[----:B------:R-:W-:Y:S05]  /*37f0*/  @!P0 BRA `(.L_x_783) ;  /* 0x00000000005c8947 */ /* 0x000fea0003800000 */
[----:B------:R-:W-:Y:S01]  /*3800*/  ISETP.NE.AND P0, PT, R31, 0x2, PT ;  /* 0x000000021f00780c */ /* 0x000fe20003f05270 */
[----:B------:R-:W-:-:S05]  /*3810*/  VIADD R23, R35, 0x1 ;  /* 0x0000000123177836 */ /* 0x000fca0000000000 */
[----:B------:R-:W-:-:S05]  /*3820*/  SHF.R.S32.HI R31, RZ, 0x1f, R23 ;  /* 0x0000001fff1f7819 */ /* 0x000fca0000011417 */
[-C--:B------:R-:W-:Y:S02]  /*3830*/  IMAD R22, R31, R24.reuse, RZ ;  /* 0x000000181f167224 */ /* 0x080fe400078e02ff */
[----:B------:R-:W-:Y:S01]  /*3840*/  @P0 IADD3 R35, R35, 0x2, RZ ;  /* 0x0000000223230810 */ /* 0x000fe20007ffe0ff */
[----:B------:R-:W-:-:S03]  /*3850*/  IMAD.WIDE.U32 R30, R23, R24, R36 ;  /* 0x00000018171e7225 */ /* 0x000fc600078e0024 */
[----:B------:R-:W-:-:S05]  /*3860*/  @P0 SHF.R.S32.HI R39, RZ, 0x1f, R35 ;  /* 0x0000001fff270819 */ /* 0x000fca0000011423 */
[-C--:B------:R-:W-:Y:S02]  /*3870*/  @P0 IMAD R34, R39, R24.reuse, RZ ;  /* 0x0000001827220224 */ /* 0x080fe400078e02ff */
[----:B------:R-:W-:Y:S02]  /*3880*/  IMAD R39, R23, R25, R22 ;  /* 0x0000001917277224 */ /* 0x000fe400078e0216 */
[----:B------:R-:W-:Y:S01]  /*3890*/  @P0 IMAD.WIDE.U32 R22, R35, R24, R36 ;  /* 0x0000001823160225 */ /* 0x000fe200078e0024 */
[----:B------:R-:W-:-:S03]  /*38a0*/  LEA R24, P2, R30, R26, 0x1 ;  /* 0x0000001a1e187211 */ /* 0x000fc600078408ff */
[----:B------:R-:W-:Y:S01]  /*38b0*/  @P0 IMAD R35, R35, R25, R34 ;  /* 0x0000001923230224 */ /* 0x000fe200078e0222 */
[----:B------:R-:W-:Y:S01]  /*38c0*/  @P0 LEA R26, P3, R22, R26, 0x1 ;  /* 0x0000001a161a0211 */ /* 0x000fe200078608ff */
[----:B------:R-:W-:-:S03]  /*38d0*/  IMAD.IADD R25, R31, 0x1, R39 ;  /* 0x000000011f197824 */ /* 0x000fc600078e0227 */
[----:B------:R-:W-:Y:S02]  /*38e0*/  @P0 IADD3 R23, R23, R35, RZ ;  /* 0x0000002317170210 */ /* 0x000fe40007ffe0ff */
[-C--:B------:R-:W-:Y:S02]  /*38f0*/  LEA.HI.X R25, R30, R27.reuse, R25, 0x1, P2 ;  /* 0x0000001b1e197211 */ /* 0x080fe400010f0c19 */
[----:B------:R-:W-:-:S03]  /*3900*/  @P0 LEA.HI.X R27, R22, R27, R23, 0x1, P3 ;  /* 0x0000001b161b0211 */ /* 0x000fc600018f0c17 */
[----:B------:R-:W2:Y:S04]  /*3910*/  LDG.E.U16 R24, desc[UR12][R24.64] ;  /* 0x0000000c18187981 */ /* 0x000ea8000c1e1500 */
[----:B------:R-:W3:Y:S01]  /*3920*/  @P0 LDG.E.U16 R26, desc[UR12][R26.64] ;  /* 0x0000000c1a1a0981 */ /* 0x000ee2000c1e1500 */
[----:B--2---:R-:W-:Y:S01]  /*3930*/  IMAD.U32 R22, R24, 0x10000, RZ ;  /* 0x0001000018167824 */ /* 0x004fe200078e00ff */
[----:B---3--:R-:W-:-:S03]  /*3940*/  @P0 SHF.L.U32 R30, R26, 0x10, RZ ;  /* 0x000000101a1e0819 */ /* 0x008fc600000006ff */
[----:B------:R-:W-:-:S04]  /*3950*/  FADD.FTZ R33, R33, R22 ;  /* 0x0000001621217221 */ /* 0x000fc80000010000 */
[----:B------:R-:W-:-:S07]  /*3960*/  @P0 FADD.FTZ R33, R33, R30 ;  /* 0x0000001e21210221 */ /* 0x000fce0000010000 */
.L_x_783:
[----:B------:R-:W-:Y:S05]  /*3970*/  BSYNC B3 ;  /* 0x0000000000037941 */ /* 0x000fea0003800000 */
.L_x_782:
[----:B------:R-:W-:-:S05]  /*3980*/  VIADD R32, R32, 0x1 ;  /* 0x0000000120207836 */ /* 0x000fca0000000000 */
[----:B------:R-:W-:-:S13]  /*3990*/  ISETP.GE.AND P0, PT, R32, R9, PT ;  /* 0x000000092000720c */ /* 0x000fda0003f06270 */
[----:B------:R-:W-:Y:S05]  /*39a0*/  @!P0 BRA `(.L_x_794) ;  /* 0xfffffff000248947 */ /* 0x000fea000383ffff */
.L_x_781:
[----:B------:R-:W-:Y:S05]  /*39b0*/  BSYNC B2 ;  /* 0x0000000000027941 */ /* 0x000fea0003800000 */
.L_x_780:
[----:B------:R-:W-:-:S04]  /*39c0*/  IADD3 R17, R17, 0x1, RZ ;  /* 0x0000000111117810 */ /* 0x000fc80007ffe0ff */
[----:B------:R-:W-:-:S13]  /*39d0*/  ISETP.GE.AND P0, PT, R17, R6, PT ;  /* 0x000000061100720c */ /* 0x000fda0003f06270 */
[----:B------:R-:W-:Y:S05]  /*39e0*/  @!P0 BRA `(.L_x_795) ;  /* 0xffffffec00d88947 */ /* 0x000fea000383ffff */
[----:B------:R-:W-:Y:S05]  /*39f0*/  BSYNC B1 ;  /* 0x0000000000017941 */ /* 0x000fea0003800000 */
.L_x_779:
[----:B------:R-:W-:Y:S01]  /*3a00*/  IMAD R12, R6, R9, RZ ;  /* 0x00000009060c7224 */ /* 0x000fe200078e02ff */
[----:B------:R-:W-:Y:S01]  /*3a10*/  SHF.R.S32.HI R15, RZ, 0x1f, R11 ;  /* 0x0000001fff0f7819 */ /* 0x000fe2000001140b */
[----:B------:R-:W-:Y:S01]  /*3a20*/  ULDC.64 UR10, c[0x0][0x218] ;  /* 0x00008600000a7ab9 */ /* 0x000fe20000000a00 */
[----:B------:R-:W-:Y:S01]  /*3a30*/  ULDC UR9, c[0x0][0x234] ;  /* 0x00008d0000097ab9 */ /* 0x000fe20000000800 */
[----:B------:R-:W-:-:S05]  /*3a40*/  IMAD R13, R13, R12, RZ ;  /* 0x0000000c0d0d7224 */ /* 0x000fca00078e02ff */
[----:B------:R-:W-:Y:S02]  /*3a50*/  I2FP.F32.S32 R14, R13 ;  /* 0x0000000d000e7245 */ /* 0x000fe40000201400 */
[C---:B------:R-:W-:Y:S02]  /*3a60*/  IADD3 R13, P0, R11.reuse, R8, RZ ;  /* 0x000000080b0d7210 */ /* 0x040fe40007f1e0ff */
[----:B------:R-:W-:Y:S02]  /*3a70*/  IADD3 R11, R11, UR14, RZ ;  /* 0x0000000e0b0b7c10 */ /* 0x000fe4000fffe0ff */
[----:B------:R-:W0:Y:S01]  /*3a80*/  MUFU.RCP R14, R14 ;  /* 0x0000000e000e7308 */ /* 0x000e220000001000 */
[----:B------:R-:W-:Y:S01]  /*3a90*/  IMAD.X R16, R15, 0x1, R10, P0 ;  /* 0x000000010f107824 */ /* 0x000fe200000e060a */
[----:B------:R-:W-:-:S04]  /*3aa0*/  LEA R12, P0, R13, UR10, 0x1 ;  /* 0x0000000a0d0c7c11 */ /* 0x000fc8000f8008ff */
[----:B------:R-:W-:Y:S02]  /*3ab0*/  LEA.HI.X R13, R13, UR11, R16, 0x1, P0 ;  /* 0x0000000b0d0d7c11 */ /* 0x000fe400080f0c10 */
[----:B------:R-:W-:Y:S01]  /*3ac0*/  ISETP.GE.AND P0, PT, R11, UR9, PT ;  /* 0x000000090b007c0c */ /* 0x000fe2000bf06270 */
[----:B0-----:R-:W-:-:S05]  /*3ad0*/  FMUL.FTZ R33, R33, R14 ;  /* 0x0000000e21217220 */ /* 0x001fca0000410000 */
[----:B------:R-:W-:-:S05]  /*3ae0*/  F2FP.BF16.F32.PACK_AB R33, RZ, R33 ;  /* 0x00000021ff21723e */ /* 0x000fca00000010ff */
[----:B------:R1:W-:Y:S02]  /*3af0*/  STG.E.U16 desc[UR12][R12.64], R33 ;  /* 0x000000210c007986 */ /* 0x0003e4000c10150c */
[----:B------:R-:W-:Y:S05]  /*3b00*/  @!P0 BRA `(.L_x_759) ;  /* 0xffffffe4005c8947 */ /* 0x000fea000383ffff */
.L_x_758:
[----:B------:R-:W-:Y:S05]  /*3b10*/  BSYNC B0 ;  /* 0x0000000000007941 */ /* 0x000fea0003800000 */
.L_x_757:
[----:B------:R-:W-:Y:S01]  /*3b20*/  VIADD R0, R0, UR6 ;  /* 0x0000000600007c36 */ /* 0x000fe20008000000 */
[----:B------:R-:W-:-:S04]  /*3b30*/  ULDC UR9, c[0x0][0x230] ;  /* 0x00008c0000097ab9 */ /* 0x000fc80000000800 */
[----:B------:R-:W-:-:S13]  /*3b40*/  ISETP.GE.AND P0, PT, R0, UR9, PT ;  /* 0x0000000900007c0c */ /* 0x000fda000bf06270 */
[----:B------:R-:W-:Y:S05]  /*3b50*/  @!P0 BRA `(.L_x_796) ;  /* 0xffffffd000fc8947 */ /* 0x000fea000383ffff */
[----:B------:R-:W-:Y:S05]  /*3b60*/  EXIT ;  /* 0x000000000000794d */ /* 0x000fea0003800000 */
        .weak           $__internal_10_$__cuda_sm20_div_s64
        .type           $__internal_10_$__cuda_sm20_div_s64,@function
        .size           $__internal_10_$__cuda_sm20_div_s64,(.L_x_1133 - $__internal_10_$__cuda_sm20_div_s64)
$__internal_10_$__cuda_sm20_div_s64:
        /* <DEDUP_REMOVED lines=11> */
[----:B------:R-:W-:Y:S01]  /*3c20*/  IMAD R21, R16, R15, R21 ;  /* 0x0000000f10157224 */ /* 0x000fe200078e0215 */
[----:B------:R-:W-:-:S03]  /*3c30*/  IADD3 R27, P0, RZ, -R20, RZ ;  /* 0x80000014ff1b7210 */ /* 0x000fc60007f1e0ff */
[----:B------:R-:W-:Y:S02]  /*3c40*/  IMAD R21, R17, R14, R21 ;  /* 0x0000000e11157224 */ /* 0x000fe400078e0215 */
[----:B------:R-:W-:-:S03]  /*3c50*/  IMAD.HI.U32 R20, R16, R27, RZ ;  /* 0x0000001b10147227 */ /* 0x000fc600078e00ff */
[----:B------:R-:W-:Y:S01]  /*3c60*/  IADD3.X R29, RZ, ~R21, RZ, P0, !PT ;  /* 0x80000015ff1d7210 */ /* 0x000fe200007fe4ff */
[----:B------:R-:W-:-:S04]  /*3c70*/  IMAD.MOV.U32 R21, RZ, RZ, R16 ;  /* 0x000000ffff157224 */ /* 0x000fc800078e0010 */
[----:B------:R-:W-:-:S04]  /*3c80*/  IMAD.WIDE.U32 R20, P0, R16, R29, R20 ;  /* 0x0000001d10147225 */ /* 0x000fc80007800014 */
[C---:B------:R-:W-:Y:S02]  /*3c90*/  IMAD R16, R17.reuse, R29, RZ ;  /* 0x0000001d11107224 */ /* 0x040fe400078e02ff */
[----:B------:R-:W-:-:S04]  /*3ca0*/  IMAD.HI.U32 R21, P1, R17, R27, R20 ;  /* 0x0000001b11157227 */ /* 0x000fc80007820014 */
[----:B------:R-:W-:Y:S01]  /*3cb0*/  IMAD.HI.U32 R29, R17, R29, RZ ;  /* 0x0000001d111d7227 */ /* 0x000fe200078e00ff */
[----:B------:R-:W-:-:S04]  /*3cc0*/  IADD3 R21, P2, R16, R21, RZ ;  /* 0x0000001510157210 */ /* 0x000fc80007f5e0ff */
[----:B------:R-:W-:Y:S01]  /*3cd0*/  IADD3.X R27, R29, R17, RZ, P0, !PT ;  /* 0x000000111d1b7210 */ /* 0x000fe200007fe4ff */
[C---:B------:R-:W-:Y:S01]  /*3ce0*/  IMAD.WIDE.U32 R16, R21.reuse, R14, RZ ;  /* 0x0000000e15107225 */ /* 0x040fe200078e00ff */
[----:B------:R-:W-:Y:S02]  /*3cf0*/  IADD3 R29, P4, RZ, -R28, RZ ;  /* 0x8000001cff1d7210 */ /* 0x000fe40007f9e0ff */
[----:B------:R-:W-:Y:S01]  /*3d00*/  IADD3.X R27, RZ, RZ, R27, P2, P1 ;  /* 0x000000ffff1b7210 */ /* 0x000fe200017e241b */
[----:B------:R-:W-:Y:S01]  /*3d10*/  IMAD R20, R21, R15, R17 ;  /* 0x0000000f15147224 */ /* 0x000fe200078e0211 */
[----:B------:R-:W-:-:S03]  /*3d20*/  IADD3 R17, P0, RZ, -R16, RZ ;  /* 0x80000010ff117210 */ /* 0x000fc60007f1e0ff */
[----:B------:R-:W-:Y:S02]  /*3d30*/  IMAD R16, R27, R14, R20 ;  /* 0x0000000e1b107224 */ /* 0x000fe400078e0214 */
[----:B------:R-:W-:-:S04]  /*3d40*/  IMAD.HI.U32 R20, R21, R17, RZ ;  /* 0x0000001115147227 */ /* 0x000fc800078e00ff */
[----:B------:R-:W-:-:S04]  /*3d50*/  IMAD.X R16, RZ, RZ, ~R16, P0 ;  /* 0x000000ffff107224 */ /* 0x000fc800000e0e10 */
[----:B------:R-:W-:-:S04]  /*3d60*/  IMAD.WIDE.U32 R20, P0, R21, R16, R20 ;  /* 0x0000001015147225 */ /* 0x000fc80007800014 */
[C---:B------:R-:W-:Y:S02]  /*3d70*/  IMAD R30, R27.reuse, R16, RZ ;  /* 0x000000101b1e7224 */ /* 0x040fe400078e02ff */
[----:B------:R-:W-:Y:S01]  /*3d80*/  IMAD.HI.U32 R17, P1, R27, R17, R20 ;  /* 0x000000111b117227 */ /* 0x000fe20007820014 */
[----:B------:R-:W-:Y:S02]  /*3d90*/  IADD3.X R20, RZ, ~R25, RZ, P4, !PT ;  /* 0x80000019ff147210 */ /* 0x000fe400027fe4ff */
[----:B------:R-:W-:Y:S01]  /*3da0*/  SEL R21, R29, R28, !P3 ;  /* 0x0000001c1d157207 */ /* 0x000fe20005800000 */
[----:B------:R-:W-:Y:S01]  /*3db0*/  IMAD.HI.U32 R16, R27, R16, RZ ;  /* 0x000000101b107227 */ /* 0x000fe200078e00ff */
[----:B------:R-:W-:-:S03]  /*3dc0*/  IADD3 R30, P2, R30, R17, RZ ;  /* 0x000000111e1e7210 */ /* 0x000fc60007f5e0ff */
[----:B------:R-:W-:Y:S01]  /*3dd0*/  IMAD.X R17, R16, 0x1, R27, P0 ;  /* 0x0000000110117824 */ /* 0x000fe200000e061b */
[----:B------:R-:W-:Y:S01]  /*3de0*/  SEL R27, R20, R25, !P3 ;  /* 0x00000019141b7207 */ /* 0x000fe20005800000 */
[----:B------:R-:W-:-:S03]  /*3df0*/  IMAD.HI.U32 R16, R30, R21, RZ ;  /* 0x000000151e107227 */ /* 0x000fc600078e00ff */
[----:B------:R-:W-:Y:S01]  /*3e00*/  IADD3.X R20, RZ, RZ, R17, P2, P1 ;  /* 0x000000ffff147210 */ /* 0x000fe200017e2411 */
[----:B------:R-:W-:-:S04]  /*3e10*/  HFMA2.MMA R17, -RZ, RZ, 0, 0 ;  /* 0x00000000ff117435 */ /* 0x000fc800000001ff */
[CC--:B------:R-:W-:Y:S02]  /*3e20*/  IMAD R29, R20.reuse, R27.reuse, RZ ;  /* 0x0000001b141d7224 */ /* 0x0c0fe400078e02ff */
[----:B------:R-:W-:-:S04]  /*3e30*/  IMAD.HI.U32 R31, R20, R27, RZ ;  /* 0x0000001b141f7227 */ /* 0x000fc800078e00ff */
[----:B------:R-:W-:-:S04]  /*3e40*/  IMAD.WIDE.U32 R16, R30, R27, R16 ;  /* 0x0000001b1e107225 */ /* 0x000fc800078e0010 */
[----:B------:R-:W-:-:S04]  /*3e50*/  IMAD.HI.U32 R16, P0, R20, R21, R16 ;  /* 0x0000001514107227 */ /* 0x000fc80007800010 */
[----:B------:R-:W-:Y:S01]  /*3e60*/  IMAD.X R31, RZ, RZ, R31, P0 ;  /* 0x000000ffff1f7224 */ /* 0x000fe200000e061f */
[----:B------:R-:W-:-:S04]  /*3e70*/  IADD3 R29, P1, R29, R16, RZ ;  /* 0x000000101d1d7210 */ /* 0x000fc80007f3e0ff */
[----:B------:R-:W-:Y:S01]  /*3e80*/  IADD3.X R31, RZ, R31, RZ, P1, !PT ;  /* 0x0000001fff1f7210 */ /* 0x000fe20000ffe4ff */
[----:B------:R-:W-:-:S04]  /*3e90*/  IMAD.WIDE.U32 R16, R29, R14, RZ ;  /* 0x0000000e1d107225 */ /* 0x000fc800078e00ff */
[----:B------:R-:W-:Y:S01]  /*3ea0*/  IMAD R17, R29, R15, R17 ;  /* 0x0000000f1d117224 */ /* 0x000fe200078e0211 */
[----:B------:R-:W-:-:S03]  /*3eb0*/  IADD3 R21, P1, -R16, R21, RZ ;  /* 0x0000001510157210 */ /* 0x000fc60007f3e1ff */
[-C--:B------:R-:W-:Y:S01]  /*3ec0*/  IMAD R16, R31, R14.reuse, R17 ;  /* 0x0000000e1f107224 */ /* 0x080fe200078e0211 */
[----:B------:R-:W-:-:S03]  /*3ed0*/  ISETP.GE.U32.AND P0, PT, R21, R14, PT ;  /* 0x0000000e1500720c */ /* 0x000fc60003f06070 */
[----:B------:R-:W-:Y:S01]  /*3ee0*/  IMAD.X R27, R27, 0x1, ~R16, P1 ;  /* 0x000000011b1b7824 */ /* 0x000fe200008e0e10 */
[----:B------:R-:W-:Y:S02]  /*3ef0*/  IADD3 R20, P1, R21, -R14, RZ ;  /* 0x8000000e15147210 */ /* 0x000fe40007f3e0ff */
[----:B------:R-:W-:Y:S02]  /*3f00*/  IADD3 R16, P2, R29, 0x1, RZ ;  /* 0x000000011d107810 */ /* 0x000fe40007f5e0ff */
[CC--:B------:R-:W-:Y:S02]  /*3f10*/  ISETP.GE.U32.AND.EX P0, PT, R27.reuse, R15.reuse, PT, P0 ;  /* 0x0000000f1b00720c */ /* 0x0c0fe40003f06100 */
[----:B------:R-:W-:Y:S02]  /*3f20*/  IADD3.X R17, R27, ~R15, RZ, P1, !PT ;  /* 0x8000000f1b117210 */ /* 0x000fe40000ffe4ff */
[----:B------:R-:W-:Y:S01]  /*3f30*/  SEL R21, R20, R21, P0 ;  /* 0x0000001514157207 */ /* 0x000fe20000000000 */
[----:B------:R-:W-:Y:S01]  /*3f40*/  IMAD.X R20, RZ, RZ, R31, P2 ;  /* 0x000000ffff147224 */ /* 0x000fe200010e061f */
[----:B------:R-:W-:-:S02]  /*3f50*/  SEL R17, R17, R27, P0 ;  /* 0x0000001b11117207 */ /* 0x000fc40000000000 */
[----:B------:R-:W-:Y:S02]  /*3f60*/  SEL R16, R16, R29, P0 ;  /* 0x0000001d10107207 */ /* 0x000fe40000000000 */
[----:B------:R-:W-:Y:S02]  /*3f70*/  ISETP.GE.U32.AND P1, PT, R21, R14, PT ;  /* 0x0000000e1500720c */ /* 0x000fe40003f26070 */
[----:B------:R-:W-:Y:S02]  /*3f80*/  SEL R20, R20, R31, P0 ;  /* 0x0000001f14147207 */ /* 0x000fe40000000000 */
[----:B------:R-:W-:Y:S02]  /*3f90*/  IADD3 R21, P2, R16, 0x1, RZ ;  /* 0x0000000110157810 */ /* 0x000fe40007f5e0ff */
[----:B------:R-:W-:Y:S02]  /*3fa0*/  ISETP.GE.U32.AND.EX P0, PT, R17, R15, PT, P1 ;  /* 0x0000000f1100720c */ /* 0x000fe40003f06110 */
[----:B------:R-:W-:-:S02]  /*3fb0*/  IADD3.X R15, RZ, R20, RZ, P2, !PT ;  /* 0x00000014ff0f7210 */ /* 0x000fc400017fe4ff */
[----:B------:R-:W-:Y:S02]  /*3fc0*/  SEL R14, R21, R16, P0 ;  /* 0x00000010150e7207 */ /* 0x000fe40000000000 */
[----:B------:R-:W-:Y:S02]  /*3fd0*/  LOP3.LUT R16, R24, R25, RZ, 0x3c, !PT ;  /* 0x0000001918107212 */ /* 0x000fe400078e3cff */
[----:B------:R-:W-:Y:S02]  /*3fe0*/  SEL R15, R15, R20, P0 ;  /* 0x000000140f0f7207 */ /* 0x000fe40000000000 */
[----:B------:R-:W-:Y:S02]  /*3ff0*/  IADD3 R17, P2, RZ, -R14, RZ ;  /* 0x8000000eff117210 */ /* 0x000fe40007f5e0ff */
[----:B------:R-:W-:Y:S02]  /*4000*/  ISETP.GE.AND P1, PT, R16, RZ, PT ;  /* 0x000000ff1000720c */ /* 0x000fe40003f26270 */
[----:B------:R-:W-:Y:S01]  /*4010*/  ISETP.NE.U32.AND P0, PT, R23, RZ, PT ;  /* 0x000000ff1700720c */ /* 0x000fe20003f05070 */
[----:B------:R-:W-:Y:S01]  /*4020*/  IMAD.X R16, RZ, RZ, ~R15, P2 ;  /* 0x000000ffff107224 */ /* 0x000fe200010e0e0f */
[----:B------:R-:W-:-:S02]  /*4030*/  MOV R27, 0x0 ;  /* 0x00000000001b7802 */ /* 0x000fc40000000f00 */
[----:B------:R-:W-:Y:S02]  /*4040*/  ISETP.NE.AND.EX P0, PT, R24, RZ, PT, P0 ;  /* 0x000000ff1800720c */ /* 0x000fe40003f05300 */
[----:B------:R-:W-:Y:S02]  /*4050*/  SEL R14, R17, R14, !P1 ;  /* 0x0000000e110e7207 */ /* 0x000fe40004800000 */
[----:B------:R-:W-:Y:S02]  /*4060*/  SEL R15, R16, R15, !P1 ;  /* 0x0000000f100f7207 */ /* 0x000fe40004800000 */
[----:B------:R-:W-:Y:S02]  /*4070*/  SEL R14, R14, 0xffffffff, P0 ;  /* 0xffffffff0e0e7807 */ /* 0x000fe40000000000 */
[----:B------:R-:W-:Y:S01]  /*4080*/  SEL R15, R15, 0xffffffff, P0 ;  /* 0xffffffff0f0f7807 */ /* 0x000fe20000000000 */
[----:B------:R-:W-:Y:S06]  /*4090*/  RET.REL.NODEC R26 `(_ZN2at6native60_GLOBAL__N__aad4af22_27_AdaptiveAveragePooling3d_cu_866e08f919adaptiveaveragepoolIN3c108BFloat16EfEEvPKT_PS5_iiiiiilllllll) ;  /* 0xffffffbc1ad87950 */ /* 0x000fec0003c3ffff */
.L_x_797:
        /* <DEDUP_REMOVED lines=14> */
.L_x_1133:


//--------------------- .text._ZN2at6native60_GLOBAL__N__aad4af22_27_AdaptiveAveragePooling3d_cu_866e08f919adaptiveaveragepoolIN3c104HalfEfEEvPKT_PS5_iiiiiilllllll --------------------------
	.section	.text._ZN2at6native60_GLOBAL__N__aad4af22_27_AdaptiveAveragePooling3d_cu_866e08f919adaptiveaveragepoolIN3c104HalfEfEEvPKT_PS5_iiiiiilllllll,"ax",@progbits
	.align	128
.text._ZN2at6native60_GLOBAL__N__aad4af22_27_AdaptiveAveragePooling3d_cu_866e08f919adaptiveaveragepoolIN3c104HalfEfEEvPKT_PS5_iiiiiilllllll:
        .type           _ZN2at6native60_GLOBAL__N__aad4af22_27_AdaptiveAveragePooling3d_cu_866e08f919adaptiveaveragepoolIN3c104HalfEfEEvPKT_PS5_iiiiiilllllll,@function
        .size           _ZN2at6native60_GLOBAL__N__aad4af22_27_AdaptiveAveragePooling3d_cu_866e08f919adaptiveaveragepoolIN3c104HalfEfEEvPKT_PS5_iiiiiilllllll,(.L_x_1135 - _ZN2at6native60_GLOBAL__N__aad4af22_27_AdaptiveAveragePooling3d_cu_866e08f919adaptiveaveragepoolIN3c104HalfEfEEvPKT_PS5_iiiiiilllllll)
        .other          _ZN2at6native60_GLOBAL__N__aad4af22_27_AdaptiveAveragePooling3d_cu_866e08f919adaptiveaveragepoolIN3c104HalfEfEEvPKT_PS5_iiiiiilllllll,@"STO_CUDA_ENTRY STV_DEFAULT"
_ZN2at6native60_GLOBAL__N__aad4af22_27_AdaptiveAveragePooling3d_cu_866e08f919adaptiveaveragepoolIN3c104HalfEfEEvPKT_PS5_iiiiiilllllll:
        /* <DEDUP_REMOVED lines=21> */
[----:B------:R-:W-:Y:S05]  /*0150*/  CALL.REL.NOINC `($__internal_11_$__cuda_sm20_div_s64) ;  /* 0x0000003800847944 */ /* 0x000fea0003c00000 */
[----:B------:R-:W-:Y:S01]  /*0160*/  ULDC UR4, c[0x0][0x22c] ;  /* 0x00008b0000047ab9 */ /* 0x000fe20000000800 */
[--C-:B------:R-:W-:Y:S01]  /*0170*/  IMAD.MOV R2, RZ, RZ, -R14.reuse ;  /* 0x000000ffff027224 */ /* 0x100fe200078e0a0e */
[----:B------:R-:W-:Y:S01]  /*0180*/  MOV R3, UR4 ;  /* 0x0000000400037c02 */ /* 0x000fe20008000f00 */
[----:B------:R-:W-:-:S04]  /*0190*/  IMAD.MOV.U32 R28, RZ, RZ, R14 ;  /* 0x000000ffff1c7224 */ /* 0x000fc800078e000e */
[----:B------:R-:W-:Y:S01]  /*01a0*/  IMAD R2, R2, R3, UR11 ;  /* 0x0000000b02027e24 */ /* 0x000fe2000f8e0203 */
[----:B------:R-:W-:Y:S06]  /*01b0*/  BRA `(.L_x_799) ;  /* 0x00000000005c7947 */ /* 0x000fec0003800000 */
.L_x_798:
        /* <DEDUP_REMOVED lines=23> */
.L_x_799:
        /* <DEDUP_REMOVED lines=10> */
[----:B------:R-:W-:Y:S05]  /*03d0*/  CALL.REL.NOINC `($__internal_11_$__cuda_sm20_div_s64) ;  /* 0x0000003400e47944 */ /* 0x000fea0003c00000 */
[--C-:B------:R-:W-:Y:S01]  /*03e0*/  IMAD.MOV R3, RZ, RZ, -R14.reuse ;  /* 0x000000ffff037224 */ /* 0x100fe200078e0a0e */
[----:B------:R-:W-:Y:S01]  /*03f0*/  ULDC UR4, c[0x0][0x238] ;  /* 0x00008e0000047ab9 */ /* 0x000fe20000000800 */
[----:B------:R-:W-:Y:S02]  /*0400*/  IMAD.MOV.U32 R5, RZ, RZ, R14 ;  /* 0x000000ffff057224 */ /* 0x000fe400078e000e */
[----:B------:R-:W-:Y:S01]  /*0410*/  IMAD R4, R3, UR4, R28 ;  /* 0x0000000403047c24 */ /* 0x000fe2000f8e021c */
[----:B------:R-:W-:Y:S06]  /*0420*/  BRA `(.L_x_802) ;  /* 0x0000000000547947 */ /* 0x000fec0003800000 */
.L_x_801:
        /* <DEDUP_REMOVED lines=21> */
.L_x_802:
[----:B------:R-:W-:Y:S05]  /*0580*/  BSYNC B0 ;  /* 0x0000000000007941 */ /* 0x000fea0003800000 */
.L_x_800:
        /* <DEDUP_REMOVED lines=13> */
[----:B------:R-:W-:Y:S05]  /*0660*/  CALL.REL.NOINC `($__internal_11_$__cuda_sm20_div_s64) ;  /* 0x0000003400407944 */ /* 0x000fea0003c00000 */
        /* <DEDUP_REMOVED lines=10> */
.L_x_804:
        /* <DEDUP_REMOVED lines=23> */
.L_x_805:
[----:B------:R-:W-:Y:S05]  /*0880*/  BSYNC B0 ;  /* 0x0000000000007941 */ /* 0x000fea0003800000 */
.L_x_803:
        /* <DEDUP_REMOVED lines=13> */
[----:B------:R-:W-:Y:S05]  /*0960*/  CALL.REL.NOINC `($__internal_11_$__cuda_sm20_div_s64) ;  /* 0x0000003000807944 */ /* 0x000fea0003c00000 */
[----:B------:R-:W-:Y:S05]  /*0970*/  BRA `(.L_x_808) ;  /* 0x0000000000487947 */ /* 0x000fea0003800000 */
.L_x_807:
        /* <DEDUP_REMOVED lines=18> */
.L_x_808:
[----:B------:R-:W-:Y:S05]  /*0aa0*/  BSYNC B0 ;  /* 0x0000000000007941 */ /* 0x000fea0003800000 */
.L_x_806:
        /* <DEDUP_REMOVED lines=18> */
[----:B------:R-:W-:Y:S05]  /*0bd0*/  CALL.REL.NOINC `($__internal_11_$__cuda_sm20_div_s64) ;  /* 0x0000002c00e47944 */ /* 0x000fea0003c00000 */
[----:B------:R-:W-:Y:S05]  /*0be0*/  BRA `(.L_x_811) ;  /* 0x00000000004c7947 */ /* 0x000fea0003800000 */
.L_x_810:
        /* <DEDUP_REMOVED lines=19> */
.L_x_811:
[----:B------:R-:W-:Y:S05]  /*0d20*/  BSYNC B0 ;  /* 0x0000000000007941 */ /* 0x000fea0003800000 */
.L_x_809:
        /* <DEDUP_REMOVED lines=34> */
.L_x_860:
        /* <DEDUP_REMOVED lines=12> */
[----:B------:R-:W-:Y:S05]  /*1010*/  CALL.REL.NOINC `($__internal_11_$__cuda_sm20_div_s64) ;  /* 0x0000002800d47944 */ /* 0x000fea0003c00000 */
        /* <DEDUP_REMOVED lines=12> */
.L_x_813:
        /* <DEDUP_REMOVED lines=23> */
.L_x_814:
[----:B------:R-:W-:Y:S05]  /*1250*/  BSYNC B0 ;  /* 0x0000000000007941 */ /* 0x000fea0003800000 */
.L_x_812:
        /* <DEDUP_REMOVED lines=14> */
[----:B------:R-:W-:Y:S05]  /*1340*/  CALL.REL.NOINC `($__internal_11_$__cuda_sm20_div_s64) ;  /* 0x0000002800087944 */ /* 0x000fea0003c00000 */
[----:B------:R-:W-:Y:S05]  /*1350*/  BRA `(.L_x_817) ;  /* 0x0000000000487947 */ /* 0x000fea0003800000 */
.L_x_816:
        /* <DEDUP_REMOVED lines=18> */
.L_x_817:
[----:B------:R-:W-:Y:S05]  /*1480*/  BSYNC B0 ;  /* 0x0000000000007941 */ /* 0x000fea0003800000 */
.L_x_815:
[----:B------:R-:W-:Y:S01]  /*1490*/  IADD3 R10, P0, R0, 0x1, RZ ;  /* 0x00000001000a7810 */ /* 0x000fe20007f1e0ff */
[----:B------:R-:W-:Y:S01]  /*14a0*/  ULDC UR9, c[0x0][0x224] ;  /* 0x0000890000097ab9 */ /* 0x000fe20000000800 */
[----:B------:R-:W-:Y:S01]  /*14b0*/  MOV R29, 0xffffffff ;  /* 0xffffffff001d7802 */ /* 0x000fe20000000f00 */
[----:B------:R-:W-:Y:S01]  /*14c0*/  IMAD.MOV.U32 R28, RZ, RZ, -0x1 ;  /* 0xffffffffff1c7424 */ /* 0x000fe200078e00ff */
[----:B------:R-:W-:Y:S01]  /*14d0*/  IADD3.X R7, RZ, R7, RZ, P0, !PT ;  /* 0x00000007ff077210 */ /* 0x000fe200007fe4ff */
[----:B------:R-:W-:Y:S02]  /*14e0*/  BSSY B0, `(.L_x_818) ;  /* 0x0000021000007945 */ /* 0x000fe40003800000 */
        /* <DEDUP_REMOVED lines=9> */
[----:B------:R-:W-:Y:S02]  /*1580*/  MOV R26, 0x15b0 ;  /* 0x000015b0001a7802 */ /* 0x000fe40000000f00 */
[----:B------:R-:W-:-:S07]  /*1590*/  MOV R23, UR9 ;  /* 0x0000000900177c02 */ /* 0x000fce0008000f00 */
[----:B------:R-:W-:Y:S05]  /*15a0*/  CALL.REL.NOINC `($__internal_11_$__cuda_sm20_div_s64) ;  /* 0x0000002400707944 */ /* 0x000fea0003c00000 */
[----:B------:R-:W-:Y:S05]  /*15b0*/  BRA `(.L_x_820) ;  /* 0x00000000004c7947 */ /* 0x000fea0003800000 */
.L_x_819:
        /* <DEDUP_REMOVED lines=19> */
.L_x_820:
[----:B------:R-:W-:Y:S05]  /*16f0*/  BSYNC B0 ;  /* 0x0000000000007941 */ /* 0x000fea0003800000 */
.L_x_818:
        /* <DEDUP_REMOVED lines=11> */
[----:B------:R-:W-:-:S07]  /*17b0*/  MOV R7, R11 ;  /* 0x0000000b00077202 */ /* 0x000fce0000000f00 */
.L_x_833:
        /* <DEDUP_REMOVED lines=11> */
[----:B------:R-:W-:Y:S05]  /*1870*/  CALL.REL.NOINC `($__internal_11_$__cuda_sm20_div_s64) ;  /* 0x0000002000bc7944 */ /* 0x000fea0003c00000 */
[----:B------:R-:W-:Y:S01]  /*1880*/  IADD3 R17, P0, RZ, -R14, RZ ;  /* 0x8000000eff117210 */ /* 0x000fe20007f1e0ff */
[----:B------:R-:W-:Y:S01]  /*1890*/  ULDC UR9, c[0x0][0x234] ;  /* 0x00008d0000097ab9 */ /* 0x000fe20000000800 */
[----:B------:R-:W-:Y:S01]  /*18a0*/  MOV R13, R11 ;  /* 0x0000000b000d7202 */ /* 0x000fe20000000f00 */
[----:B------:R-:W-:Y:S01]  /*18b0*/  IMAD.MOV.U32 R12, RZ, RZ, R7 ;  /* 0x000000ffff0c7224 */ /* 0x000fe200078e0007 */
[----:B------:R-:W-:Y:S01]  /*18c0*/  MOV R16, UR9 ;  /* 0x0000000900107c02 */ /* 0x000fe20008000f00 */
[----:B------:R-:W-:-:S04]  /*18d0*/  IMAD.X R15, RZ, RZ, ~R15, P0 ;  /* 0x000000ffff0f7224 */ /* 0x000fc800000e0e0f */
[-C--:B------:R-:W-:Y:S02]  /*18e0*/  IMAD R15, R15, R16.reuse, RZ ;  /* 0x000000100f0f7224 */ /* 0x080fe400078e02ff */
[----:B------:R-:W-:-:S04]  /*18f0*/  IMAD.WIDE.U32 R20, R17, R16, R12 ;  /* 0x0000001011147225 */ /* 0x000fc800078e000c */
[----:B------:R-:W-:Y:S02]  /*1900*/  IMAD R15, R17, UR15, R15 ;  /* 0x0000000f110f7c24 */ /* 0x000fe4000f8e020f */
[----:B------:R-:W-:-:S03]  /*1910*/  IMAD.MOV.U32 R12, RZ, RZ, R14 ;  /* 0x000000ffff0c7224 */ /* 0x000fc600078e000e */
[----:B------:R-:W-:Y:S01]  /*1920*/  IADD3 R13, R21, R15, RZ ;  /* 0x0000000f150d7210 */ /* 0x000fe20007ffe0ff */
[----:B------:R-:W-:Y:S06]  /*1930*/  BRA `(.L_x_826) ;  /* 0x00000000005c7947 */ /* 0x000fec0003800000 */
.L_x_825:
        /* <DEDUP_REMOVED lines=23> */
.L_x_826:
[----:B------:R-:W-:Y:S05]  /*1ab0*/  BSYNC B1 ;  /* 0x0000000000017941 */ /* 0x000fea0003800000 */
.L_x_824:
        /* <DEDUP_REMOVED lines=15> */
.L_x_828:
[----:B------:R-:W0:Y:S01]  /*1bb0*/  I2F.U32.RP R13, R16 ;  /* 0x00000010000d7306 */ /* 0x000e220000209000 */
[----:B------:R-:W-:Y:S01]  /*1bc0*/  HFMA2.MMA R14, -RZ, RZ, 0, 0 ;  /* 0x00000000ff0e7435 */ /* 0x000fe200000001ff */
[----:B------:R-:W-:-:S06]  /*1bd0*/  ISETP.NE.U32.AND P2, PT, R16, RZ, PT ;  /* 0x000000ff1000720c */ /* 0x000fcc0003f45070 */
[----:B0-----:R-:W0:Y:S02]  /*1be0*/  MUFU.RCP R13, R13 ;  /* 0x0000000d000d7308 */ /* 0x001e240000001000 */
[----:B0-----:R-:W-:-:S06]  /*1bf0*/  IADD3 R15, R13, 0xffffffe, RZ ;  /* 0x0ffffffe0d0f7810 */ /* 0x001fcc0007ffe0ff */
        /* <DEDUP_REMOVED lines=13> */
.L_x_829:
[----:B------:R-:W-:Y:S05]  /*1cd0*/  BSYNC B1 ;  /* 0x0000000000017941 */ /* 0x000fea0003800000 */
.L_x_827:
        /* <DEDUP_REMOVED lines=18> */
[----:B------:R-:W-:Y:S05]  /*1e00*/  CALL.REL.NOINC `($__internal_11_$__cuda_sm20_div_s64) ;  /* 0x0000001c00587944 */ /* 0x000fea0003c00000 */
[----:B------:R-:W-:Y:S05]  /*1e10*/  BRA `(.L_x_832) ;  /* 0x00000000004c7947 */ /* 0x000fea0003800000 */
.L_x_831:
        /* <DEDUP_REMOVED lines=19> */
.L_x_832:
[----:B------:R-:W-:Y:S05]  /*1f50*/  BSYNC B1 ;  /* 0x0000000000017941 */ /* 0x000fea0003800000 */
.L_x_830:
        /* <DEDUP_REMOVED lines=12> */
[----:B------:R-:W-:Y:S02]  /*2020*/  F2FP.F16.F32.PACK_AB R11, RZ, R13 ;  /* 0x0000000dff0b723e */ /* 0x000fe400000000ff */
[----:B------:R-:W-:Y:S02]  /*2030*/  LEA.HI.X R13, R15, UR11, R16, 0x1, P0 ;  /* 0x0000000b0f0d7c11 */ /* 0x000fe400080f0c10 */
[----:B------:R-:W-:-:S03]  /*2040*/  ISETP.GE.AND P0, PT, R7, UR9, PT ;  /* 0x0000000907007c0c */ /* 0x000fc6000bf06270 */
[----:B------:R0:W-:Y:S10]  /*2050*/  STG.E.U16 desc[UR12][R12.64], R11 ;  /* 0x0000000b0c007986 */ /* 0x0001f4000c10150c */
[----:B------:R-:W-:Y:S05]  /*2060*/  @!P0 BRA `(.L_x_833) ;  /* 0xfffffff400d48947 */ /* 0x000fea000383ffff */
[----:B------:R-:W-:Y:S05]  /*2070*/  BRA `(.L_x_822) ;  /* 0x0000001800a47947 */ /* 0x000fea0003800000 */
.L_x_823:
[----:B-1----:R-:W-:Y:S01]  /*2080*/  SHF.R.S32.HI R12, RZ, 0x1f, R11 ;  /* 0x0000001fff0c7819 */ /* 0x002fe2000001140b */
[----:B------:R-:W-:Y:S03]  /*2090*/  BSSY B1, `(.L_x_834) ;  /* 0x000002d000017945 */ /* 0x000fe60003800000 */
        /* <DEDUP_REMOVED lines=9> */
[----:B------:R-:W-:Y:S05]  /*2130*/  CALL.REL.NOINC `($__internal_11_$__cuda_sm20_div_s64) ;  /* 0x00000018008c7944 */ /* 0x000fea0003c00000 */
        /* <DEDUP_REMOVED lines=8> */
[----:B------:R-:W-:Y:S01]  /*21c0*/  IMAD R15, R13, UR15, R22 ;  /* 0x0000000f0d0f7c24 */ /* 0x000fe2000f8e0216 */
[----:B------:R-:W-:-:S03]  /*21d0*/  MOV R13, R14 ;  /* 0x0000000e000d7202 */ /* 0x000fc60000000f00 */
[----:B------:R-:W-:Y:S01]  /*21e0*/  IMAD.IADD R14, R15, 0x1, R21 ;  /* 0x000000010f0e7824 */ /* 0x000fe200078e0215 */
[----:B------:R-:W-:Y:S06]  /*21f0*/  BRA `(.L_x_836) ;  /* 0x0000000000587947 */ /* 0x000fec0003800000 */
.L_x_835:
        /* <DEDUP_REMOVED lines=22> */
.L_x_836:
[----:B------:R-:W-:Y:S05]  /*2360*/  BSYNC B1 ;  /* 0x0000000000017941 */ /* 0x000fea0003800000 */
.L_x_834:
        /* <DEDUP_REMOVED lines=14> */
[----:B------:R-:W-:Y:S01]  /*2450*/  MOV R22, R14 ;  /* 0x0000000e00167202 */ /* 0x000fe20000000f00 */
[----:B------:R-:W-:Y:S06]  /*2460*/  BRA `(.L_x_839) ;  /* 0x0000000000487947 */ /* 0x000fec0003800000 */
.L_x_838:
        /* <DEDUP_REMOVED lines=18> */
.L_x_839:
[----:B------:R-:W-:Y:S05]  /*2590*/  BSYNC B1 ;  /* 0x0000000000017941 */ /* 0x000fea0003800000 */
.L_x_837:
        /* <DEDUP_REMOVED lines=8> */
[----:B------:R-:W-:-:S04]  /*2620*/  IMAD R15, R15, UR7, R12 ;  /* 0x000000070f0f7c24 */ /* 0x000fc8000f8e020c */
[----:B------:R-:W-:-:S05]  /*2630*/  IMAD.IADD R25, R29, 0x1, R15 ;  /* 0x000000011d197824 */ /* 0x000fca00078e020f */
[----:B------:R-:W-:-:S04]  /*2640*/  LOP3.LUT R12, R25, UR15, RZ, 0xfc, !PT ;  /* 0x0000000f190c7c12 */ /* 0x000fc8000f8efcff */
[----:B------:R-:W-:Y:S01]  /*2650*/  ISETP.NE.U32.AND P0, PT, R12, RZ, PT ;  /* 0x000000ff0c00720c */ /* 0x000fe20003f05070 */
[----:B------:R-:W-:-:S12]  /*2660*/  IMAD R12, R13, UR9, R22 ;  /* 0x000000090d0c7c24 */ /* 0x000fd8000f8e0216 */
[----:B------:R-:W-:Y:S05]  /*2670*/  @!P0 BRA `(.L_x_841) ;  /* 0x0000000000188947 */ /* 0x000fea0003800000 */
[----:B------:R-:W-:Y:S01]  /*2680*/  ULDC UR9, c[0x0][0x234] ;  /* 0x00008d0000097ab9 */ /* 0x000fe20000000800 */
[----:B------:R-:W-:Y:S01]  /*2690*/  MOV R24, UR15 ;  /* 0x0000000f00187c02 */ /* 0x000fe20008000f00 */
[----:B------:R-:W-:Y:S01]  /*26a0*/  IMAD.U32 R23, RZ, RZ, UR9 ;  /* 0x00000009ff177e24 */ /* 0x000fe2000f8e00ff */
[----:B------:R-:W-:-:S07]  /*26b0*/  MOV R26, 0x26d0 ;  /* 0x000026d0001a7802 */ /* 0x000fce0000000f00 */
[----:B------:R-:W-:Y:S05]  /*26c0*/  CALL.REL.NOINC `($__internal_11_$__cuda_sm20_div_s64) ;  /* 0x0000001400287944 */ /* 0x000fea0003c00000 */
[----:B------:R-:W-:Y:S05]  /*26d0*/  BRA `(.L_x_842) ;  /* 0x00000000004c7947 */ /* 0x000fea0003800000 */
.L_x_841:
        /* <DEDUP_REMOVED lines=19> */
.L_x_842:
[----:B------:R-:W-:Y:S05]  /*2810*/  BSYNC B1 ;  /* 0x0000000000017941 */ /* 0x000fea0003800000 */
.L_x_840:
[----:B------:R-:W-:Y:S01]  /*2820*/  SHF.R.S32.HI R15, RZ, 0x1f, R12 ;  /* 0x0000001fff0f7819 */ /* 0x000fe2000001140c */
[----:B------:R-:W-:Y:S01]  /*2830*/  ULDC.64 UR10, c[0x0][0x260] ;  /* 0x00009800000a7ab9 */ /* 0x000fe20000000a00 */
[----:B------:R-:W-:Y:S01]  /*2840*/  IMAD.MOV R23, RZ, RZ, -R13 ;  /* 0x000000ffff177224 */ /* 0x000fe200078e0a0d */
[----:B------:R-:W-:Y:S01]  /*2850*/  ULDC UR9, c[0x0][0x228] ;  /* 0x00008a0000097ab9 */ /* 0x000fe20000000800 */
[C---:B------:R-:W-:Y:S01]  /*2860*/  IMAD.WIDE.U32 R16, R12.reuse, UR10, RZ ;  /* 0x0000000a0c107c25 */ /* 0x040fe2000f8e00ff */
[--C-:B------:R-:W-:Y:S01]  /*2870*/  IADD3 R13, -R12, 0x1, R14.reuse ;  /* 0x000000010c0d7810 */ /* 0x100fe20007ffe10e */
[----:B------:R-:W-:Y:S01]  /*2880*/  BSSY B1, `(.L_x_843) ;  /* 0x0000117000017945 */ /* 0x000fe20003800000 */
[----:B------:R-:W-:Y:S01]  /*2890*/  IADD3 R24, R14, -R12, RZ ;  /* 0x8000000c0e187210 */ /* 0x000fe20007ffe0ff */
[----:B------:R-:W-:Y:S01]  /*28a0*/  IMAD R15, R15, UR10, RZ ;  /* 0x0000000a0f0f7c24 */ /* 0x000fe2000f8e02ff */
[----:B------:R-:W-:Y:S01]  /*28b0*/  MOV R33, RZ ;  /* 0x000000ff00217202 */ /* 0x000fe20000000f00 */
[----:B------:R-:W-:Y:S01]  /*28c0*/  IMAD R20, R23, UR9, R14 ;  /* 0x0000000917147c24 */ /* 0x000fe2000f8e020e */
[----:B------:R-:W-:Y:S01]  /*28d0*/  LEA R14, P0, R16, R3, 0x1 ;  /* 0x00000003100e7211 */ /* 0x000fe200078008ff */
[----:B------:R-:W-:Y:S01]  /*28e0*/  IMAD R21, R12, UR11, R15 ;  /* 0x0000000b0c157c24 */ /* 0x000fe2000f8e020f */
[----:B------:R-:W-:-:S02]  /*28f0*/  LOP3.LUT R15, R13, 0x3, RZ, 0xc0, !PT ;  /* 0x000000030d0f7812 */ /* 0x000fc400078ec0ff */
[----:B------:R-:W-:Y:S01]  /*2900*/  ISETP.GE.U32.AND P1, PT, R24, 0x3, PT ;  /* 0x000000031800780c */ /* 0x000fe20003f26070 */
[----:B------:R-:W-:Y:S01]  /*2910*/  IMAD.IADD R17, R17, 0x1, R21 ;  /* 0x0000000111117824 */ /* 0x000fe200078e0215 */
[----:B------:R-:W-:-:S04]  /*2920*/  IADD3 R15, -R22, R20, -R15 ;  /* 0x00000014160f7210 */ /* 0x000fc80007ffe90f */
[----:B------:R-:W-:Y:S01]  /*2930*/  LEA.HI.X R16, R16, R5, R17, 0x1, P0 ;  /* 0x0000000510107211 */ /* 0x000fe200000f0c11 */
[----:B------:R-:W-:-:S07]  /*2940*/  IMAD.MOV.U32 R17, RZ, RZ, RZ ;  /* 0x000000ffff117224 */ /* 0x000fce00078e00ff */
.L_x_859:
[----:B------:R-:W-:Y:S01]  /*2950*/  ISETP.GE.AND P0, PT, R9, 0x1, PT ;  /* 0x000000010900780c */ /* 0x000fe20003f06270 */
[----:B------:R-:W-:-:S12]  /*2960*/  BSSY B2, `(.L_x_844) ;  /* 0x0000105000027945 */ /* 0x000fd80003800000 */
[----:B------:R-:W-:Y:S05]  /*2970*/  @!P0 BRA `(.L_x_845) ;  /* 0x00000010000c8947 */ /* 0x000fea0003800000 */
[----:B------:R-:W-:Y:S01]  /*2980*/  IADD3 R20, R17, R2, RZ ;  /* 0x0000000211147210 */ /* 0x000fe20007ffe0ff */
[----:B------:R-:W-:Y:S01]  /*2990*/  ULDC.64 UR10, c[0x0][0x250] ;  /* 0x00009400000a7ab9 */ /* 0x000fe20000000a00 */
[----:B------:R-:W-:Y:S02]  /*29a0*/  HFMA2.MMA R32, -RZ, RZ, 0, 0 ;  /* 0x00000000ff207435 */ /* 0x000fe400000001ff */
[----:B------:R-:W-:Y:S01]  /*29b0*/  SHF.R.S32.HI R21, RZ, 0x1f, R20 ;  /* 0x0000001fff157819 */ /* 0x000fe20000011414 */
[----:B------:R-:W-:-:S04]  /*29c0*/  IMAD.WIDE.U32 R22, R20, UR10, RZ ;  /* 0x0000000a14167c25 */ /* 0x000fc8000f8e00ff */
[----:B------:R-:W-:Y:S01]  /*29d0*/  IMAD R21, R21, UR10, RZ ;  /* 0x0000000a15157c24 */ /* 0x000fe2000f8e02ff */
[----:B------:R-:W-:-:S03]  /*29e0*/  LEA R28, P2, R22, R14, 0x1 ;  /* 0x0000000e161c7211 */ /* 0x000fc600078408ff */
[----:B------:R-:W-:Y:S01]  /*29f0*/  IMAD R21, R20, UR11, R21 ;  /* 0x0000000b14157c24 */ /* 0x000fe2000f8e0215 */
[----:B------:R-:W-:-:S03]  /*2a00*/  IADD3 R20, P0, R18, R22, RZ ;  /* 0x0000001612147210 */ /* 0x000fc60007f1e0ff */
[----:B------:R-:W-:-:S05]  /*2a10*/  IMAD.IADD R21, R23, 0x1, R21 ;  /* 0x0000000117157824 */ /* 0x000fca00078e0215 */
[----:B------:R-:W-:Y:S01]  /*2a20*/  LEA.HI.X R29, R22, R16, R21, 0x1, P2 ;  /* 0x00000010161d7211 */ /* 0x000fe200010f0c15 */
[----:B------:R-:W-:-:S07]  /*2a30*/  IMAD.X R21, R21, 0x1, R4, P0 ;  /* 0x0000000115157824 */ /* 0x000fce00000e0604 */
.L_x_858:
[----:B------:R-:W-:Y:S01]  /*2a40*/  ISETP.GE.AND P0, PT, R13, 0x1, PT ;  /* 0x000000010d00780c */ /* 0x000fe20003f06270 */
[----:B------:R-:W-:-:S12]  /*2a50*/  BSSY B3, `(.L_x_846) ;  /* 0x00000f2000037945 */ /* 0x000fd80003800000 */
[----:B------:R-:W-:Y:S05]  /*2a60*/  @!P0 BRA `(.L_x_847) ;  /* 0x0000000c00c08947 */ /* 0x000fea0003800000 */
[----:B------:R-:W0:Y:S01]  /*2a70*/  LDC.64 R24, c[0x0][0x258] ;  /* 0x00009600ff187b82 */ /* 0x000e220000000a00 */
[----:B------:R-:W-:Y:S01]  /*2a80*/  IADD3 R27, R32, R7, RZ ;  /* 0x00000007201b7210 */ /* 0x000fe20007ffe0ff */
[----:B------:R-:W-:Y:S01]  /*2a90*/  BSSY B4, `(.L_x_848) ;  /* 0x00000c3000047945 */ /* 0x000fe20003800000 */
[----:B------:R-:W-:Y:S02]  /*2aa0*/  IMAD.MOV.U32 R35, RZ, RZ, RZ ;  /* 0x000000ffff237224 */ /* 0x000fe400078e00ff */
[----:B------:R-:W-:-:S05]  /*2ab0*/  SHF.R.S32.HI R23, RZ, 0x1f, R27 ;  /* 0x0000001fff177819 */ /* 0x000fca000001141b */
[-C--:B0-----:R-:W-:Y:S02]  /*2ac0*/  IMAD R26, R23, R24.reuse, RZ ;  /* 0x00000018171a7224 */ /* 0x081fe400078e02ff */
[----:B------:R-:W-:-:S04]  /*2ad0*/  IMAD.WIDE.U32 R22, R27, R24, R20 ;  /* 0x000000181b167225 */ /* 0x000fc800078e0014 */
[----:B------:R-:W-:-:S05]  /*2ae0*/  IMAD R39, R27, R25, R26 ;  /* 0x000000191b277224 */ /* 0x000fca00078e021a */
[----:B------:R-:W-:Y:S01]  /*2af0*/  IADD3 R37, R23, R39, RZ ;  /* 0x0000002717257210 */ /* 0x000fe20007ffe0ff */
[----:B------:R-:W-:Y:S06]  /*2b00*/  @!P1 BRA `(.L_x_849) ;  /* 0x0000000800ec9947 */ /* 0x000fec0003800000 */
[----:B------:R-:W-:Y:S01]  /*2b10*/  ISETP.GT.AND P0, PT, R15, -0x1, PT ;  /* 0xffffffff0f00780c */ /* 0x000fe20003f04270 */
[----:B------:R-:W-:Y:S01]  /*2b20*/  IMAD.WIDE.U32 R24, R27, R24, RZ ;  /* 0x000000181b187225 */ /* 0x000fe200078e00ff */
[----:B------:R-:W-:Y:S01]  /*2b30*/  BSSY B5, `(.L_x_850) ;  /* 0x000009d000057945 */ /* 0x000fe20003800000 */
[----:B------:R-:W-:Y:S02]  /*2b40*/  MOV R35, RZ ;  /* 0x000000ff00237202 */ /* 0x000fe40000000f00 */
[----:B------:R-:W-:Y:S01]  /*2b50*/  IMAD.IADD R39, R39, 0x1, R25 ;  /* 0x0000000127277824 */ /* 0x000fe200078e0219 */
[----:B------:R-:W-:Y:S01]  /*2b60*/  LEA R38, P2, R24, R28, 0x1 ;  /* 0x0000001c18267211 */ /* 0x000fe200078408ff */
[----:B------:R-:W-:-:S03]  /*2b70*/  IMAD.MOV.U32 R34, RZ, RZ, R15 ;  /* 0x000000ffff227224 */ /* 0x000fc600078e000f */
[----:B------:R-:W-:-:S03]  /*2b80*/  LEA.HI.X R39, R24, R29, R39, 0x1, P2 ;  /* 0x0000001d18277211 */ /* 0x000fc600010f0c27 */
[----:B------:R-:W-:Y:S06]  /*2b90*/  @!P0 BRA `(.L_x_851) ;  /* 0x0000000800588947 */ /* 0x000fec0003800000 */
[----:B------:R-:W-:Y:S01]  /*2ba0*/  IADD3 R24, R34, 0x1, RZ ;  /* 0x0000000122187810 */ /* 0x000fe20007ffe0ff */
[----:B------:R-:W-:Y:S01]  /*2bb0*/  BSSY B6, `(.L_x_852) ;  /* 0x000005e000067945 */ /* 0x000fe20003800000 */
[----:B------:R-:W-:Y:S02]  /*2bc0*/  PLOP3.LUT P0, PT, PT, PT, PT, 0x80, 0x0 ;  /* 0x000000000000781c */ /* 0x000fe40003f0f070 */
[----:B------:R-:W-:-:S13]  /*2bd0*/  ISETP.GT.AND P2, PT, R24, 0xc, PT ;  /* 0x0000000c1800780c */ /* 0x000fda0003f44270 */
[----:B------:R-:W-:Y:S05]  /*2be0*/  @!P2 BRA `(.L_x_853) ;  /* 0x000000040068a947 */ /* 0x000fea0003800000 */
[----:B------:R-:W0:Y:S01]  /*2bf0*/  LDC.64 R24, c[0x0][0x260] ;  /* 0x00009800ff187b82 */ /* 0x000e220000000a00 */
[----:B------:R-:W-:Y:S02]  /*2c00*/  PLOP3.LUT P0, PT, PT, PT, PT, 0x8, 0x0 ;  /* 0x000000000000781c */ /* 0x000fe40003f0e170 */
[C---:B0-----:R-:W-:Y:S01]  /*2c10*/  SHF.L.U64.HI R41, R24.reuse, 0x1, R25 ;  /* 0x0000000118297819 */ /* 0x041fe20000010219 */
[----:B------:R-:W-:-:S10]  /*2c20*/  IMAD.SHL.U32 R43, R24, 0x2, RZ ;  /* 0x00000002182b7824 */ /* 0x000fd400078e00ff */
.L_x_854:
[----:B------:R-:W-:Y:S01]  /*2c30*/  IMAD.MOV.U32 R27, RZ, RZ, R39 ;  /* 0x000000ffff1b7224 */ /* 0x000fe200078e0027 */
[----:B------:R-:W-:-:S05]  /*2c40*/  MOV R26, R38 ;  /* 0x00000026001a7202 */ /* 0x000fca0000000f00 */
[----:B------:R-:W2:Y:S01]  /*2c50*/  LDG.E.U16 R27, desc[UR12][R26.64] ;  /* 0x0000000c1a1b7981 */ /* 0x000ea2000c1e1500 */
[----:B------:R-:W-:-:S04]  /*2c60*/  IADD3 R30, P2, R38, R43, RZ ;  /* 0x0000002b261e7210 */ /* 0x000fc80007f5e0ff */
[----:B------:R-:W-:Y:S02]  /*2c70*/  IADD3.X R31, R39, R41, RZ, P2, !PT ;  /* 0x00000029271f7210 */ /* 0x000fe400017fe4ff */
[----:B------:R-:W-:-:S03]  /*2c80*/  IADD3 R24, P2, R30, R43, RZ ;  /* 0x0000002b1e187210 */ /* 0x000fc60007f5e0ff */
[----:B------:R0:W3:Y:S02]  /*2c90*/  LDG.E.U16 R42, desc[UR12][R30.64] ;  /* 0x0000000c1e2a7981 */ /* 0x0000e4000c1e1500 */
[----:B------:R-:W-:Y:S01]  /*2ca0*/  IMAD.X R25, R31, 0x1, R41, P2 ;  /* 0x000000011f197824 */ /* 0x000fe200010e0629 */
[----:B------:R-:W-:-:S04]  /*2cb0*/  IADD3 R44, P2, R24, R43, RZ ;  /* 0x0000002b182c7210 */ /* 0x000fc80007f5e0ff */
[----:B------:R-:W-:Y:S01]  /*2cc0*/  IADD3.X R45, R25, R41, RZ, P2, !PT ;  /* 0x00000029192d7210 */ /* 0x000fe200017fe4ff */
[----:B------:R1:W4:Y:S01]  /*2cd0*/  LDG.E.U16 R40, desc[UR12][R24.64] ;  /* 0x0000000c18287981 */ /* 0x000322000c1e1500 */
[----:B------:R-:W-:-:S03]  /*2ce0*/  IADD3 R38, P2, R44, R43, RZ ;  /* 0x0000002b2c267210 */ /* 0x000fc60007f5e0ff */
[----:B------:R-:W5:Y:S02]  /*2cf0*/  LDG.E.U16 R36, desc[UR12][R44.64] ;  /* 0x0000000c2c247981 */ /* 0x000f64000c1e1500 */
[----:B------:R-:W-:Y:S01]  /*2d00*/  IMAD.X R39, R45, 0x1, R41, P2 ;  /* 0x000000012d277824 */ /* 0x000fe200010e0629 */
[----:B0-----:R-:W-:-:S04]  /*2d10*/  IADD3 R30, P2, R38, R43, RZ ;  /* 0x0000002b261e7210 */ /* 0x001fc80007f5e0ff */
[----:B------:R-:W5:Y:S01]  /*2d20*/  LDG.E.U16 R38, desc[UR12][R38.64] ;  /* 0x0000000c26267981 */ /* 0x000f62000c1e1500 */
[----:B------:R-:W-:Y:S02]  /*2d30*/  IADD3.X R31, R39, R41, RZ, P2, !PT ;  /* 0x00000029271f7210 */ /* 0x000fe400017fe4ff */
[----:B-1----:R-:W-:-:S03]  /*2d40*/  IADD3 R24, P2, R30, R43, RZ ;  /* 0x0000002b1e187210 */ /* 0x002fc60007f5e0ff */
[----:B------:R2:W5:Y:S02]  /*2d50*/  LDG.E.U16 R44, desc[UR12][R30.64] ;  /* 0x0000000c1e2c7981 */ /* 0x000564000c1e1500 */
[----:B------:R-:W-:Y:S01]  /*2d60*/  IMAD.X R25, R31, 0x1, R41, P2 ;  /* 0x000000011f197824 */ /* 0x000fe200010e0629 */
[----:B------:R-:W-:-:S04]  /*2d70*/  IADD3 R26, P2, R24, R43, RZ ;  /* 0x0000002b181a7210 */ /* 0x000fc80007f5e0ff */
[----:B------:R-:W5:Y:S01]  /*2d80*/  LDG.E.U16 R24, desc[UR12][R24.64] ;  /* 0x0000000c18187981 */ /* 0x000f62000c1e1500 */
[----:B--2---:R-:W-:Y:S01]  /*2d90*/  HADD2.F32 R30, -RZ, R27.H0_H0 ;  /* 0x2000001bff1e7230 */ /* 0x004fe20000004100 */
[----:B------:R-:W-:-:S04]  /*2da0*/  IADD3.X R27, R25, R41, RZ, P2, !PT ;  /* 0x00000029191b7210 */ /* 0x000fc800017fe4ff */
[----:B------:R-:W-:Y:S01]  /*2db0*/  FADD.FTZ R45, R30, R33 ;  /* 0x000000211e2d7221 */ /* 0x000fe20000010000 */
[----:B------:R-:W-:Y:S01]  /*2dc0*/  IADD3 R30, P2, R26, R43, RZ ;  /* 0x0000002b1a1e7210 */ /* 0x000fe20007f5e0ff */
[----:B------:R0:W2:Y:S01]  /*2dd0*/  LDG.E.U16 R33, desc[UR12][R26.64] ;  /* 0x0000000c1a217981 */ /* 0x0000a2000c1e1500 */
[----:B---3--:R-:W-:-:S03]  /*2de0*/  HADD2.F32 R42, -RZ, R42.H0_H0 ;  /* 0x2000002aff2a7230 */ /* 0x008fc60000004100 */
[----:B------:R-:W-:Y:S02]  /*2df0*/  IMAD.X R31, R27, 0x1, R41, P2 ;  /* 0x000000011b1f7824 */ /* 0x000fe400010e0629 */
[----:B------:R-:W-:-:S03]  /*2e00*/  FADD.FTZ R42, R45, R42 ;  /* 0x0000002a2d2a7221 */ /* 0x000fc60000010000 */
[----:B------:R1:W3:Y:S01]  /*2e10*/  LDG.E.U16 R39, desc[UR12][R30.64] ;  /* 0x0000000c1e277981 */ /* 0x0002e2000c1e1500 */
[----:B----4-:R-:W-:Y:S01]  /*2e20*/  HADD2.F32 R45, -RZ, R40.H0_H0 ;  /* 0x20000028ff2d7230 */ /* 0x010fe20000004100 */
[----:B0-----:R-:W-:Y:S01]  /*2e30*/  IADD3 R26, P2, R30, R43, RZ ;  /* 0x0000002b1e1a7210 */ /* 0x001fe20007f5e0ff */
[----:B-----5:R-:W-:-:S03]  /*2e40*/  HADD2.F32 R25, -RZ, R36.H0_H0 ;  /* 0x20000024ff197230 */ /* 0x020fc60000004100 */
[----:B------:R-:W-:Y:S01]  /*2e50*/  IADD3.X R27, R31, R41, RZ, P2, !PT ;  /* 0x000000291f1b7210 */ /* 0x000fe200017fe4ff */
[----:B------:R-:W-:Y:S01]  /*2e60*/  FADD.FTZ R42, R42, R45 ;  /* 0x0000002d2a2a7221 */ /* 0x000fe20000010000 */
[----:B-1----:R-:W-:-:S03]  /*2e70*/  IADD3 R30, P2, R26, R43, RZ ;  /* 0x0000002b1a1e7210 */ /* 0x002fc60007f5e0ff */
[----:B------:R-:W-:Y:S01]  /*2e80*/  FADD.FTZ R42, R42, R25 ;  /* 0x000000192a2a7221 */ /* 0x000fe20000010000 */
[----:B------:R-:W-:Y:S01]  /*2e90*/  HADD2.F32 R45, -RZ, R38.H0_H0 ;  /* 0x20000026ff2d7230 */ /* 0x000fe20000004100 */
[----:B------:R0:W4:Y:S01]  /*2ea0*/  LDG.E.U16 R25, desc[UR12][R26.64] ;  /* 0x0000000c1a197981 */ /* 0x000122000c1e1500 */
[----:B------:R-:W-:-:S03]  /*2eb0*/  IMAD.X R31, R27, 0x1, R41, P2 ;  /* 0x000000011b1f7824 */ /* 0x000fc600010e0629 */
[----:B------:R-:W-:Y:S01]  /*2ec0*/  FADD.FTZ R38, R42, R45 ;  /* 0x0000002d2a267221 */ /* 0x000fe20000010000 */
[----:B------:R-:W-:Y:S01]  /*2ed0*/  HADD2.F32 R45, -RZ, R44.H0_H0 ;  /* 0x2000002cff2d7230 */ /* 0x000fe20000004100 */
[----:B0-----:R-:W-:-:S04]  /*2ee0*/  IADD3 R26, P2, R30, R43, RZ ;  /* 0x0000002b1e1a7210 */ /* 0x001fc80007f5e0ff */
[----:B------:R-:W-:Y:S01]  /*2ef0*/  FADD.FTZ R38, R38, R45 ;  /* 0x0000002d26267221 */ /* 0x000fe20000010000 */
[----:B------:R-:W5:Y:S01]  /*2f00*/  LDG.E.U16 R30, desc[UR12][R30.64] ;  /* 0x0000000c1e1e7981 */ /* 0x000f62000c1e1500 */
[----:B------:R-:W-:Y:S02]  /*2f10*/  IADD3.X R27, R31, R41, RZ, P2, !PT ;  /* 0x000000291f1b7210 */ /* 0x000fe400017fe4ff */
[----:B------:R-:W-:Y:S01]  /*2f20*/  IADD3 R44, P2, R26, R43, RZ ;  /* 0x0000002b1a2c7210 */ /* 0x000fe20007f5e0ff */
[----:B------:R-:W-:Y:S02]  /*2f30*/  HADD2.F32 R40, -RZ, R24.H0_H0 ;  /* 0x20000018ff287230 */ /* 0x000fe40000004100 */
[----:B------:R0:W5:Y:S02]  /*2f40*/  LDG.E.U16 R36, desc[UR12][R26.64] ;  /* 0x0000000c1a247981 */ /* 0x000164000c1e1500 */
[----:B------:R-:W-:Y:S02]  /*2f50*/  IMAD.X R45, R27, 0x1, R41, P2 ;  /* 0x000000011b2d7824 */ /* 0x000fe400010e0629 */
[----:B------:R-:W-:-:S03]  /*2f60*/  FADD.FTZ R38, R38, R40 ;  /* 0x0000002826267221 */ /* 0x000fc60000010000 */
[----:B------:R1:W5:Y:S01]  /*2f70*/  LDG.E.U16 R24, desc[UR12][R44.64] ;  /* 0x0000000c2c187981 */ /* 0x000362000c1e1500 */
[----:B0-----:R-:W-:-:S04]  /*2f80*/  IADD3 R26, P2, R44, R43, RZ ;  /* 0x0000002b2c1a7210 */ /* 0x001fc80007f5e0ff */
[----:B------:R-:W-:Y:S02]  /*2f90*/  IADD3.X R27, R45, R41, RZ, P2, !PT ;  /* 0x000000292d1b7210 */ /* 0x000fe400017fe4ff */
[----:B-1----:R-:W-:-:S03]  /*2fa0*/  IADD3 R44, P2, R26, R43, RZ ;  /* 0x0000002b1a2c7210 */ /* 0x002fc60007f5e0ff */
[----:B------:R-:W5:Y:S02]  /*2fb0*/  LDG.E.U16 R31, desc[UR12][R26.64] ;  /* 0x0000000c1a1f7981 */ /* 0x000f64000c1e1500 */
[----:B------:R-:W-:Y:S02]  /*2fc0*/  IMAD.X R45, R27, 0x1, R41, P2 ;  /* 0x000000011b2d7824 */ /* 0x000fe400010e0629 */
[----:B--2---:R-:W-:-:S05]  /*2fd0*/  HADD2.F32 R33, -RZ, R33.H0_H0 ;  /* 0x20000021ff217230 */ /* 0x004fca0000004100 */
[----:B------:R-:W-:Y:S01]  /*2fe0*/  FADD.FTZ R40, R38, R33 ;  /* 0x0000002126287221 */ /* 0x000fe20000010000 */
[----:B------:R-:W-:Y:S01]  /*2ff0*/  IADD3 R38, P2, R44, R43, RZ ;  /* 0x0000002b2c267210 */ /* 0x000fe20007f5e0ff */
[----:B------:R-:W2:Y:S01]  /*3000*/  LDG.E.U16 R33, desc[UR12][R44.64] ;  /* 0x0000000c2c217981 */ /* 0x000ea2000c1e1500 */
[----:B---3--:R-:W-:Y:S02]  /*3010*/  HADD2.F32 R42, -RZ, R39.H0_H0 ;  /* 0x20000027ff2a7230 */ /* 0x008fe40000004100 */
[----:B------:R-:W-:-:S03]  /*3020*/  IADD3.X R39, R45, R41, RZ, P2, !PT ;  /* 0x000000292d277210 */ /* 0x000fc600017fe4ff */
[----:B------:R-:W-:Y:S02]  /*3030*/  FADD.FTZ R42, R40, R42 ;  /* 0x0000002a282a7221 */ /* 0x000fe40000010000 */
[----:B------:R0:W3:Y:S01]  /*3040*/  LDG.E.U16 R40, desc[UR12][R38.64] ;  /* 0x0000000c26287981 */ /* 0x0000e2000c1e1500 */
[----:B----4-:R-:W-:-:S05]  /*3050*/  HADD2.F32 R25, -RZ, R25.H0_H0 ;  /* 0x20000019ff197230 */ /* 0x010fca0000004100 */
[----:B------:R-:W-:Y:S01]  /*3060*/  FADD.FTZ R25, R42, R25 ;  /* 0x000000192a197221 */ /* 0x000fe20000010000 */
[----:B------:R-:W-:Y:S02]  /*3070*/  VIADD R34, R34, 0xfffffff0 ;  /* 0xfffffff022227836 */ /* 0x000fe40000000000 */
[----:B-----5:R-:W-:-:S05]  /*3080*/  HADD2.F32 R30, -RZ, R30.H0_H0 ;  /* 0x2000001eff1e7230 */ /* 0x020fca0000004100 */
[----:B------:R-:W-:Y:S01]  /*3090*/  FADD.FTZ R25, R25, R30 ;  /* 0x0000001e19197221 */ /* 0x000fe20000010000 */
[----:B------:R-:W-:Y:S01]  /*30a0*/  HADD2.F32 R36, -RZ, R36.H0_H0 ;  /* 0x20000024ff247230 */ /* 0x000fe20000004100 */
[----:B------:R-:W-:-:S04]  /*30b0*/  ISETP.GT.AND P2, PT, R34, 0xb, PT ;  /* 0x0000000b2200780c */ /* 0x000fc80003f44270 */
[----:B------:R-:W-:Y:S01]  /*30c0*/  FADD.FTZ R25, R25, R36 ;  /* 0x0000002419197221 */ /* 0x000fe20000010000 */
[----:B------:R-:W-:-:S05]  /*30d0*/  HADD2.F32 R24, -RZ, R24.H0_H0 ;  /* 0x20000018ff187230 */ /* 0x000fca0000004100 */
[----:B------:R-:W-:Y:S01]  /*30e0*/  FADD.FTZ R24, R25, R24 ;  /* 0x0000001819187221 */ /* 0x000fe20000010000 */
[----:B------:R-:W-:Y:S01]  /*30f0*/  HADD2.F32 R31, -RZ, R31.H0_H0 ;  /* 0x2000001fff1f7230 */ /* 0x000fe20000004100 */
[----:B0-----:R-:W-:-:S04]  /*3100*/  IADD3 R38, P3, R38, R43, RZ ;  /* 0x0000002b26267210 */ /* 0x001fc80007f7e0ff */
[----:B------:R-:W-:Y:S01]  /*3110*/  FADD.FTZ R24, R24, R31 ;  /* 0x0000001f18187221 */ /* 0x000fe20000010000 */
[----:B------:R-:W-:Y:S01]  /*3120*/  IADD3 R35, R35, 0x10, RZ ;  /* 0x0000001023237810 */ /* 0x000fe20007ffe0ff */
[----:B------:R-:W-:Y:S02]  /*3130*/  IMAD.X R39, R39, 0x1, R41, P3 ;  /* 0x0000000127277824 */ /* 0x000fe400018e0629 */
[----:B--2---:R-:W-:-:S05]  /*3140*/  HADD2.F32 R33, -RZ, R33.H0_H0 ;  /* 0x20000021ff217230 */ /* 0x004fca0000004100 */
[----:B------:R-:W-:Y:S01]  /*3150*/  FADD.FTZ R33, R24, R33 ;  /* 0x0000002118217221 */ /* 0x000fe20000010000 */
[----:B---3--:R-:W-:-:S05]  /*3160*/  HADD2.F32 R40, -RZ, R40.H0_H0 ;  /* 0x20000028ff287230 */ /* 0x008fca0000004100 */
[----:B------:R-:W-:Y:S01]  /*3170*/  FADD.FTZ R33, R33, R40 ;  /* 0x0000002821217221 */ /* 0x000fe20000010000 */
[----:B------:R-:W-:Y:S06]  /*3180*/  @P2 BRA `(.L_x_854) ;  /* 0xfffffff800a82947 */ /* 0x000fec000383ffff */
.L_x_853:
[----:B------:R-:W-:Y:S05]  /*3190*/  BSYNC B6 ;  /* 0x0000000000067941 */ /* 0x000fea0003800000 */
.L_x_852:
[----:B------:R-:W-:Y:S01]  /*31a0*/  IADD3 R24, R34, 0x1, RZ ;  /* 0x0000000122187810 */ /* 0x000fe20007ffe0ff */
[----:B------:R-:W-:Y:S03]  /*31b0*/  BSSY B6, `(.L_x_855) ;  /* 0x0000031000067945 */ /* 0x000fe60003800000 */
        /* <DEDUP_REMOVED lines=29> */
[----:B------:R-:W-:Y:S01]  /*3390*/  IADD3 R34, R34, -0x8, RZ ;  /* 0xfffffff822227810 */ /* 0x000fe20007ffe0ff */
[----:B--2---:R-:W-:-:S05]  /*33a0*/  HADD2.F32 R36, -RZ, R36.H0_H0 ;  /* 0x20000024ff247230 */ /* 0x004fca0000004100 */
[----:B------:R-:W-:Y:S01]  /*33b0*/  FADD.FTZ R36, R33, R36 ;  /* 0x0000002421247221 */ /* 0x000fe20000010000 */
[----:B---3--:R-:W-:-:S05]  /*33c0*/  HADD2.F32 R27, -RZ, R26.H0_H0 ;  /* 0x2000001aff1b7230 */ /* 0x008fca0000004100 */
[----:B------:R-:W-:Y:S01]  /*33d0*/  FADD.FTZ R27, R36, R27 ;  /* 0x0000001b241b7221 */ /* 0x000fe20000010000 */
[----:B----4-:R-:W-:-:S05]  /*33e0*/  HADD2.F32 R24, -RZ, R24.H0_H0 ;  /* 0x20000018ff187230 */ /* 0x010fca0000004100 */
[----:B------:R-:W-:Y:S01]  /*33f0*/  FADD.FTZ R24, R27, R24 ;  /* 0x000000181b187221 */ /* 0x000fe20000010000 */
[----:B-----5:R-:W-:-:S05]  /*3400*/  HADD2.F32 R31, -RZ, R38.H0_H0 ;  /* 0x20000026ff1f7230 */ /* 0x020fca0000004100 */
[----:B------:R-:W-:Y:S01]  /*3410*/  FADD.FTZ R24, R24, R31 ;  /* 0x0000001f18187221 */ /* 0x000fe20000010000 */
[----:B------:R-:W-:-:S05]  /*3420*/  HADD2.F32 R27, -RZ, R30.H0_H0 ;  /* 0x2000001eff1b7230 */ /* 0x000fca0000004100 */
[----:B------:R-:W-:Y:S01]  /*3430*/  FADD.FTZ R24, R24, R27 ;  /* 0x0000001b18187221 */ /* 0x000fe20000010000 */
[----:B------:R-:W-:Y:S01]  /*3440*/  HADD2.F32 R31, -RZ, R40.H0_H0 ;  /* 0x20000028ff1f7230 */ /* 0x000fe20000004100 */
[----:B------:R-:W-:-:S04]  /*3450*/  IADD3 R38, P2, R42, UR9, RZ ;  /* 0x000000092a267c10 */ /* 0x000fc8000ff5e0ff */
[----:B------:R-:W-:Y:S01]  /*3460*/  FADD.FTZ R24, R24, R31 ;  /* 0x0000001f18187221 */ /* 0x000fe20000010000 */
[----:B------:R-:W-:Y:S01]  /*3470*/  HADD2.F32 R27, -RZ, R44.H0_H0 ;  /* 0x2000002cff1b7230 */ /* 0x000fe20000004100 */
[----:B------:R-:W-:-:S04]  /*3480*/  IADD3.X R39, R43, UR11, RZ, P2, !PT ;  /* 0x0000000b2b277c10 */ /* 0x000fc800097fe4ff */
[----:B------:R-:W-:Y:S01]  /*3490*/  FADD.FTZ R24, R24, R27 ;  /* 0x0000001b18187221 */ /* 0x000fe20000010000 */
[----:B------:R-:W-:-:S05]  /*34a0*/  HADD2.F32 R25, -RZ, R25.H0_H0 ;  /* 0x20000019ff197230 */ /* 0x000fca0000004100 */
[----:B------:R-:W-:-:S07]  /*34b0*/  FADD.FTZ R33, R24, R25 ;  /* 0x0000001918217221 */ /* 0x000fce0000010000 */
.L_x_856:
[----:B------:R-:W-:Y:S05]  /*34c0*/  BSYNC B6 ;  /* 0x0000000000067941 */ /* 0x000fea0003800000 */
.L_x_855:
[----:B------:R-:W-:-:S13]  /*34d0*/  ISETP.NE.OR P0, PT, R34, -0x1, P0 ;  /* 0xffffffff2200780c */ /* 0x000fda0000705670 */
[----:B------:R-:W-:Y:S05]  /*34e0*/  @!P0 BREAK B5 ;  /* 0x0000000000058942 */ /* 0x000fea0003800000 */
[----:B------:R-:W-:Y:S05]  /*34f0*/  @!P0 BRA `(.L_x_849) ;  /* 0x0000000000708947 */ /* 0x000fea0003800000 */
.L_x_851:
[----:B------:R-:W-:Y:S05]  /*3500*/  BSYNC B5 ;  /* 0x0000000000057941 */ /* 0x000fea0003800000 */
.L_x_850:
[----:B------:R-:W0:Y:S02]  /*3510*/  LDC.64 R24, c[0x0][0x260] ;  /* 0x00009800ff187b82 */ /* 0x000e240000000a00 */
[C---:B0-----:R-:W-:Y:S01]  /*3520*/  SHF.L.U64.HI R41, R24.reuse, 0x1, R25 ;  /* 0x0000000118297819 */ /* 0x041fe20000010219 */
[----:B------:R-:W-:-:S07]  /*3530*/  IMAD.SHL.U32 R43, R24, 0x2, RZ ;  /* 0x00000002182b7824 */ /* 0x000fce00078e00ff */
.L_x_857:
[----:B------:R-:W-:Y:S02]  /*3540*/  IADD3 R26, P0, R38, R43, RZ ;  /* 0x0000002b261a7210 */ /* 0x000fe40007f1e0ff */
[----:B------:R-:W2:Y:S02]  /*3550*/  LDG.E.U16 R38, desc[UR12][R38.64] ;  /* 0x0000000c26267981 */ /* 0x000ea4000c1e1500 */
[----:B------:R-:W-:Y:S02]  /*3560*/  IADD3.X R27, R39, R41, RZ, P0, !PT ;  /* 0x00000029271b7210 */ /* 0x000fe400007fe4ff */
[----:B------:R-:W-:-:S03]  /*3570*/  IADD3 R24, P0, R26, R43, RZ ;  /* 0x0000002b1a187210 */ /* 0x000fc60007f1e0ff */
[----:B------:R-:W3:Y:S02]  /*3580*/  LDG.E.U16 R26, desc[UR12][R26.64] ;  /* 0x0000000c1a1a7981 */ /* 0x000ee4000c1e1500 */
[----:B------:R-:W-:Y:S01]  /*3590*/  IMAD.X R25, R27, 0x1, R41, P0 ;  /* 0x000000011b197824 */ /* 0x000fe200000e0629 */
[----:B------:R-:W-:-:S04]  /*35a0*/  IADD3 R30, P0, R24, R43, RZ ;  /* 0x0000002b181e7210 */ /* 0x000fc80007f1e0ff */
[----:B------:R-:W-:Y:S01]  /*35b0*/  IADD3.X R31, R25, R41, RZ, P0, !PT ;  /* 0x00000029191f7210 */ /* 0x000fe200007fe4ff */
[----:B------:R-:W4:Y:S04]  /*35c0*/  LDG.E.U16 R24, desc[UR12][R24.64] ;  /* 0x0000000c18187981 */ /* 0x000f28000c1e1500 */
[----:B------:R-:W5:Y:S01]  /*35d0*/  LDG.E.U16 R40, desc[UR12][R30.64] ;  /* 0x0000000c1e287981 */ /* 0x000f62000c1e1500 */
[----:B------:R-:W-:-:S05]  /*35e0*/  VIADD R34, R34, 0xfffffffc ;  /* 0xfffffffc22227836 */ /* 0x000fca0000000000 */
[----:B------:R-:W-:Y:S02]  /*35f0*/  ISETP.NE.AND P0, PT, R34, -0x1, PT ;  /* 0xffffffff2200780c */ /* 0x000fe40003f05270 */
[----:B------:R-:W-:Y:S01]  /*3600*/  IADD3 R35, R35, 0x4, RZ ;  /* 0x0000000423237810 */ /* 0x000fe20007ffe0ff */
[----:B--2---:R-:W-:-:S05]  /*3610*/  HADD2.F32 R36, -RZ, R38.H0_H0 ;  /* 0x20000026ff247230 */ /* 0x004fca0000004100 */
[----:B------:R-:W-:Y:S01]  /*3620*/  FADD.FTZ R36, R36, R33 ;  /* 0x0000002124247221 */ /* 0x000fe20000010000 */
[----:B---3--:R-:W-:Y:S01]  /*3630*/  HADD2.F32 R45, -RZ, R26.H0_H0 ;  /* 0x2000001aff2d7230 */ /* 0x008fe20000004100 */
[----:B------:R-:W-:-:S04]  /*3640*/  IADD3 R38, P2, R30, R43, RZ ;  /* 0x0000002b1e267210 */ /* 0x000fc80007f5e0ff */
[----:B------:R-:W-:Y:S01]  /*3650*/  FADD.FTZ R36, R36, R45 ;  /* 0x0000002d24247221 */ /* 0x000fe20000010000 */
[----:B----4-:R-:W-:Y:S02]  /*3660*/  HADD2.F32 R33, -RZ, R24.H0_H0 ;  /* 0x20000018ff217230 */ /* 0x010fe40000004100 */
[----:B-----5:R-:W-:-:S03]  /*3670*/  HADD2.F32 R40, -RZ, R40.H0_H0 ;  /* 0x20000028ff287230 */ /* 0x020fc60000004100 */
[----:B------:R-:W-:Y:S01]  /*3680*/  FADD.FTZ R33, R36, R33 ;  /* 0x0000002124217221 */ /* 0x000fe20000010000 */
[----:B------:R-:W-:-:S03]  /*3690*/  IMAD.X R39, R31, 0x1, R41, P2 ;  /* 0x000000011f277824 */ /* 0x000fc600010e0629 */
[----:B------:R-:W-:Y:S01]  /*36a0*/  FADD.FTZ R33, R33, R40 ;  /* 0x0000002821217221 */ /* 0x000fe20000010000 */
[----:B------:R-:W-:Y:S06]  /*36b0*/  @P0 BRA `(.L_x_857) ;  /* 0xfffffffc00a00947 */ /* 0x000fec000383ffff */
.L_x_849:
[----:B------:R-:W-:Y:S05]  /*36c0*/  BSYNC B4 ;  /* 0x0000000000047941 */ /* 0x000fea0003800000 */
.L_x_848:
[----:B------:R-:W-:-:S13]  /*36d0*/  LOP3.LUT P0, RZ, R13, 0x3, RZ, 0xc0, !PT ;  /* 0x000000030dff7812 */ /* 0x000fda000780c0ff */
[----:B------:R-:W-:Y:S05]  /*36e0*/  @!P0 BRA `(.L_x_847) ;  /* 0x0000000000a08947 */ /* 0x000fea0003800000 */
[----:B------:R-:W0:Y:S01]  /*36f0*/  LDC.64 R24, c[0x0][0x260] ;  /* 0x00009800ff187b82 */ /* 0x000e220000000a00 */
[----:B------:R-:W-:Y:S01]  /*3700*/  IADD3 R35, R35, R12, RZ ;  /* 0x0000000c23237210 */ /* 0x000fe20007ffe0ff */
[----:B------:R-:W-:-:S03]  /*3710*/  IMAD.MOV.U32 R36, RZ, RZ, R22 ;  /* 0x000000ffff247224 */ /* 0x000fc600078e0016 */
[----:B------:R-:W-:-:S03]  /*3720*/  SHF.R.S32.HI R23, RZ, 0x1f, R35 ;  /* 0x0000001fff177819 */ /* 0x000fc60000011423 */
[----:B------:R-:W1:Y:S02]  /*3730*/  LDC.64 R26, c[0x0][0x210] ;  /* 0x00008400ff1a7b82 */ /* 0x000e640000000a00 */
[-C--:B0-----:R-:W-:Y:S02]  /*3740*/  IMAD R34, R23, R24.reuse, RZ ;  /* 0x0000001817227224 */ /* 0x081fe400078e02ff */
[----:B------:R-:W-:-:S04]  /*3750*/  IMAD.WIDE.U32 R30, R35, R24, R36 ;  /* 0x00000018231e7225 */ /* 0x000fc800078e0024 */
[----:B------:R-:W-:Y:S01]  /*3760*/  IMAD R23, R35, R25, R34 ;  /* 0x0000001923177224 */ /* 0x000fe200078e0222 */
[----:B-1----:R-:W-:-:S04]  /*3770*/  LEA R22, P0, R30, R26, 0x1 ;  /* 0x0000001a1e167211 */ /* 0x002fc800078008ff */
[----:B------:R-:W-:-:S04]  /*3780*/  IADD3 R23, R31, R23, RZ ;  /* 0x000000171f177210 */ /* 0x000fc80007ffe0ff */
[----:B------:R-:W-:-:S05]  /*3790*/  LEA.HI.X R23, R30, R27, R23, 0x1, P0 ;  /* 0x0000001b1e177211 */ /* 0x000fca00000f0c17 */
[----:B------:R-:W2:Y:S01]  /*37a0*/  LDG.E.U16 R22, desc[UR12][R22.64] ;  /* 0x0000000c16167981 */ /* 0x000ea2000c1e1500 */
[----:B------:R-:W-:-:S04]  /*37b0*/  LOP3.LUT R31, R13, 0x3, RZ, 0xc0, !PT ;  /* 0x000000030d1f7812 */ /* 0x000fc800078ec0ff */
[----:B------:R-:W-:Y:S01]  /*37c0*/  ISETP.NE.AND P0, PT, R31, 0x1, PT ;  /* 0x000000011f00780c */ /* 0x000fe20003f05270 */
[----:B--2---:R-:W-:-:S05]  /*37d0*/  HADD2.F32 R30, -RZ, R22.H0_H0 ;  /* 0x20000016ff1e7230 */ /* 0x004fca0000004100 */
[----:B------:R-:W-:-:S07]  /*37e0*/  FADD.FTZ R33, R33, R30 ;  /* 0x0000001e21217221 */ /* 0x000fce0000010000 */
        /* <DEDUP_REMOVED lines=20> */
[----:B--2---:R-:W-:Y:S02]  /*3930*/  HADD2.F32 R22, -RZ, R24.H0_H0 ;  /* 0x20000018ff167230 */ /* 0x004fe40000004100 */
[----:B---3--:R-:W-:-:S03]  /*3940*/  @P0 HADD2.F32 R30, -RZ, R26.H0_H0 ;  /* 0x2000001aff1e0230 */ /* 0x008fc60000004100 */
[----:B------:R-:W-:-:S04]  /*3950*/  FADD.FTZ R33, R33, R22 ;  /* 0x0000001621217221 */ /* 0x000fc80000010000 */
[----:B------:R-:W-:-:S07]  /*3960*/  @P0 FADD.FTZ R33, R33, R30 ;  /* 0x0000001e21210221 */ /* 0x000fce0000010000 */
.L_x_847:
[----:B------:R-:W-:Y:S05]  /*3970*/  BSYNC B3 ;  /* 0x0000000000037941 */ /* 0x000fea0003800000 */
.L_x_846:
[----:B------:R-:W-:-:S05]  /*3980*/  VIADD R32, R32, 0x1 ;  /* 0x0000000120207836 */ /* 0x000fca0000000000 */
[----:B------:R-:W-:-:S13]  /*3990*/  ISETP.GE.AND P0, PT, R32, R9, PT ;  /* 0x000000092000720c */ /* 0x000fda0003f06270 */
[----:B------:R-:W-:Y:S05]  /*39a0*/  @!P0 BRA `(.L_x_858) ;  /* 0xfffffff000248947 */ /* 0x000fea000383ffff */
.L_x_845:
[----:B------:R-:W-:Y:S05]  /*39b0*/  BSYNC B2 ;  /* 0x0000000000027941 */ /* 0x000fea0003800000 */
.L_x_844:
[----:B------:R-:W-:-:S04]  /*39c0*/  IADD3 R17, R17, 0x1, RZ ;  /* 0x0000000111117810 */ /* 0x000fc80007ffe0ff */
[----:B------:R-:W-:-:S13]  /*39d0*/  ISETP.GE.AND P0, PT, R17, R6, PT ;  /* 0x000000061100720c */ /* 0x000fda0003f06270 */
[----:B------:R-:W-:Y:S05]  /*39e0*/  @!P0 BRA `(.L_x_859) ;  /* 0xffffffec00d88947 */ /* 0x000fea000383ffff */
[----:B------:R-:W-:Y:S05]  /*39f0*/  BSYNC B1 ;  /* 0x0000000000017941 */ /* 0x000fea0003800000 */
.L_x_843:
        /* <DEDUP_REMOVED lines=14> */
[----:B------:R-:W-:-:S05]  /*3ae0*/  F2FP.F16.F32.PACK_AB R33, RZ, R33 ;  /* 0x00000021ff21723e */ /* 0x000fca00000000ff */
[----:B------:R1:W-:Y:S02]  /*3af0*/  STG.E.U16 desc[UR12][R12.64], R33 ;  /* 0x000000210c007986 */ /* 0x0003e4000c10150c */
[----:B------:R-:W-:Y:S05]  /*3b00*/  @!P0 BRA `(.L_x_823) ;  /* 0xffffffe4005c8947 */ /* 0x000fea000383ffff */
.L_x_822:
[----:B------:R-:W-:Y:S05]  /*3b10*/  BSYNC B0 ;  /* 0x0000000000007941 */ /* 0x000fea0003800000 */
.L_x_821:
[----:B------:R-:W-:Y:S01]  /*3b20*/  VIADD R0, R0, UR6 ;  /* 0x0000000600007c36 */ /* 0x000fe20008000000 */
[----:B------:R-:W-:-:S04]  /*3b30*/  ULDC UR9, c[0x0][0x230] ;  /* 0x00008c0000097ab9 */ /* 0x000fc80000000800 */
[----:B------:R-:W-:-:S13]  /*3b40*/  ISETP.GE.AND P0, PT, R0, UR9, PT ;  /* 0x0000000900007c0c */ /* 0x000fda000bf06270 */
[----:B------:R-:W-:Y:S05]  /*3b50*/  @!P0 BRA `(.L_x_860) ;  /* 0xffffffd000fc8947 */ /* 0x000fea000383ffff */
[----:B------:R-:W-:Y:S05]  /*3b60*/  EXIT ;  /* 0x000000000000794d */ /* 0x000fea0003800000 */
        .weak           $__internal_11_$__cuda_sm20_div_s64
        .type           $__internal_11_$__cuda_sm20_div_s64,@function
        .size           $__internal_11_$__cuda_sm20_div_s64,(.L_x_1135 - $__internal_11_$__cuda_sm20_div_s64)
$__internal_11_$__cuda_sm20_div_s64:
        /* <DEDUP_REMOVED lines=82> */
[----:B------:R-:W-:Y:S06]  /*4090*/  RET.REL.NODEC R26 `(_ZN2at6native60_GLOBAL__N__aad4af22_27_AdaptiveAveragePooling3d_cu_866e08f919adaptiveaveragepoolIN3c104HalfEfEEvPKT_PS5_iiiiiilllllll) ;  /* 0xffffffbc1ad87950 */ /* 0x000fec0003c3ffff */
.L_x_861:
        /* <DEDUP_REMOVED lines=14> */
.L_x_1135:


//--------------------- .text._ZN2at6native60_GLOBAL__N__aad4af22_27_AdaptiveAveragePooling3d_cu_866e08f919adaptiveaveragepoolIffEEvPKT_PS3_iiiiiilllllll --------------------------
	.section	.text._ZN2at6native60_GLOBAL__N__aad4af22_27_AdaptiveAveragePooling3d_cu_866e08f919adaptiveaveragepoolIffEEvPKT_PS3_iiiiiilllllll,"ax",@progbits
	.align	128
.text._ZN2at6native60_GLOBAL__N__aad4af22_27_AdaptiveAveragePooling3d_cu_866e08f919adaptiveaveragepoolIffEEvPKT_PS3_iiiiiilllllll:
        .type           _ZN2at6native60_GLOBAL__N__aad4af22_27_AdaptiveAveragePooling3d_cu_866e08f919adaptiveaveragepoolIffEEvPKT_PS3_iiiiiilllllll,@function
        .size           _ZN2at6native60_GLOBAL__N__aad4af22_27_AdaptiveAveragePooling3d_cu_866e08f919adaptiveaveragepoolIffEEvPKT_PS3_iiiiiilllllll,(.L_x_1137 - _ZN2at6native60_GLOBAL__N__aad4af22_27_AdaptiveAveragePooling3d_cu_866e08f919adaptiveaveragepoolIffEEvPKT_PS3_iiiiiilllllll)
        .other          _ZN2at6native60_GLOBAL__N__aad4af22_27_AdaptiveAveragePooling3d_cu_866e08f919adaptiveaveragepoolIffEEvPKT_PS3_iiiiiilllllll,@"STO_CUDA_ENTRY STV_DEFAULT"
_ZN2at6native60_GLOBAL__N__aad4af22_27_AdaptiveAveragePooling3d_cu_866e08f919adaptiveaveragepoolIffEEvPKT_PS3_iiiiiilllllll:
[----:B------:R-:W-:Y:S08]  /*0000*/  LDC R1, c[0x0][0x28] ;  /* 0x00000a00ff017b82 */ /* 0x000ff00000000800 */
[----:B------:R-:W0:Y:S01]  /*0010*/  S2UR UR8, SR_CTAID.X ;  /* 0x00000000000879c3 */ /* 0x000e220000002500 */
[----:B------:R-:W1:Y:S01]  /*0020*/  S2R R0, SR_CTAID.Y ;  /* 0x0000000000007919 */ /* 0x000e620000002600 */
[----:B------:R-:W-:Y:S01]  /*0030*/  ULDC.64 UR4, c[0x0][0x268] ;  /* 0x00009a0000047ab9 */ /* 0x000fe20000000a00 */
[----:B------:R-:W-:Y:S01]  /*0040*/  ULDC UR9, c[0x0][0x22c] ;  /* 0x00008b0000097ab9 */ /* 0x000fe20000000800 */
[----:B------:R-:W-:Y:S01]  /*0050*/  ULDC UR7, c[0x0][0x4] ;  /* 0x0000010000077ab9 */ /* 0x000fe20000000800 */
[----:B------:R-:W1:Y:S01]  /*0060*/  S2R R3, SR_TID.Y ;  /* 0x0000000000037919 */ /* 0x000e620000002200 */
[----:B------:R-:W-:Y:S01]  /*0070*/  USHF.R.S32.HI UR11, URZ, 0x1f, UR9 ;  /* 0x0000001f3f0b7899 */ /* 0x000fe20008011409 */
[----:B------:R-:W-:Y:S01]  /*0080*/  ULDC UR14, c[0x0][0x0] ;  /* 0x00000000000e7ab9 */ /* 0x000fe20000000800 */
[----:B0-----:R-:W-:-:S04]  /*0090*/  UIADD3 UR8, UP0, UR8, UR4, URZ ;  /* 0x0000000408087290 */ /* 0x001fc8000ff1e03f */
[----:B------:R-:W-:-:S04]  /*00a0*/  UIADD3.X UR6, URZ, UR5, URZ, UP0, !UPT ;  /* 0x000000053f067290 */ /* 0x000fc800087fe43f */
        /* <DEDUP_REMOVED lines=10> */
[----:B------:R-:W-:Y:S05]  /*0150*/  CALL.REL.NOINC `($__internal_12_$__cuda_sm20_div_s64) ;  /* 0x0000006800e07944 */ /* 0x000fea0003c00000 */
[----:B------:R-:W-:Y:S01]  /*0160*/  ULDC UR4, c[0x0][0x22c] ;  /* 0x00008b0000047ab9 */ /* 0x000fe20000000800 */
[--C-:B------:R-:W-:Y:S01]  /*0170*/  IMAD.MOV R6, RZ, RZ, -R21.reuse ;  /* 0x000000ffff067224 */ /* 0x100fe200078e0a15 */
[----:B------:R-:W-:Y:S01]  /*0180*/  MOV R3, UR4 ;  /* 0x0000000400037c02 */ /* 0x000fe20008000f00 */
[----:B------:R-:W-:-:S04]  /*0190*/  IMAD.MOV.U32 R34, RZ, RZ, R21 ;  /* 0x000000ffff227224 */ /* 0x000fc800078e0015 */
[----:B------:R-:W-:Y:S01]  /*01a0*/  IMAD R6, R6, R3, UR8 ;  /* 0x0000000806067e24 */ /* 0x000fe2000f8e0203 */
[----:B------:R-:W-:Y:S06]  /*01b0*/  BRA `(.L_x_863) ;  /* 0x00000000005c7947 */ /* 0x000fec0003800000 */
.L_x_862:
        /* <DEDUP_REMOVED lines=23> */
.L_x_863:
[----:B------:R-:W-:Y:S01]  /*0330*/  SHF.R.S32.HI R19, RZ, 0x1f, R34 ;  /* 0x0000001fff137819 */ /* 0x000fe20000011422 */
[----:B------:R-:W-:Y:S01]  /*0340*/  ULDC UR4, c[0x0][0x23c] ;  /* 0x00008f0000047ab9 */ /* 0x000fe20000000800 */
[----:B------:R-:W-:Y:S02]  /*0350*/  BSSY B0, `(.L_x_864) ;  /* 0x0000025000007945 */ /* 0x000fe40003800000 */
[----:B------:R-:W-:-:S04]  /*0360*/  LOP3.LUT R2, R19, UR4, RZ, 0xfc, !PT ;  /* 0x0000000413027c12 */ /* 0x000fc8000f8efcff */
[----:B------:R-:W-:-:S13]  /*0370*/  ISETP.NE.U32.AND P0, PT, R2, RZ, PT ;  /* 0x000000ff0200720c */ /* 0x000fda0003f05070 */
[----:B------:R-:W-:Y:S05]  /*0380*/  @!P0 BRA `(.L_x_865) ;  /* 0x00000000002c8947 */ /* 0x000fea0003800000 */
[----:B------:R-:W-:Y:S01]  /*0390*/  ULDC.64 UR4, c[0x0][0x238] ;  /* 0x00008e0000047ab9 */ /* 0x000fe20000000a00 */
[----:B------:R-:W-:Y:S01]  /*03a0*/  IMAD.MOV.U32 R48, RZ, RZ, R34 ;  /* 0x000000ffff307224 */ /* 0x000fe200078e0022 */
[----:B------:R-:W-:Y:S01]  /*03b0*/  MOV R17, UR5 ;  /* 0x0000000500117c02 */ /* 0x000fe20008000f00 */
[----:B------:R-:W-:Y:S01]  /*03c0*/  IMAD.U32 R18, RZ, RZ, UR4 ;  /* 0x00000004ff127e24 */ /* 0x000fe2000f8e00ff */
[----:B------:R-:W-:-:S07]  /*03d0*/  MOV R2, 0x3f0 ;  /* 0x000003f000027802 */ /* 0x000fce0000000f00 */
[----:B------:R-:W-:Y:S05]  /*03e0*/  CALL.REL.NOINC `($__internal_12_$__cuda_sm20_div_s64) ;  /* 0x00000068003c7944 */ /* 0x000fea0003c00000 */
[----:B------:R-:W-:Y:S01]  /*03f0*/  IMAD.MOV R3, RZ, RZ, -R21 ;  /* 0x000000ffff037224 */ /* 0x000fe200078e0a15 */
[----:B------:R-:W-:Y:S01]  /*0400*/  ULDC UR4, c[0x0][0x238] ;  /* 0x00008e0000047ab9 */ /* 0x000fe20000000800 */
[----:B------:R-:W-:Y:S02]  /*0410*/  MOV R4, R21 ;  /* 0x0000001500047202 */ /* 0x000fe40000000f00 */
[----:B------:R-:W-:Y:S01]  /*0420*/  IMAD R34, R3, UR4, R34 ;  /* 0x0000000403227c24 */ /* 0x000fe2000f8e0222 */
[----:B------:R-:W-:Y:S06]  /*0430*/  BRA `(.L_x_866) ;  /* 0x0000000000587947 */ /* 0x000fec0003800000 */
.L_x_865:
        /* <DEDUP_REMOVED lines=18> */
[----:B------:R-:W-:-:S04]  /*0560*/  @!P2 LOP3.LUT R3, RZ, UR4, RZ, 0x33, !PT ;  /* 0x00000004ff03ac12 */ /* 0x000fc8000f8e33ff */
[----:B------:R-:W-:Y:S01]  /*0570*/  MOV R4, R3 ;  /* 0x0000000300047202 */ /* 0x000fe20000000f00 */
[----:B------:R-:W-:-:S04]  /*0580*/  IMAD.MOV R5, RZ, RZ, -R3 ;  /* 0x000000ffff057224 */ /* 0x000fc800078e0a03 */
[----:B------:R-:W-:-:S07]  /*0590*/  IMAD R34, R5, UR4, R34 ;  /* 0x0000000405227c24 */ /* 0x000fce000f8e0222 */
.L_x_866:
[----:B------:R-:W-:Y:S05]  /*05a0*/  BSYNC B0 ;  /* 0x0000000000007941 */ /* 0x000fea0003800000 */
.L_x_864:
        /* <DEDUP_REMOVED lines=13> */
[----:B------:R-:W-:Y:S05]  /*0680*/  CALL.REL.NOINC `($__internal_12_$__cuda_sm20_div_s64) ;  /* 0x0000006400947944 */ /* 0x000fea0003c00000 */
[----:B------:R-:W-:Y:S01]  /*0690*/  IADD3 R5, P0, RZ, -R21, RZ ;  /* 0x80000015ff057210 */ /* 0x000fe20007f1e0ff */
[----:B------:R-:W-:Y:S01]  /*06a0*/  ULDC UR5, c[0x0][0x22c] ;  /* 0x00008b0000057ab9 */ /* 0x000fe20000000800 */
[----:B------:R-:W-:Y:S01]  /*06b0*/  IMAD.MOV.U32 R3, RZ, RZ, R21 ;  /* 0x000000ffff037224 */ /* 0x000fe200078e0015 */
[----:B------:R-:W-:Y:S02]  /*06c0*/  MOV R11, UR5 ;  /* 0x00000005000b7c02 */ /* 0x000fe40008000f00 */
[----:B------:R-:W-:-:S03]  /*06d0*/  IMAD.X R2, RZ, RZ, ~R19, P0 ;  /* 0x000000ffff027224 */ /* 0x000fc600000e0e13 */
[----:B------:R-:W-:-:S04]  /*06e0*/  IMAD.WIDE.U32 R8, R5, R11, R6 ;  /* 0x0000000b05087225 */ /* 0x000fc800078e0006 */
[----:B------:R-:W-:-:S04]  /*06f0*/  IMAD R2, R2, R11, RZ ;  /* 0x0000000b02027224 */ /* 0x000fc800078e02ff */
[----:B------:R-:W-:-:S04]  /*0700*/  IMAD R5, R5, UR11, R2 ;  /* 0x0000000b05057c24 */ /* 0x000fc8000f8e0202 */
[----:B------:R-:W-:Y:S01]  /*0710*/  IMAD.IADD R2, R9, 0x1, R5 ;  /* 0x0000000109027824 */ /* 0x000fe200078e0205 */
[----:B------:R-:W-:Y:S06]  /*0720*/  BRA `(.L_x_869) ;  /* 0x00000000005c7947 */ /* 0x000fec0003800000 */
.L_x_868:
[----:B------:R-:W-:Y:S02]  /*0730*/  ULDC UR5, c[0x0][0x22c] ;  /* 0x00008b0000057ab9 */ /* 0x000fe40000000800 */
[----:B------:R-:W-:-:S04]  /*0740*/  MOV R11, UR5 ;  /* 0x00000005000b7c02 */ /* 0x000fc80008000f00 */
[----:B------:R-:W0:Y:S01]  /*0750*/  I2F.U32.RP R8, R11 ;  /* 0x0000000b00087306 */ /* 0x000e220000209000 */
[----:B------:R-:W-:-:S07]  /*0760*/  ISETP.NE.U32.AND P2, PT, R11, RZ, PT ;  /* 0x000000ff0b00720c */ /* 0x000fce0003f45070 */
[----:B0-----:R-:W0:Y:S02]  /*0770*/  MUFU.RCP R8, R8 ;  /* 0x0000000800087308 */ /* 0x001e240000001000 */
[----:B0-----:R-:W-:-:S06]  /*0780*/  VIADD R9, R8, 0xffffffe ;  /* 0x0ffffffe08097836 */ /* 0x001fcc0000000000 */
[----:B------:R-:W0:Y:S02]  /*0790*/  F2I.FTZ.U32.TRUNC.NTZ R3, R9 ;  /* 0x0000000900037305 */ /* 0x000e24000021f000 */
[----:B0-----:R-:W-:-:S04]  /*07a0*/  IMAD R2, R3, R11, RZ ;  /* 0x0000000b03027224 */ /* 0x001fc800078e02ff */
[----:B------:R-:W-:Y:S01]  /*07b0*/  IMAD.MOV R5, RZ, RZ, -R2 ;  /* 0x000000ffff057224 */ /* 0x000fe200078e0a02 */
[----:B------:R-:W-:-:S10]  /*07c0*/  HFMA2.MMA R2, -RZ, RZ, 0, 0 ;  /* 0x00000000ff027435 */ /* 0x000fd400000001ff */
        /* <DEDUP_REMOVED lines=13> */
.L_x_869:
[----:B------:R-:W-:Y:S05]  /*08a0*/  BSYNC B0 ;  /* 0x0000000000007941 */ /* 0x000fea0003800000 */
.L_x_867:
        /* <DEDUP_REMOVED lines=13> */
[----:B------:R-:W-:Y:S05]  /*0980*/  CALL.REL.NOINC `($__internal_12_$__cuda_sm20_div_s64) ;  /* 0x0000006000d47944 */ /* 0x000fea0003c00000 */
[----:B------:R-:W-:Y:S05]  /*0990*/  BRA `(.L_x_872) ;  /* 0x0000000000487947 */ /* 0x000fea0003800000 */
.L_x_871:
        /* <DEDUP_REMOVED lines=18> */
.L_x_872:
[----:B------:R-:W-:Y:S05]  /*0ac0*/  BSYNC B0 ;  /* 0x0000000000007941 */ /* 0x000fea0003800000 */
.L_x_870:
[----:B------:R-:W-:Y:S01]  /*0ad0*/  IADD3 R5, P0, R6, 0x1, RZ ;  /* 0x0000000106057810 */ /* 0x000fe20007f1e0ff */
[----:B------:R-:W-:Y:S01]  /*0ae0*/  ULDC UR5, c[0x0][0x220] ;  /* 0x0000880000057ab9 */ /* 0x000fe20000000800 */
[----:B------:R-:W-:Y:S01]  /*0af0*/  MOV R6, 0xffffffff ;  /* 0xffffffff00067802 */ /* 0x000fe20000000f00 */
[----:B------:R-:W-:Y:S01]  /*0b00*/  IMAD R3, R3, UR5, R21 ;  /* 0x0000000503037c24 */ /* 0x000fe2000f8e0215 */
[----:B------:R-:W-:Y:S01]  /*0b10*/  BSSY B0, `(.L_x_873) ;  /* 0x0000023000007945 */ /* 0x000fe20003800000 */
[----:B------:R-:W-:Y:S02]  /*0b20*/  IMAD.X R2, RZ, RZ, R7, P0 ;  /* 0x000000ffff027224 */ /* 0x000fe400000e0607 */
[----:B------:R-:W-:Y:S02]  /*0b30*/  IMAD.MOV.U32 R7, RZ, RZ, -0x1 ;  /* 0xffffffffff077424 */ /* 0x000fe400078e00ff */
[----:B------:R-:W-:Y:S02]  /*0b40*/  IMAD R2, R2, UR5, RZ ;  /* 0x0000000502027c24 */ /* 0x000fe4000f8e02ff */
[----:B------:R-:W-:-:S04]  /*0b50*/  IMAD.WIDE.U32 R48, R5, UR5, R6 ;  /* 0x0000000505307c25 */ /* 0x000fc8000f8e0006 */
        /* <DEDUP_REMOVED lines=9> */
[----:B------:R-:W-:Y:S05]  /*0bf0*/  CALL.REL.NOINC `($__internal_12_$__cuda_sm20_div_s64) ;  /* 0x0000006000387944 */ /* 0x000fea0003c00000 */
[----:B------:R-:W-:Y:S05]  /*0c00*/  BRA `(.L_x_875) ;  /* 0x00000000004c7947 */ /* 0x000fea0003800000 */
.L_x_874:
        /* <DEDUP_REMOVED lines=19> */
.L_x_875:
[----:B------:R-:W-:Y:S05]  /*0d40*/  BSYNC B0 ;  /* 0x0000000000007941 */ /* 0x000fea0003800000 */
.L_x_873:
[----:B------:R-:W-:Y:S02]  /*0d50*/  ULDC.64 UR12, c[0x0][0x230] ;  /* 0x00008c00000c7ab9 */ /* 0x000fe40000000a00 */
[----:B------:R-:W-:-:S13]  /*0d60*/  ISETP.GE.AND P0, PT, R0, UR12, PT ;  /* 0x0000000c00007c0c */ /* 0x000fda000bf06270 */
[----:B------:R-:W-:Y:S05]  /*0d70*/  @P0 EXIT ;  /* 0x000000000000094d */ /* 0x000fea0003800000 */
[----:B------:R-:W0:Y:S01]  /*0d80*/  I2F.U32.RP R5, UR14 ;  /* 0x0000000e00057d06 */ /* 0x000e220008209000 */
[----:B------:R-:W1:Y:S01]  /*0d90*/  S2R R36, SR_TID.X ;  /* 0x0000000000247919 */ /* 0x000e620000002100 */
[----:B------:R-:W-:Y:S01]  /*0da0*/  SHF.R.S32.HI R2, RZ, 0x1f, R4 ;  /* 0x0000001fff027819 */ /* 0x000fe20000011404 */
[----:B------:R-:W-:Y:S01]  /*0db0*/  ULDC.64 UR4, c[0x0][0x240] ;  /* 0x0000900000047ab9 */ /* 0x000fe20000000a00 */
[----:B------:R-:W-:Y:S01]  /*0dc0*/  SHF.R.S32.HI R8, RZ, 0x1f, R34 ;  /* 0x0000001fff087819 */ /* 0x000fe20000011422 */
[----:B------:R-:W-:Y:S01]  /*0dd0*/  USHF.R.S32.HI UR15, URZ, 0x1f, UR13 ;  /* 0x0000001f3f0f7899 */ /* 0x000fe2000801140d */
[----:B------:R-:W-:Y:S01]  /*0de0*/  ISETP.NE.U32.AND P2, PT, RZ, UR14, PT ;  /* 0x0000000eff007c0c */ /* 0x000fe2000bf45070 */
[----:B------:R-:W-:Y:S01]  /*0df0*/  IMAD R9, R2, UR4, RZ ;  /* 0x0000000402097c24 */ /* 0x000fe2000f8e02ff */
[----:B------:R-:W-:Y:S01]  /*0e00*/  USHF.R.S32.HI UR16, URZ, 0x1f, UR12 ;  /* 0x0000001f3f107899 */ /* 0x000fe2000801140c */
[----:B------:R-:W-:Y:S01]  /*0e10*/  IMAD.MOV.U32 R24, RZ, RZ, -0x1 ;  /* 0xffffffffff187424 */ /* 0x000fe200078e00ff */
[----:B------:R-:W-:Y:S01]  /*0e20*/  UIMAD.WIDE.U32 UR10, UR13, UR12, URZ ;  /* 0x0000000c0d0a72a5 */ /* 0x000fe2000f8e003f */
[----:B------:R-:W-:Y:S01]  /*0e30*/  IMAD R9, R4, UR5, R9 ;  /* 0x0000000504097c24 */ /* 0x000fe2000f8e0209 */
[----:B------:R-:W-:Y:S01]  /*0e40*/  ULDC.64 UR18, c[0x0][0x210] ;  /* 0x0000840000127ab9 */ /* 0x000fe20000000a00 */
[----:B------:R-:W-:Y:S01]  /*0e50*/  IMAD.MOV.U32 R25, RZ, RZ, -0x1 ;  /* 0xffffffffff197424 */ /* 0x000fe200078e00ff */
[----:B0-----:R-:W0:Y:S02]  /*0e60*/  MUFU.RCP R5, R5 ;  /* 0x0000000500057308 */ /* 0x001e240000001000 */
[----:B0-----:R-:W-:-:S02]  /*0e70*/  IADD3 R6, R5, 0xffffffe, RZ ;  /* 0x0ffffffe05067810 */ /* 0x001fc40007ffe0ff */
[----:B-1----:R-:W-:-:S04]  /*0e80*/  LOP3.LUT R2, RZ, R36, RZ, 0x33, !PT ;  /* 0x00000024ff027212 */ /* 0x002fc800078e33ff */
[----:B------:R0:W1:Y:S01]  /*0e90*/  F2I.FTZ.U32.TRUNC.NTZ R7, R6 ;  /* 0x0000000600077305 */ /* 0x000062000021f000 */
[----:B------:R-:W-:Y:S02]  /*0ea0*/  SHF.R.S32.HI R37, RZ, 0x1f, R36 ;  /* 0x0000001fff257819 */ /* 0x000fe40000011424 */
[----:B------:R-:W-:Y:S02]  /*0eb0*/  IADD3 R2, R2, UR13, RZ ;  /* 0x0000000d02027c10 */ /* 0x000fe4000fffe0ff */
[C---:B------:R-:W-:Y:S02]  /*0ec0*/  IADD3 R29, P0, R36.reuse, 0x1, RZ ;  /* 0x00000001241d7810 */ /* 0x040fe40007f1e0ff */
[----:B------:R-:W-:Y:S01]  /*0ed0*/  IADD3 R30, R36, UR14, RZ ;  /* 0x0000000e241e7c10 */ /* 0x000fe2000fffe0ff */
[----:B0-----:R-:W-:-:S03]  /*0ee0*/  IMAD.MOV.U32 R6, RZ, RZ, RZ ;  /* 0x000000ffff067224 */ /* 0x001fc600078e00ff */
[----:B------:R-:W-:Y:S02]  /*0ef0*/  SHF.R.S32.HI R33, RZ, 0x1f, R30 ;  /* 0x0000001fff217819 */ /* 0x000fe4000001141e */
[C---:B------:R-:W-:Y:S01]  /*0f00*/  IADD3 R27, P1, R30.reuse, 0x1, RZ ;  /* 0x000000011e1b7810 */ /* 0x040fe20007f3e0ff */
[----:B------:R-:W-:Y:S02]  /*0f10*/  VIADD R30, R30, UR14 ;  /* 0x0000000e1e1e7c36 */ /* 0x000fe40008000000 */
[----:B-1----:R-:W-:-:S03]  /*0f20*/  IMAD.MOV R11, RZ, RZ, -R7 ;  /* 0x000000ffff0b7224 */ /* 0x002fc600078e0a07 */
[----:B------:R-:W-:Y:S01]  /*0f30*/  SHF.R.S32.HI R31, RZ, 0x1f, R30 ;  /* 0x0000001fff1f7819 */ /* 0x000fe2000001141e */
[----:B------:R-:W-:-:S04]  /*0f40*/  IMAD R11, R11, UR14, RZ ;  /* 0x0000000e0b0b7c24 */ /* 0x000fc8000f8e02ff */
[----:B------:R-:W-:-:S04]  /*0f50*/  IMAD.HI.U32 R5, R7, R11, R6 ;  /* 0x0000000b07057227 */ /* 0x000fc800078e0006 */
[----:B------:R-:W-:Y:S01]  /*0f60*/  IMAD.WIDE.U32 R6, R4, UR4, RZ ;  /* 0x0000000404067c25 */ /* 0x000fe2000f8e00ff */
[----:B------:R-:W-:-:S03]  /*0f70*/  ULDC.64 UR4, c[0x0][0x248] ;  /* 0x0000920000047ab9 */ /* 0x000fc60000000a00 */
[----:B------:R-:W-:-:S04]  /*0f80*/  IMAD.HI.U32 R4, R5, R2, RZ ;  /* 0x0000000205047227 */ /* 0x000fc800078e00ff */
[----:B------:R-:W-:Y:S02]  /*0f90*/  IMAD.MOV R11, RZ, RZ, -R4 ;  /* 0x000000ffff0b7224 */ /* 0x000fe400078e0a04 */
[----:B------:R-:W-:Y:S02]  /*0fa0*/  IMAD R5, R8, UR4, RZ ;  /* 0x0000000408057c24 */ /* 0x000fe4000f8e02ff */
[----:B------:R-:W-:Y:S02]  /*0fb0*/  IMAD.IADD R7, R7, 0x1, R9 ;  /* 0x0000000107077824 */ /* 0x000fe400078e0209 */
[----:B------:R-:W-:Y:S02]  /*0fc0*/  IMAD R2, R11, UR14, R2 ;  /* 0x0000000e0b027c24 */ /* 0x000fe4000f8e0202 */
[C---:B------:R-:W-:Y:S01]  /*0fd0*/  IMAD R9, R34.reuse, UR5, R5 ;  /* 0x0000000522097c24 */ /* 0x040fe2000f8e0205 */
[----:B------:R-:W-:Y:S01]  /*0fe0*/  ULDC UR5, c[0x0][0x228] ;  /* 0x00008a0000057ab9 */ /* 0x000fe20000000800 */
[----:B------:R-:W-:Y:S01]  /*0ff0*/  IMAD.WIDE.U32 R34, R34, UR4, R6 ;  /* 0x0000000422227c25 */ /* 0x000fe2000f8e0006 */
[----:B------:R-:W-:Y:S01]  /*1000*/  IADD3.X R6, RZ, R33, RZ, P1, !PT ;  /* 0x00000021ff067210 */ /* 0x000fe20000ffe4ff */
[----:B------:R-:W-:Y:S01]  /*1010*/  UIMAD UR4, UR15, UR12, URZ ;  /* 0x0000000c0f0472a4 */ /* 0x000fe2000f8e023f */
[----:B------:R-:W-:Y:S01]  /*1020*/  IADD3 R5, P1, R30, 0x1, RZ ;  /* 0x000000011e057810 */ /* 0x000fe20007f3e0ff */
[----:B------:R-:W-:Y:S01]  /*1030*/  IMAD.X R7, RZ, RZ, R37, P0 ;  /* 0x000000ffff077224 */ /* 0x000fe200000e0625 */
[----:B------:R-:W-:Y:S01]  /*1040*/  ISETP.GE.U32.AND P0, PT, R2, UR14, PT ;  /* 0x0000000e02007c0c */ /* 0x000fe2000bf06070 */
[----:B------:R-:W-:Y:S01]  /*1050*/  IMAD R10, R6, UR5, RZ ;  /* 0x00000005060a7c24 */ /* 0x000fe2000f8e02ff */
[----:B------:R-:W-:Y:S01]  /*1060*/  IADD3.X R6, RZ, R31, RZ, P1, !PT ;  /* 0x0000001fff067210 */ /* 0x000fe20000ffe4ff */
[----:B------:R-:W-:-:S02]  /*1070*/  USHF.R.S32.HI UR17, URZ, 0x1f, UR5 ;  /* 0x0000001f3f117899 */ /* 0x000fc40008011405 */
[----:B------:R-:W-:Y:S01]  /*1080*/  IMAD R8, R7, UR5, RZ ;  /* 0x0000000507087c24 */ /* 0x000fe2000f8e02ff */
[----:B------:R-:W-:Y:S01]  /*1090*/  UIMAD UR4, UR16, UR13, UR4 ;  /* 0x0000000d100472a4 */ /* 0x000fe2000f8e0204 */
[----:B------:R-:W-:Y:S01]  /*10a0*/  IMAD R6, R6, UR5, RZ ;  /* 0x0000000506067c24 */ /* 0x000fe2000f8e02ff */
[----:B------:R-:W-:Y:S02]  /*10b0*/  ULDC UR12, c[0x0][0x224] ;  /* 0x00008900000c7ab9 */ /* 0x000fe40000000800 */
[----:B------:R-:W-:Y:S01]  /*10c0*/  UIADD3 UR9, UR11, UR4, URZ ;  /* 0x000000040b097290 */ /* 0x000fe2000fffe03f */
[----:B------:R-:W-:Y:S01]  /*10d0*/  IMAD R11, R29, UR17, R8 ;  /* 0x000000111d0b7c24 */ /* 0x000fe2000f8e0208 */
[----:B------:R-:W-:Y:S01]  /*10e0*/  IADD3 R8, -R3, 0x1, R21 ;  /* 0x0000000103087810 */ /* 0x000fe20007ffe115 */
[----:B------:R-:W-:Y:S01]  /*10f0*/  IMAD R15, R27, UR17, R10 ;  /* 0x000000111b0f7c24 */ /* 0x000fe2000f8e020a */
[----:B------:R-:W-:Y:S01]  /*1100*/  @P0 IADD3 R4, R4, 0x1, RZ ;  /* 0x0000000104040810 */ /* 0x000fe20007ffe0ff */
[----:B------:R-:W-:Y:S01]  /*1110*/  @P0 VIADD R2, R2, -UR14 ;  /* 0x8000000e02020c36 */ /* 0x000fe20008000000 */
[----:B------:R-:W-:Y:S01]  /*1120*/  UIMAD UR11, UR9, UR8, URZ ;  /* 0x00000008090b72a4 */ /* 0x000fe2000f8e023f */
[----:B------:R-:W-:Y:S01]  /*1130*/  IMAD.WIDE.U32 R28, R29, UR5, R24 ;  /* 0x000000051d1c7c25 */ /* 0x000fe2000f8e0018 */
[----:B------:R-:W-:-:S02]  /*1140*/  UIMAD.WIDE.U32 UR8, UR10, UR8, URZ ;  /* 0x000000080a0872a5 */ /* 0x000fc4000f8e003f */
[----:B------:R-:W-:Y:S01]  /*1150*/  ISETP.GE.U32.AND P1, PT, R2, UR14, PT ;  /* 0x0000000e02007c0c */ /* 0x000fe2000bf26070 */
[--C-:B------:R-:W-:Y:S01]  /*1160*/  IMAD.WIDE.U32 R26, R27, UR5, R24.reuse ;  /* 0x000000051b1a7c25 */ /* 0x100fe2000f8e0018 */
[----:B------:R-:W-:Y:S02]  /*1170*/  UIMAD UR11, UR6, UR10, UR11 ;  /* 0x0000000a060b72a4 */ /* 0x000fe4000f8e020b */
[----:B------:R-:W-:Y:S01]  /*1180*/  USHF.R.S32.HI UR4, URZ, 0x1f, UR12 ;  /* 0x0000001f3f047899 */ /* 0x000fe2000801140c */
[C---:B------:R-:W-:Y:S01]  /*1190*/  IMAD.WIDE.U32 R24, R5.reuse, UR5, R24 ;  /* 0x0000000505187c25 */ /* 0x040fe2000f8e0018 */
[----:B------:R-:W-:Y:S01]  /*11a0*/  ULDC UR5, c[0x0][0x10] ;  /* 0x0000040000057ab9 */ /* 0x000fe20000000800 */
[----:B------:R-:W-:Y:S01]  /*11b0*/  ULDC.64 UR12, c[0x0][0x208] ;  /* 0x00008200000c7ab9 */ /* 0x000fe20000000a00 */
[----:B------:R-:W-:Y:S01]  /*11c0*/  UIMAD UR7, UR7, UR5, URZ ;  /* 0x00000005070772a4 */ /* 0x000fe2000f8e023f */
[----:B------:R-:W-:Y:S01]  /*11d0*/  IMAD R17, R5, UR17, R6 ;  /* 0x0000001105117c24 */ /* 0x000fe2000f8e0206 */
[----:B------:R-:W-:Y:S01]  /*11e0*/  LEA R6, P3, R34, UR18, 0x2 ;  /* 0x0000001222067c11 */ /* 0x000fe2000f8610ff */
[----:B------:R-:W-:Y:S01]  /*11f0*/  IMAD.IADD R5, R35, 0x1, R9 ;  /* 0x0000000123057824 */ /* 0x000fe200078e0209 */
[----:B------:R-:W-:Y:S01]  /*1200*/  UIADD3 UR5, UR9, UR11, URZ ;  /* 0x0000000b09057290 */ /* 0x000fe2000fffe03f */
[----:B------:R-:W-:Y:S01]  /*1210*/  @P1 VIADD R4, R4, 0x1 ;  /* 0x0000000104041836 */ /* 0x000fe20000000000 */
[----:B------:R-:W-:Y:S01]  /*1220*/  @!P2 LOP3.LUT R4, RZ, UR14, RZ, 0x33, !PT ;  /* 0x0000000eff04ac12 */ /* 0x000fe2000f8e33ff */
[----:B------:R-:W-:Y:S01]  /*1230*/  IMAD.IADD R10, R29, 0x1, R11 ;  /* 0x000000011d0a7824 */ /* 0x000fe200078e020b */
[----:B------:R-:W-:Y:S01]  /*1240*/  LEA.HI.X R7, R34, UR19, R5, 0x2, P3 ;  /* 0x0000001322077c11 */ /* 0x000fe200098f1405 */
[----:B------:R-:W-:Y:S01]  /*1250*/  VIADD R9, R30, UR14 ;  /* 0x0000000e1e097c36 */ /* 0x000fe20008000000 */
[----:B------:R-:W-:Y:S01]  /*1260*/  IADD3 R13, R4, 0x1, RZ ;  /* 0x00000001040d7810 */ /* 0x000fe20007ffe0ff */
[----:B------:R-:W-:Y:S01]  /*1270*/  IMAD.IADD R11, R27, 0x1, R15 ;  /* 0x000000011b0b7824 */ /* 0x000fe200078e020f */
[----:B------:R-:W-:-:S02]  /*1280*/  IADD3 R12, R25, R17, RZ ;  /* 0x00000011190c7210 */ /* 0x000fc40007ffe0ff */
[----:B------:R-:W-:-:S07]  /*1290*/  LOP3.LUT R13, R13, 0x3, RZ, 0xc0, !PT ;  /* 0x000000030d0d7812 */ /* 0x000fce00078ec0ff */
.L_x_983:
        /* <DEDUP_REMOVED lines=15> */
[----:B------:R-:W-:Y:S01]  /*1390*/  MOV R17, UR6 ;  /* 0x0000000600117c02 */ /* 0x000fe20008000f00 */
[----:B------:R-:W-:Y:S02]  /*13a0*/  IMAD.MOV.U32 R22, RZ, RZ, R21 ;  /* 0x000000ffff167224 */ /* 0x000fe400078e0015 */
[----:B------:R-:W-:Y:S02]  /*13b0*/  IMAD.X R2, RZ, RZ, ~R19, P0 ;  /* 0x000000ffff027224 */ /* 0x000fe400000e0e13 */
[----:B------:R-:W-:-:S04]  /*13c0*/  IMAD.WIDE.U32 R18, R23, R17, R14 ;  /* 0x0000001117127225 */ /* 0x000fc800078e000e */
[----:B------:R-:W-:-:S04]  /*13d0*/  IMAD R2, R2, R17, RZ ;  /* 0x0000001102027224 */ /* 0x000fc800078e02ff */
[----:B------:R-:W-:-:S05]  /*13e0*/  IMAD R23, R23, UR16, R2 ;  /* 0x0000001017177c24 */ /* 0x000fca000f8e0202 */
[----:B------:R-:W-:Y:S01]  /*13f0*/  IADD3 R2, R19, R23, RZ ;  /* 0x0000001713027210 */ /* 0x000fe20007ffe0ff */
[----:B------:R-:W-:Y:S06]  /*1400*/  BRA `(.L_x_878) ;  /* 0x00000000005c7947 */ /* 0x000fec0003800000 */
.L_x_877:
        /* <DEDUP_REMOVED lines=23> */
.L_x_878:
[----:B------:R-:W-:Y:S05]  /*1580*/  BSYNC B0 ;  /* 0x0000000000007941 */ /* 0x000fea0003800000 */
.L_x_876:
        /* <DEDUP_REMOVED lines=15> */
.L_x_880:
        /* <DEDUP_REMOVED lines=18> */
.L_x_881:
[----:B------:R-:W-:Y:S05]  /*17a0*/  BSYNC B0 ;  /* 0x0000000000007941 */ /* 0x000fea0003800000 */
.L_x_879:
        /* <DEDUP_REMOVED lines=18> */
[----:B------:R-:W-:Y:S05]  /*18d0*/  CALL.REL.NOINC `($__internal_12_$__cuda_sm20_div_s64) ;  /* 0x0000005400007944 */ /* 0x000fea0003c00000 */
[----:B------:R-:W-:Y:S05]  /*18e0*/  BRA `(.L_x_884) ;  /* 0x00000000004c7947 */ /* 0x000fea0003800000 */
.L_x_883:
        /* <DEDUP_REMOVED lines=19> */
.L_x_884:
[----:B------:R-:W-:Y:S05]  /*1a20*/  BSYNC B0 ;  /* 0x0000000000007941 */ /* 0x000fea0003800000 */
.L_x_882:
[----:B------:R-:W-:Y:S01]  /*1a30*/  ULDC UR6, c[0x0][0x234] ;  /* 0x00008d0000067ab9 */ /* 0x000fe20000000800 */
[----:B------:R-:W-:Y:S01]  /*1a40*/  BSSY B0, `(.L_x_885) ;  /* 0x0000524000007945 */ /* 0x000fe20003800000 */
[----:B------:R-:W-:-:S05]  /*1a50*/  IMAD.U32 R17, RZ, RZ, UR6 ;  /* 0x00000006ff117e24 */ /* 0x000fca000f8e00ff */
[----:B------:R-:W-:-:S13]  /*1a60*/  ISETP.GE.AND P0, PT, R36, R17, PT ;  /* 0x000000112400720c */ /* 0x000fda0003f06270 */
[----:B------:R-:W-:Y:S05]  /*1a70*/  @P0 BRA `(.L_x_886) ;  /* 0x0000005000800947 */ /* 0x000fea0003800000 */
[----:B------:R-:W-:Y:S01]  /*1a80*/  ISETP.GT.AND P0, PT, R8, RZ, PT ;  /* 0x000000ff0800720c */ /* 0x000fe20003f04270 */
[----:B------:R-:W-:Y:S01]  /*1a90*/  IMAD R16, R0, R17, RZ ;  /* 0x0000001100107224 */ /* 0x000fe200078e02ff */
[----:B------:R-:W-:-:S04]  /*1aa0*/  IADD3 R23, -R22, 0x1, R21 ;  /* 0x0000000116177810 */ /* 0x000fc80007ffe115 */
[----:B------:R-:W-:Y:S01]  /*1ab0*/  IADD3 R14, P1, R16, UR8, RZ ;  /* 0x00000008100e7c10 */ /* 0x000fe2000ff3e0ff */
[----:B------:R-:W-:-:S03]  /*1ac0*/  IMAD R15, R8, R23, RZ ;  /* 0x00000017080f7224 */ /* 0x000fc600078e02ff */
[----:B------:R-:W-:-:S03]  /*1ad0*/  LEA.HI.X.SX32 R16, R16, UR5, 0x1, P1 ;  /* 0x0000000510107c11 */ /* 0x000fc600088f0eff */
[----:B------:R-:W-:Y:S06]  /*1ae0*/  @P0 BRA `(.L_x_887) ;  /* 0x00000038003c0947 */ /* 0x000fec0003800000 */
[----:B------:R-:W-:Y:S01]  /*1af0*/  ISETP.NE.AND P0, PT, R13, RZ, PT ;  /* 0x000000ff0d00720c */ /* 0x000fe20003f05270 */
[----:B------:R-:W-:Y:S01]  /*1b00*/  BSSY B1, `(.L_x_888) ;  /* 0x000017e000017945 */ /* 0x000fe20003800000 */
[----:B------:R-:W-:-:S11]  /*1b10*/  IMAD.MOV.U32 R22, RZ, RZ, R36 ;  /* 0x000000ffff167224 */ /* 0x000fd600078e0024 */
        /* <DEDUP_REMOVED lines=11> */
[----:B------:R-:W-:Y:S05]  /*1bd0*/  CALL.REL.NOINC `($__internal_12_$__cuda_sm20_div_s64) ;  /* 0x0000005000407944 */ /* 0x000fea0003c00000 */
[-C--:B------:R-:W-:Y:S01]  /*1be0*/  IADD3 R23, P0, RZ, -R21.reuse, RZ ;  /* 0x80000015ff177210 */ /* 0x080fe20007f1e0ff */
[----:B------:R-:W-:Y:S01]  /*1bf0*/  ULDC UR6, c[0x0][0x234] ;  /* 0x00008d0000067ab9 */ /* 0x000fe20000000800 */
[----:B------:R-:W-:Y:S01]  /*1c00*/  MOV R22, R21 ;  /* 0x0000001500167202 */ /* 0x000fe20000000f00 */
[----:B------:R-:W-:Y:S02]  /*1c10*/  IMAD.U32 R17, RZ, RZ, UR6 ;  /* 0x00000006ff117e24 */ /* 0x000fe4000f8e00ff */
[----:B------:R-:W-:Y:S02]  /*1c20*/  IMAD.X R2, RZ, RZ, ~R19, P0 ;  /* 0x000000ffff027224 */ /* 0x000fe400000e0e13 */
[----:B------:R-:W-:-:S04]  /*1c30*/  IMAD.WIDE.U32 R18, R23, R17, R36 ;  /* 0x0000001117127225 */ /* 0x000fc800078e0024 */
[----:B------:R-:W-:-:S04]  /*1c40*/  IMAD R2, R2, R17, RZ ;  /* 0x0000001102027224 */ /* 0x000fc800078e02ff */
[----:B------:R-:W-:-:S04]  /*1c50*/  IMAD R23, R23, UR15, R2 ;  /* 0x0000000f17177c24 */ /* 0x000fc8000f8e0202 */
[----:B------:R-:W-:Y:S01]  /*1c60*/  IMAD.IADD R2, R19, 0x1, R23 ;  /* 0x0000000113027824 */ /* 0x000fe200078e0217 */
[----:B------:R-:W-:Y:S06]  /*1c70*/  BRA `(.L_x_892) ;  /* 0x0000000000547947 */ /* 0x000fec0003800000 */
.L_x_891:
[----:B------:R-:W0:Y:S01]  /*1c80*/  I2F.U32.RP R2, R17 ;  /* 0x0000001100027306 */ /* 0x000e220000209000 */
[----:B------:R-:W-:-:S07]  /*1c90*/  ISETP.NE.U32.AND P2, PT, R17, RZ, PT ;  /* 0x000000ff1100720c */ /* 0x000fce0003f45070 */
[----:B0-----:R-:W0:Y:S02]  /*1ca0*/  MUFU.RCP R2, R2 ;  /* 0x0000000200027308 */ /* 0x001e240000001000 */
[----:B0-----:R-:W-:Y:S02]  /*1cb0*/  VIADD R18, R2, 0xffffffe ;  /* 0x0ffffffe02127836 */ /* 0x001fe40000000000 */
[----:B------:R-:W-:-:S04]  /*1cc0*/  IMAD.MOV.U32 R2, RZ, RZ, RZ ;  /* 0x000000ffff027224 */ /* 0x000fc800078e00ff */
        /* <DEDUP_REMOVED lines=16> */
.L_x_892:
[----:B------:R-:W-:Y:S05]  /*1dd0*/  BSYNC B2 ;  /* 0x0000000000027941 */ /* 0x000fea0003800000 */
.L_x_890:
        /* <DEDUP_REMOVED lines=15> */
.L_x_894:
        /* <DEDUP_REMOVED lines=18> */
.L_x_895:
[----:B------:R-:W-:Y:S05]  /*1ff0*/  BSYNC B2 ;  /* 0x0000000000027941 */ /* 0x000fea0003800000 */
.L_x_893:
[----:B------:R-:W-:Y:S01]  /*2000*/  LOP3.LUT R2, R10, UR15, RZ, 0xfc, !PT ;  /* 0x0000000f0a027c12 */ /* 0x000fe2000f8efcff */
[----:B------:R-:W-:Y:S01]  /*2010*/  ULDC UR6, c[0x0][0x228] ;  /* 0x00008a0000067ab9 */ /* 0x000fe20000000800 */
[----:B------:R-:W-:Y:S01]  /*2020*/  BSSY B2, `(.L_x_896) ;  /* 0x000001f000027945 */ /* 0x000fe20003800000 */
[----:B------:R-:W-:Y:S01]  /*2030*/  IMAD R22, R22, UR6, R21 ;  /* 0x0000000616167c24 */ /* 0x000fe2000f8e0215 */
        /* <DEDUP_REMOVED lines=9> */
[----:B------:R-:W-:Y:S05]  /*20d0*/  BRA `(.L_x_898) ;  /* 0x00000000004c7947 */ /* 0x000fea0003800000 */
.L_x_897:
        /* <DEDUP_REMOVED lines=19> */
.L_x_898:
[----:B------:R-:W-:Y:S05]  /*2210*/  BSYNC B2 ;  /* 0x0000000000027941 */ /* 0x000fea0003800000 */
.L_x_896:
[----:B------:R-:W-:Y:S01]  /*2220*/  IADD3 R22, -R22, 0x1, R21 ;  /* 0x0000000116167810 */ /* 0x000fe20007ffe115 */
[----:B------:R-:W-:Y:S01]  /*2230*/  ULDC.64 UR10, c[0x0][0x218] ;  /* 0x00008600000a7ab9 */ /* 0x000fe20000000a00 */
[C---:B------:R-:W-:Y:S02]  /*2240*/  IADD3 R17, P0, R36.reuse, R14, RZ ;  /* 0x0000000e24117210 */ /* 0x040fe40007f1e0ff */
[----:B------:R-:W-:Y:S01]  /*2250*/  IADD3 R32, R36, UR14, RZ ;  /* 0x0000000e24207c10 */ /* 0x000fe2000fffe0ff */
[----:B------:R-:W-:Y:S02]  /*2260*/  IMAD R22, R15, R22, RZ ;  /* 0x000000160f167224 */ /* 0x000fe400078e02ff */
[----:B------:R-:W-:Y:S01]  /*2270*/  IMAD.X R20, R37, 0x1, R16, P0 ;  /* 0x0000000125147824 */ /* 0x000fe200000e0610 */
[C---:B------:R-:W-:Y:S02]  /*2280*/  LEA R18, P0, R17.reuse, UR10, 0x2 ;  /* 0x0000000a11127c11 */ /* 0x040fe4000f8010ff */
[----:B------:R-:W-:Y:S01]  /*2290*/  I2FP.F32.S32 R2, R22 ;  /* 0x0000001600027245 */ /* 0x000fe20000201400 */
[----:B------:R-:W-:Y:S01]  /*22a0*/  IMAD.MOV.U32 R22, RZ, RZ, R32 ;  /* 0x000000ffff167224 */ /* 0x000fe200078e0020 */
[----:B------:R-:W-:-:S02]  /*22b0*/  LEA.HI.X R19, R17, UR11, R20, 0x2, P0 ;  /* 0x0000000b11137c11 */ /* 0x000fc400080f1414 */
[----:B------:R-:W-:Y:S02]  /*22c0*/  ISETP.NE.AND P0, PT, R13, 0x1, PT ;  /* 0x000000010d00780c */ /* 0x000fe40003f05270 */
[----:B------:R-:W0:Y:S02]  /*22d0*/  MUFU.RCP R2, R2 ;  /* 0x0000000200027308 */ /* 0x000e240000001000 */
[----:B0-----:R-:W-:-:S05]  /*22e0*/  FMUL.FTZ R17, RZ, R2 ;  /* 0x00000002ff117220 */ /* 0x001fca0000410000 */
[----:B------:R0:W-:Y:S04]  /*22f0*/  STG.E desc[UR12][R18.64], R17 ;  /* 0x0000001112007986 */ /* 0x0001e8000c10190c */
[----:B------:R-:W-:Y:S05]  /*2300*/  @!P0 BRA `(.L_x_889) ;  /* 0x0000000c00f48947 */ /* 0x000fea0003800000 */
[----:B------:R-:W-:Y:S01]  /*2310*/  LOP3.LUT R2, R33, UR15, RZ, 0xfc, !PT ;  /* 0x0000000f21027c12 */ /* 0x000fe2000f8efcff */
[----:B------:R-:W-:Y:S03]  /*2320*/  BSSY B2, `(.L_x_899) ;  /* 0x000002b000027945 */ /* 0x000fe60003800000 */
[----:B------:R-:W-:-:S13]  /*2330*/  ISETP.NE.U32.AND P0, PT, R2, RZ, PT ;  /* 0x000000ff0200720c */ /* 0x000fda0003f05070 */
[----:B------:R-:W-:Y:S05]  /*2340*/  @!P0 BRA `(.L_x_900) ;  /* 0x0000000000448947 */ /* 0x000fea0003800000 */
[----:B------:R-:W-:Y:S01]  /*2350*/  ULDC UR6, c[0x0][0x234] ;  /* 0x00008d0000067ab9 */ /* 0x000fe20000000800 */
[----:B------:R-:W-:Y:S01]  /*2360*/  IMAD.MOV.U32 R48, RZ, RZ, R32 ;  /* 0x000000ffff307224 */ /* 0x000fe200078e0020 */
[----:B0-----:R-:W-:Y:S01]  /*2370*/  MOV R19, R33 ;  /* 0x0000002100137202 */ /* 0x001fe20000000f00 */
[----:B------:R-:W-:Y:S01]  /*2380*/  IMAD.U32 R17, RZ, RZ, UR15 ;  /* 0x0000000fff117e24 */ /* 0x000fe2000f8e00ff */
[----:B------:R-:W-:Y:S01]  /*2390*/  MOV R2, 0x23c0 ;  /* 0x000023c000027802 */ /* 0x000fe20000000f00 */
[----:B------:R-:W-:-:S07]  /*23a0*/  IMAD.U32 R18, RZ, RZ, UR6 ;  /* 0x00000006ff127e24 */ /* 0x000fce000f8e00ff */
[----:B------:R-:W-:Y:S05]  /*23b0*/  CALL.REL.NOINC `($__internal_12_$__cuda_sm20_div_s64) ;  /* 0x0000004800487944 */ /* 0x000fea0003c00000 */
[----:B------:R-:W-:Y:S01]  /*23c0*/  IADD3 R2, P0, RZ, -R21, RZ ;  /* 0x80000015ff027210 */ /* 0x000fe20007f1e0ff */
[----:B------:R-:W-:Y:S01]  /*23d0*/  ULDC UR6, c[0x0][0x234] ;  /* 0x00008d0000067ab9 */ /* 0x000fe20000000800 */
[----:B------:R-:W-:Y:S02]  /*23e0*/  IMAD.MOV.U32 R22, RZ, RZ, R21 ;  /* 0x000000ffff167224 */ /* 0x000fe400078e0015 */
[----:B------:R-:W-:Y:S01]  /*23f0*/  IADD3.X R18, RZ, ~R19, RZ, P0, !PT ;  /* 0x80000013ff127210 */ /* 0x000fe200007fe4ff */
[----:B------:R-:W-:-:S04]  /*2400*/  IMAD.U32 R17, RZ, RZ, UR6 ;  /* 0x00000006ff117e24 */ /* 0x000fc8000f8e00ff */
[-C--:B------:R-:W-:Y:S02]  /*2410*/  IMAD R23, R18, R17.reuse, RZ ;  /* 0x0000001112177224 */ /* 0x080fe400078e02ff */
[----:B------:R-:W-:-:S04]  /*2420*/  IMAD.WIDE.U32 R18, R2, R17, R32 ;  /* 0x0000001102127225 */ /* 0x000fc800078e0020 */
[----:B------:R-:W-:-:S05]  /*2430*/  IMAD R23, R2, UR15, R23 ;  /* 0x0000000f02177c24 */ /* 0x000fca000f8e0217 */
[----:B------:R-:W-:Y:S01]  /*2440*/  IADD3 R2, R23, R19, RZ ;  /* 0x0000001317027210 */ /* 0x000fe20007ffe0ff */
[----:B------:R-:W-:Y:S06]  /*2450*/  BRA `(.L_x_901) ;  /* 0x00000000005c7947 */ /* 0x000fec0003800000 */
.L_x_900:
[----:B------:R-:W-:Y:S02]  /*2460*/  ULDC UR6, c[0x0][0x234] ;  /* 0x00008d0000067ab9 */ /* 0x000fe40000000800 */
[----:B0-----:R-:W-:-:S04]  /*2470*/  IMAD.U32 R17, RZ, RZ, UR6 ;  /* 0x00000006ff117e24 */ /* 0x001fc8000f8e00ff */
        /* <DEDUP_REMOVED lines=21> */
.L_x_901:
[----:B------:R-:W-:Y:S05]  /*25d0*/  BSYNC B2 ;  /* 0x0000000000027941 */ /* 0x000fea0003800000 */
.L_x_899:
        /* <DEDUP_REMOVED lines=15> */
.L_x_903:
        /* <DEDUP_REMOVED lines=18> */
.L_x_904:
[----:B------:R-:W-:Y:S05]  /*27f0*/  BSYNC B2 ;  /* 0x0000000000027941 */ /* 0x000fea0003800000 */
.L_x_902:
        /* <DEDUP_REMOVED lines=14> */
.L_x_906:
        /* <DEDUP_REMOVED lines=19> */
.L_x_907:
[----:B------:R-:W-:Y:S05]  /*2a10*/  BSYNC B2 ;  /* 0x0000000000027941 */ /* 0x000fea0003800000 */
.L_x_905:
[----:B------:R-:W-:Y:S01]  /*2a20*/  IADD3 R22, -R22, 0x1, R21 ;  /* 0x0000000116167810 */ /* 0x000fe20007ffe115 */
[----:B------:R-:W-:Y:S01]  /*2a30*/  ULDC.64 UR10, c[0x0][0x218] ;  /* 0x00008600000a7ab9 */ /* 0x000fe20000000a00 */
[----:B------:R-:W-:Y:S02]  /*2a40*/  IADD3 R17, P0, R32, R14, RZ ;  /* 0x0000000e20117210 */ /* 0x000fe40007f1e0ff */
[----:B------:R-:W-:Y:S01]  /*2a50*/  MOV R21, UR14 ;  /* 0x0000000e00157c02 */ /* 0x000fe20008000f00 */
[----:B------:R-:W-:Y:S02]  /*2a60*/  IMAD R22, R15, R22, RZ ;  /* 0x000000160f167224 */ /* 0x000fe400078e02ff */
[----:B------:R-:W-:Y:S01]  /*2a70*/  IMAD.X R20, R33, 0x1, R16, P0 ;  /* 0x0000000121147824 */ /* 0x000fe200000e0610 */
[----:B------:R-:W-:Y:S02]  /*2a80*/  LEA R18, P0, R17, UR10, 0x2 ;  /* 0x0000000a11127c11 */ /* 0x000fe4000f8010ff */
[----:B------:R-:W-:-:S02]  /*2a90*/  I2FP.F32.S32 R2, R22 ;  /* 0x0000001600027245 */ /* 0x000fc40000201400 */
[----:B------:R-:W-:Y:S02]  /*2aa0*/  LEA.HI.X R19, R17, UR11, R20, 0x2, P0 ;  /* 0x0000000b11137c11 */ /* 0x000fe400080f1414 */
[----:B------:R-:W-:Y:S02]  /*2ab0*/  ISETP.NE.AND P0, PT, R13, 0x2, PT ;  /* 0x000000020d00780c */ /* 0x000fe40003f05270 */
[----:B------:R-:W0:Y:S01]  /*2ac0*/  MUFU.RCP R2, R2 ;  /* 0x0000000200027308 */ /* 0x000e220000001000 */
[----:B------:R-:W-:Y:S01]  /*2ad0*/  IADD3 R22, R21, UR14, R36 ;  /* 0x0000000e15167c10 */ /* 0x000fe2000fffe024 */
        /* <DEDUP_REMOVED lines=9> */
[----:B-1----:R-:W-:Y:S01]  /*2b70*/  MOV R17, UR15 ;  /* 0x0000000f00117c02 */ /* 0x002fe20008000f00 */
        /* <DEDUP_REMOVED lines=8> */
[----:B------:R-:W-:-:S04]  /*2c00*/  IMAD.X R18, RZ, RZ, ~R19, P0 ;  /* 0x000000ffff127224 */ /* 0x000fc800000e0e13 */
[-C--:B------:R-:W-:Y:S02]  /*2c10*/  IMAD R23, R18, R17.reuse, RZ ;  /* 0x0000001112177224 */ /* 0x080fe400078e02ff */
[----:B------:R-:W-:-:S04]  /*2c20*/  IMAD.WIDE.U32 R18, R2, R17, R30 ;  /* 0x0000001102127225 */ /* 0x000fc800078e001e */
[----:B------:R-:W-:-:S04]  /*2c30*/  IMAD R23, R2, UR15, R23 ;  /* 0x0000000f02177c24 */ /* 0x000fc8000f8e0217 */
[----:B------:R-:W-:Y:S01]  /*2c40*/  IMAD.IADD R2, R23, 0x1, R19 ;  /* 0x0000000117027824 */ /* 0x000fe200078e0213 */
[----:B------:R-:W-:Y:S06]  /*2c50*/  BRA `(.L_x_910) ;  /* 0x00000000005c7947 */ /* 0x000fec0003800000 */
.L_x_909:
[----:B------:R-:W-:Y:S02]  /*2c60*/  ULDC UR6, c[0x0][0x234] ;  /* 0x00008d0000067ab9 */ /* 0x000fe40000000800 */
[----:B-1----:R-:W-:-:S04]  /*2c70*/  MOV R17, UR6 ;  /* 0x0000000600117c02 */ /* 0x002fc80008000f00 */
        /* <DEDUP_REMOVED lines=21> */
.L_x_910:
[----:B------:R-:W-:Y:S05]  /*2dd0*/  BSYNC B2 ;  /* 0x0000000000027941 */ /* 0x000fea0003800000 */
.L_x_908:
        /* <DEDUP_REMOVED lines=15> */
.L_x_912:
        /* <DEDUP_REMOVED lines=18> */
.L_x_913:
[----:B------:R-:W-:Y:S05]  /*2ff0*/  BSYNC B2 ;  /* 0x0000000000027941 */ /* 0x000fea0003800000 */
.L_x_911:
[----:B------:R-:W-:Y:S01]  /*3000*/  LOP3.LUT R2, R12, UR15, RZ, 0xfc, !PT ;  /* 0x0000000f0c027c12 */ /* 0x000fe2000f8efcff */
[----:B------:R-:W-:Y:S01]  /*3010*/  ULDC UR6, c[0x0][0x228] ;  /* 0x00008a0000067ab9 */ /* 0x000fe20000000800 */
[----:B------:R-:W-:Y:S01]  /*3020*/  BSSY B2, `(.L_x_914) ;  /* 0x000001f000027945 */ /* 0x000fe20003800000 */
[----:B------:R-:W-:Y:S01]  /*3030*/  IMAD R22, R22, UR6, R21 ;  /* 0x0000000616167c24 */ /* 0x000fe2000f8e0215 */
        /* <DEDUP_REMOVED lines=8> */
[----:B------:R-:W-:Y:S05]  /*30c0*/  CALL.REL.NOINC `($__internal_12_$__cuda_sm20_div_s64) ;  /* 0x0000003c00047944 */ /* 0x000fea0003c00000 */
[----:B------:R-:W-:Y:S05]  /*30d0*/  BRA `(.L_x_916) ;  /* 0x00000000004c7947 */ /* 0x000fea0003800000 */
.L_x_915:
        /* <DEDUP_REMOVED lines=19> */
.L_x_916:
[----:B------:R-:W-:Y:S05]  /*3210*/  BSYNC B2 ;  /* 0x0000000000027941 */ /* 0x000fea0003800000 */
.L_x_914:
[----:B------:R-:W-:Y:S01]  /*3220*/  IADD3 R22, -R22, 0x1, R21 ;  /* 0x0000000116167810 */ /* 0x000fe20007ffe115 */
[----:B------:R-:W-:Y:S01]  /*3230*/  ULDC.64 UR10, c[0x0][0x218] ;  /* 0x00008600000a7ab9 */ /* 0x000fe20000000a00 */
[----:B------:R-:W-:-:S03]  /*3240*/  IADD3 R17, P0, R30, R14, RZ ;  /* 0x0000000e1e117210 */ /* 0x000fc60007f1e0ff */
[----:B------:R-:W-:Y:S01]  /*3250*/  IMAD R22, R15, R22, RZ ;  /* 0x000000160f167224 */ /* 0x000fe200078e02ff */
[----:B------:R-:W-:Y:S02]  /*3260*/  IADD3.X R20, R31, R16, RZ, P0, !PT ;  /* 0x000000101f147210 */ /* 0x000fe400007fe4ff */
[C---:B------:R-:W-:Y:S02]  /*3270*/  LEA R18, P0, R17.reuse, UR10, 0x2 ;  /* 0x0000000a11127c11 */ /* 0x040fe4000f8010ff */
[----:B------:R-:W-:Y:S01]  /*3280*/  I2FP.F32.S32 R2, R22 ;  /* 0x0000001600027245 */ /* 0x000fe20000201400 */
[----:B------:R-:W-:Y:S01]  /*3290*/  IMAD.MOV.U32 R22, RZ, RZ, R9 ;  /* 0x000000ffff167224 */ /* 0x000fe200078e0009 */
[----:B------:R-:W-:-:S04]  /*32a0*/  LEA.HI.X R19, R17, UR11, R20, 0x2, P0 ;  /* 0x0000000b11137c11 */ /* 0x000fc800080f1414 */
[----:B------:R-:W0:Y:S02]  /*32b0*/  MUFU.RCP R2, R2 ;  /* 0x0000000200027308 */ /* 0x000e240000001000 */
[----:B0-----:R-:W-:-:S05]  /*32c0*/  FMUL.FTZ R17, RZ, R2 ;  /* 0x00000002ff117220 */ /* 0x001fca0000410000 */
[----:B------:R2:W-:Y:S02]  /*32d0*/  STG.E desc[UR12][R18.64], R17 ;  /* 0x0000001112007986 */ /* 0x0005e4000c10190c */
.L_x_889:
[----:B------:R-:W-:Y:S05]  /*32e0*/  BSYNC B1 ;  /* 0x0000000000017941 */ /* 0x000fea0003800000 */
.L_x_888:
[----:B------:R-:W-:Y:S01]  /*32f0*/  ISETP.GE.U32.AND P0, PT, R4, 0x3, PT ;  /* 0x000000030400780c */ /* 0x000fe20003f06070 */
[----:B------:R-:W-:-:S12]  /*3300*/  BSSY B1, `(.L_x_917) ;  /* 0x000020c000017945 */ /* 0x000fd80003800000 */
[----:B------:R-:W-:Y:S05]  /*3310*/  @!P0 BRA `(.L_x_918) ;  /* 0x0000002000288947 */ /* 0x000fea0003800000 */
.L_x_955:
[----:B------:R-:W-:Y:S01]  /*3320*/  SHF.R.S32.HI R23, RZ, 0x1f, R22 ;  /* 0x0000001fff177819 */ /* 0x000fe20000011416 */
[----:B------:R-:W-:Y:S03]  /*3330*/  BSSY B2, `(.L_x_919) ;  /* 0x000002c000027945 */ /* 0x000fe60003800000 */
[----:B------:R-:W-:-:S04]  /*3340*/  LOP3.LUT R2, R23, UR15, RZ, 0xfc, !PT ;  /* 0x0000000f17027c12 */ /* 0x000fc8000f8efcff */
[----:B------:R-:W-:-:S13]  /*3350*/  ISETP.NE.U32.AND P0, PT, R2, RZ, PT ;  /* 0x000000ff0200720c */ /* 0x000fda0003f05070 */
[----:B---3--:R-:W-:Y:S05]  /*3360*/  @!P0 BRA `(.L_x_920) ;  /* 0x0000000000448947 */ /* 0x008fea0003800000 */
[----:B------:R-:W-:Y:S01]  /*3370*/  ULDC UR6, c[0x0][0x234] ;  /* 0x00008d0000067ab9 */ /* 0x000fe20000000800 */
[----:B------:R-:W-:Y:S01]  /*3380*/  MOV R48, R22 ;  /* 0x0000001600307202 */ /* 0x000fe20000000f00 */
[----:B012---:R-:W-:Y:S01]  /*3390*/  IMAD.MOV.U32 R19, RZ, RZ, R23 ;  /* 0x000000ffff137224 */ /* 0x007fe200078e0017 */
[----:B------:R-:W-:Y:S01]  /*33a0*/  MOV R17, UR15 ;  /* 0x0000000f00117c02 */ /* 0x000fe20008000f00 */
[----:B------:R-:W-:Y:S01]  /*33b0*/  IMAD.U32 R18, RZ, RZ, UR6 ;  /* 0x00000006ff127e24 */ /* 0x000fe2000f8e00ff */
[----:B------:R-:W-:-:S07]  /*33c0*/  MOV R2, 0x33e0 ;  /* 0x000033e000027802 */ /* 0x000fce0000000f00 */
[----:B------:R-:W-:Y:S05]  /*33d0*/  CALL.REL.NOINC `($__internal_12_$__cuda_sm20_div_s64) ;  /* 0x0000003800407944 */ /* 0x000fea0003c00000 */
        /* <DEDUP_REMOVED lines=10> */
.L_x_920:
[----:B------:R-:W-:Y:S02]  /*3480*/  ULDC UR6, c[0x0][0x234] ;  /* 0x00008d0000067ab9 */ /* 0x000fe40000000800 */
[----:B012---:R-:W-:-:S04]  /*3490*/  MOV R17, UR6 ;  /* 0x0000000600117c02 */ /* 0x007fc80008000f00 */
        /* <DEDUP_REMOVED lines=21> */
.L_x_921:
[----:B------:R-:W-:Y:S05]  /*35f0*/  BSYNC B2 ;  /* 0x0000000000027941 */ /* 0x000fea0003800000 */
.L_x_919:
        /* <DEDUP_REMOVED lines=15> */
.L_x_923:
        /* <DEDUP_REMOVED lines=18> */
.L_x_924:
[----:B------:R-:W-:Y:S05]  /*3810*/  BSYNC B2 ;  /* 0x0000000000027941 */ /* 0x000fea0003800000 */
.L_x_922:
        /* <DEDUP_REMOVED lines=20> */
.L_x_926:
        /* <DEDUP_REMOVED lines=19> */
.L_x_927:
[----:B------:R-:W-:Y:S05]  /*3a90*/  BSYNC B2 ;  /* 0x0000000000027941 */ /* 0x000fea0003800000 */
.L_x_925:
[----:B------:R-:W-:Y:S01]  /*3aa0*/  IADD3 R40, -R40, 0x1, R21 ;  /* 0x0000000128287810 */ /* 0x000fe20007ffe115 */
[----:B------:R-:W-:Y:S01]  /*3ab0*/  ULDC.64 UR10, c[0x0][0x218] ;  /* 0x00008600000a7ab9 */ /* 0x000fe20000000a00 */
[C---:B------:R-:W-:Y:S01]  /*3ac0*/  IADD3 R17, P0, R22.reuse, R14, RZ ;  /* 0x0000000e16117210 */ /* 0x040fe20007f1e0ff */
[----:B------:R-:W-:Y:S01]  /*3ad0*/  BSSY B2, `(.L_x_928) ;  /* 0x0000036000027945 */ /* 0x000fe20003800000 */
[----:B------:R-:W-:Y:S01]  /*3ae0*/  IADD3 R42, R22, UR14, RZ ;  /* 0x0000000e162a7c10 */ /* 0x000fe2000fffe0ff */
[----:B------:R-:W-:Y:S02]  /*3af0*/  IMAD R40, R15, R40, RZ ;  /* 0x000000280f287224 */ /* 0x000fe400078e02ff */
[----:B------:R-:W-:Y:S01]  /*3b00*/  IMAD.X R18, R23, 0x1, R16, P0 ;  /* 0x0000000117127824 */ /* 0x000fe200000e0610 */
[----:B------:R-:W-:Y:S02]  /*3b10*/  SHF.R.S32.HI R43, RZ, 0x1f, R42 ;  /* 0x0000001fff2b7819 */ /* 0x000fe4000001142a */
[----:B------:R-:W-:-:S02]  /*3b20*/  I2FP.F32.S32 R2, R40 ;  /* 0x0000002800027245 */ /* 0x000fc40000201400 */
[----:B------:R-:W-:-:S04]  /*3b30*/  LEA R40, P0, R17, UR10, 0x2 ;  /* 0x0000000a11287c11 */ /* 0x000fc8000f8010ff */
[----:B------:R-:W0:Y:S01]  /*3b40*/  MUFU.RCP R2, R2 ;  /* 0x0000000200027308 */ /* 0x000e220000001000 */
[----:B------:R-:W-:Y:S02]  /*3b50*/  LEA.HI.X R41, R17, UR11, R18, 0x2, P0 ;  /* 0x0000000b11297c11 */ /* 0x000fe400080f1412 */
[----:B------:R-:W-:-:S04]  /*3b60*/  LOP3.LUT R18, R43, UR15, RZ, 0xfc, !PT ;  /* 0x0000000f2b127c12 */ /* 0x000fc8000f8efcff */
[----:B------:R-:W-:Y:S01]  /*3b70*/  ISETP.NE.U32.AND P0, PT, R18, RZ, PT ;  /* 0x000000ff1200720c */ /* 0x000fe20003f05070 */
[----:B0-----:R-:W-:-:S05]  /*3b80*/  FMUL.FTZ R17, RZ, R2 ;  /* 0x00000002ff117220 */ /* 0x001fca0000410000 */
[----:B------:R0:W-:Y:S07]  /*3b90*/  STG.E desc[UR12][R40.64], R17 ;  /* 0x0000001128007986 */ /* 0x0001ee000c10190c */
[----:B------:R-:W-:Y:S05]  /*3ba0*/  @!P0 BRA `(.L_x_929) ;  /* 0x0000000000448947 */ /* 0x000fea0003800000 */
[----:B------:R-:W-:Y:S01]  /*3bb0*/  ULDC UR6, c[0x0][0x234] ;  /* 0x00008d0000067ab9 */ /* 0x000fe20000000800 */
[----:B------:R-:W-:Y:S01]  /*3bc0*/  IMAD.MOV.U32 R48, RZ, RZ, R42 ;  /* 0x000000ffff307224 */ /* 0x000fe200078e002a */
[----:B------:R-:W-:Y:S01]  /*3bd0*/  MOV R19, R43 ;  /* 0x0000002b00137202 */ /* 0x000fe20000000f00 */
[----:B0-----:R-:W-:Y:S01]  /*3be0*/  IMAD.U32 R17, RZ, RZ, UR15 ;  /* 0x0000000fff117e24 */ /* 0x001fe2000f8e00ff */
[----:B------:R-:W-:Y:S02]  /*3bf0*/  MOV R18, UR6 ;  /* 0x0000000600127c02 */ /* 0x000fe40008000f00 */
[----:B------:R-:W-:-:S07]  /*3c00*/  MOV R2, 0x3c20 ;  /* 0x00003c2000027802 */ /* 0x000fce0000000f00 */
        /* <DEDUP_REMOVED lines=11> */
.L_x_929:
[----:B------:R-:W-:Y:S02]  /*3cc0*/  ULDC UR6, c[0x0][0x234] ;  /* 0x00008d0000067ab9 */ /* 0x000fe40000000800 */
[----:B0-----:R-:W-:-:S04]  /*3cd0*/  IMAD.U32 R17, RZ, RZ, UR6 ;  /* 0x00000006ff117e24 */ /* 0x001fc8000f8e00ff */
        /* <DEDUP_REMOVED lines=21> */
.L_x_930:
[----:B------:R-:W-:Y:S05]  /*3e30*/  BSYNC B2 ;  /* 0x0000000000027941 */ /* 0x000fea0003800000 */
.L_x_928:
        /* <DEDUP_REMOVED lines=15> */
.L_x_932:
        /* <DEDUP_REMOVED lines=18> */
.L_x_933:
[----:B------:R-:W-:Y:S05]  /*4050*/  BSYNC B2 ;  /* 0x0000000000027941 */ /* 0x000fea0003800000 */
.L_x_931:
        /* <DEDUP_REMOVED lines=20> */
.L_x_935:
        /* <DEDUP_REMOVED lines=19> */
.L_x_936:
[----:B------:R-:W-:Y:S05]  /*42d0*/  BSYNC B2 ;  /* 0x0000000000027941 */ /* 0x000fea0003800000 */
.L_x_934:
[----:B------:R-:W-:Y:S01]  /*42e0*/  IADD3 R22, -R22, 0x1, R21 ;  /* 0x0000000116167810 */ /* 0x000fe20007ffe115 */
[----:B------:R-:W-:Y:S01]  /*42f0*/  VIADD R42, R42, UR14 ;  /* 0x0000000e2a2a7c36 */ /* 0x000fe20008000000 */
[----:B------:R-:W-:Y:S01]  /*4300*/  MOV R19, UR14 ;  /* 0x0000000e00137c02 */ /* 0x000fe20008000f00 */
[----:B------:R-:W-:Y:S02]  /*4310*/  BSSY B2, `(.L_x_937) ;  /* 0x0000033000027945 */ /* 0x000fe40003800000 */
[----:B------:R-:W-:Y:S01]  /*4320*/  IMAD R22, R15, R22, RZ ;  /* 0x000000160f167224 */ /* 0x000fe200078e02ff */
[----:B------:R-:W-:Y:S01]  /*4330*/  SHF.R.S32.HI R43, RZ, 0x1f, R42 ;  /* 0x0000001fff2b7819 */ /* 0x000fe2000001142a */
[----:B------:R-:W-:-:S03]  /*4340*/  IMAD.WIDE R40, R19, 0x4, R40 ;  /* 0x0000000413287825 */ /* 0x000fc600078e0228 */
[----:B------:R-:W-:Y:S02]  /*4350*/  I2FP.F32.S32 R22, R22 ;  /* 0x0000001600167245 */ /* 0x000fe40000201400 */
[----:B------:R-:W-:Y:S02]  /*4360*/  LOP3.LUT R2, R43, UR15, RZ, 0xfc, !PT ;  /* 0x0000000f2b027c12 */ /* 0x000fe4000f8efcff */
[----:B------:R-:W0:Y:S02]  /*4370*/  MUFU.RCP R17, R22 ;  /* 0x0000001600117308 */ /* 0x000e240000001000 */
[----:B------:R-:W-:Y:S01]  /*4380*/  ISETP.NE.U32.AND P0, PT, R2, RZ, PT ;  /* 0x000000ff0200720c */ /* 0x000fe20003f05070 */
[----:B0-----:R-:W-:-:S05]  /*4390*/  FMUL.FTZ R17, RZ, R17 ;  /* 0x00000011ff117220 */ /* 0x001fca0000410000 */
[----:B------:R0:W-:Y:S07]  /*43a0*/  STG.E desc[UR12][R40.64], R17 ;  /* 0x0000001128007986 */ /* 0x0001ee000c10190c */
[----:B------:R-:W-:Y:S05]  /*43b0*/  @!P0 BRA `(.L_x_938) ;  /* 0x0000000000448947 */ /* 0x000fea0003800000 */
[----:B------:R-:W-:Y:S01]  /*43c0*/  ULDC UR6, c[0x0][0x234] ;  /* 0x00008d0000067ab9 */ /* 0x000fe20000000800 */
[----:B------:R-:W-:Y:S01]  /*43d0*/  MOV R48, R42 ;  /* 0x0000002a00307202 */ /* 0x000fe20000000f00 */
[----:B------:R-:W-:Y:S01]  /*43e0*/  IMAD.MOV.U32 R19, RZ, RZ, R43 ;  /* 0x000000ffff137224 */ /* 0x000fe200078e002b */
[----:B0-----:R-:W-:Y:S01]  /*43f0*/  MOV R17, UR15 ;  /* 0x0000000f00117c02 */ /* 0x001fe20008000f00 */
        /* <DEDUP_REMOVED lines=13> */
.L_x_938:
[----:B------:R-:W-:Y:S02]  /*44d0*/  ULDC UR6, c[0x0][0x234] ;  /* 0x00008d0000067ab9 */ /* 0x000fe40000000800 */
[----:B0-----:R-:W-:-:S04]  /*44e0*/  MOV R17, UR6 ;  /* 0x0000000600117c02 */ /* 0x001fc80008000f00 */
        /* <DEDUP_REMOVED lines=21> */
.L_x_939:
[----:B------:R-:W-:Y:S05]  /*4640*/  BSYNC B2 ;  /* 0x0000000000027941 */ /* 0x000fea0003800000 */
.L_x_937:
        /* <DEDUP_REMOVED lines=15> */
.L_x_941:
        /* <DEDUP_REMOVED lines=18> */
.L_x_942:
[----:B------:R-:W-:Y:S05]  /*4860*/  BSYNC B2 ;  /* 0x0000000000027941 */ /* 0x000fea0003800000 */
.L_x_940:
        /* <DEDUP_REMOVED lines=20> */
.L_x_944:
        /* <DEDUP_REMOVED lines=19> */
.L_x_945:
[----:B------:R-:W-:Y:S05]  /*4ae0*/  BSYNC B2 ;  /* 0x0000000000027941 */ /* 0x000fea0003800000 */
.L_x_943:
[----:B------:R-:W-:Y:S01]  /*4af0*/  IADD3 R22, -R22, 0x1, R21 ;  /* 0x0000000116167810 */ /* 0x000fe20007ffe115 */
[----:B------:R-:W-:Y:S01]  /*4b00*/  IMAD.U32 R19, RZ, RZ, UR14 ;  /* 0x0000000eff137e24 */ /* 0x000fe2000f8e00ff */
[----:B------:R-:W-:Y:S01]  /*4b10*/  IADD3 R42, R42, UR14, RZ ;  /* 0x0000000e2a2a7c10 */ /* 0x000fe2000fffe0ff */
        /* <DEDUP_REMOVED lines=28> */
.L_x_947:
        /* <DEDUP_REMOVED lines=23> */
.L_x_948:
[----:B------:R-:W-:Y:S05]  /*4e50*/  BSYNC B2 ;  /* 0x0000000000027941 */ /* 0x000fea0003800000 */
.L_x_946:
        /* <DEDUP_REMOVED lines=15> */
.L_x_950:
        /* <DEDUP_REMOVED lines=18> */
.L_x_951:
[----:B------:R-:W-:Y:S05]  /*5070*/  BSYNC B2 ;  /* 0x0000000000027941 */ /* 0x000fea0003800000 */
.L_x_949:
        /* <DEDUP_REMOVED lines=20> */
.L_x_953:
        /* <DEDUP_REMOVED lines=19> */
.L_x_954:
[----:B------:R-:W-:Y:S05]  /*52f0*/  BSYNC B2 ;  /* 0x0000000000027941 */ /* 0x000fea0003800000 */
.L_x_952:
[----:B------:R-:W-:Y:S01]  /*5300*/  IADD3 R22, -R22, 0x1, R21 ;  /* 0x0000000116167810 */ /* 0x000fe20007ffe115 */
[----:B------:R-:W-:Y:S01]  /*5310*/  ULDC UR6, c[0x0][0x234] ;  /* 0x00008d0000067ab9 */ /* 0x000fe20000000800 */
[----:B------:R-:W-:-:S03]  /*5320*/  MOV R17, UR14 ;  /* 0x0000000e00117c02 */ /* 0x000fc60008000f00 */
[----:B------:R-:W-:Y:S02]  /*5330*/  IMAD R22, R15, R22, RZ ;  /* 0x000000160f167224 */ /* 0x000fe400078e02ff */
[----:B------:R-:W-:-:S03]  /*5340*/  IMAD.WIDE R40, R17, 0x4, R40 ;  /* 0x0000000411287825 */ /* 0x000fc600078e0228 */
[----:B------:R-:W-:Y:S01]  /*5350*/  I2FP.F32.S32 R2, R22 ;  /* 0x0000001600027245 */ /* 0x000fe20000201400 */
[----:B------:R-:W-:-:S05]  /*5360*/  VIADD R22, R42, UR14 ;  /* 0x0000000e2a167c36 */ /* 0x000fca0008000000 */
[----:B------:R-:W0:Y:S01]  /*5370*/  MUFU.RCP R2, R2 ;  /* 0x0000000200027308 */ /* 0x000e220000001000 */
[----:B------:R-:W-:Y:S01]  /*5380*/  ISETP.GE.AND P0, PT, R22, UR6, PT ;  /* 0x0000000616007c0c */ /* 0x000fe2000bf06270 */
[----:B0-----:R-:W-:-:S05]  /*5390*/  FMUL.FTZ R17, RZ, R2 ;  /* 0x00000002ff117220 */ /* 0x001fca0000410000 */
[----:B------:R3:W-:Y:S07]  /*53a0*/  STG.E desc[UR12][R40.64], R17 ;  /* 0x0000001128007986 */ /* 0x0007ee000c10190c */
[----:B------:R-:W-:Y:S05]  /*53b0*/  @!P0 BRA `(.L_x_955) ;  /* 0xffffffdc00d88947 */ /* 0x000fea000383ffff */
.L_x_918:
[----:B------:R-:W-:Y:S05]  /*53c0*/  BSYNC B1 ;  /* 0x0000000000017941 */ /* 0x000fea0003800000 */
.L_x_917:
[----:B------:R-:W-:Y:S05]  /*53d0*/  BRA `(.L_x_886) ;  /* 0x0000001800287947 */ /* 0x000fea0003800000 */
.L_x_887:
[----:B------:R-:W-:-:S07]  /*53e0*/  MOV R40, R36 ;  /* 0x0000002400287202 */ /* 0x000fce0000000f00 */
.L_x_982:
        /* <DEDUP_REMOVED lines=22> */
.L_x_957:
        /* <DEDUP_REMOVED lines=23> */
.L_x_958:
[----:B------:R-:W-:Y:S05]  /*56c0*/  BSYNC B1 ;  /* 0x0000000000017941 */ /* 0x000fea0003800000 */
.L_x_956:
        /* <DEDUP_REMOVED lines=14> */
[----:B------:R-:W-:Y:S01]  /*57b0*/  MOV R43, R21 ;  /* 0x00000015002b7202 */ /* 0x000fe20000000f00 */
[----:B------:R-:W-:Y:S06]  /*57c0*/  BRA `(.L_x_961) ;  /* 0x0000000000487947 */ /* 0x000fec0003800000 */
.L_x_960:
        /* <DEDUP_REMOVED lines=18> */
.L_x_961:
[----:B------:R-:W-:Y:S05]  /*58f0*/  BSYNC B1 ;  /* 0x0000000000017941 */ /* 0x000fea0003800000 */
.L_x_959:
        /* <DEDUP_REMOVED lines=20> */
.L_x_963:
        /* <DEDUP_REMOVED lines=19> */
.L_x_964:
[----:B------:R-:W-:Y:S05]  /*5b70*/  BSYNC B1 ;  /* 0x0000000000017941 */ /* 0x000fea0003800000 */
.L_x_962:
[--C-:B------:R-:W-:Y:S01]  /*5b80*/  IMAD.IADD R17, R21, 0x1, -R44.reuse ;  /* 0x0000000115117824 */ /* 0x100fe200078e0a2c */
[----:B------:R-:W-:Y:S01]  /*5b90*/  SHF.R.S32.HI R2, RZ, 0x1f, R44 ;  /* 0x0000001fff027819 */ /* 0x000fe2000001142c */
[----:B------:R-:W-:Y:S01]  /*5ba0*/  ULDC.64 UR10, c[0x0][0x260] ;  /* 0x00009800000a7ab9 */ /* 0x000fe20000000a00 */
[----:B------:R-:W-:Y:S01]  /*5bb0*/  IADD3 R42, -R42, RZ, RZ ;  /* 0x000000ff2a2a7210 */ /* 0x000fe20007ffe1ff */
[----:B------:R-:W-:Y:S01]  /*5bc0*/  ULDC UR6, c[0x0][0x228] ;  /* 0x00008a0000067ab9 */ /* 0x000fe20000000800 */
[----:B------:R-:W-:Y:S01]  /*5bd0*/  ISETP.GE.U32.AND P1, PT, R17, 0x3, PT ;  /* 0x000000031100780c */ /* 0x000fe20003f26070 */
[----:B------:R-:W-:Y:S01]  /*5be0*/  IMAD R17, R2, UR10, RZ ;  /* 0x0000000a02117c24 */ /* 0x000fe2000f8e02ff */
[--C-:B------:R-:W-:Y:S01]  /*5bf0*/  IADD3 R2, -R44, 0x1, R21.reuse ;  /* 0x000000012c027810 */ /* 0x100fe20007ffe115 */
[----:B------:R-:W-:Y:S01]  /*5c00*/  IMAD R19, R42, UR6, R21 ;  /* 0x000000062a137c24 */ /* 0x000fe2000f8e0215 */
[----:B------:R-:W-:Y:S01]  /*5c10*/  IADD3 R38, P0, R40, R14, RZ ;  /* 0x0000000e28267210 */ /* 0x000fe20007f1e0ff */
[----:B------:R-:W-:Y:S01]  /*5c20*/  IMAD.WIDE.U32 R20, R44, UR10, RZ ;  /* 0x0000000a2c147c25 */ /* 0x000fe2000f8e00ff */
[----:B------:R-:W-:Y:S01]  /*5c30*/  LOP3.LUT R52, R2, 0x3, RZ, 0xc0, !PT ;  /* 0x0000000302347812 */ /* 0x000fe200078ec0ff */
[----:B------:R-:W-:Y:S01]  /*5c40*/  BSSY B1, `(.L_x_965) ;  /* 0x00000fa000017945 */ /* 0x000fe20003800000 */
[----:B------:R-:W-:Y:S01]  /*5c50*/  MOV R49, RZ ;  /* 0x000000ff00317202 */ /* 0x000fe20000000f00 */
[----:B------:R-:W-:Y:S01]  /*5c60*/  IMAD R51, R44, UR11, R17 ;  /* 0x0000000b2c337c24 */ /* 0x000fe2000f8e0211 */
[----:B------:R-:W-:Y:S01]  /*5c70*/  ULDC.64 UR10, c[0x0][0x218] ;  /* 0x00008600000a7ab9 */ /* 0x000fe20000000a00 */
[----:B------:R-:W-:Y:S01]  /*5c80*/  IMAD.X R41, R41, 0x1, R16, P0 ;  /* 0x0000000129297824 */ /* 0x000fe200000e0610 */
[----:B------:R-:W-:Y:S01]  /*5c90*/  LEA R18, P0, R38, UR10, 0x2 ;  /* 0x0000000a26127c11 */ /* 0x000fe2000f8010ff */
[----:B------:R-:W-:Y:S01]  /*5ca0*/  IMAD.MOV.U32 R50, RZ, RZ, RZ ;  /* 0x000000ffff327224 */ /* 0x000fe200078e00ff */
[----:B------:R-:W-:-:S02]  /*5cb0*/  LEA R17, P2, R20, R6, 0x2 ;  /* 0x0000000614117211 */ /* 0x000fc400078410ff */
[----:B------:R-:W-:Y:S02]  /*5cc0*/  IADD3 R51, R21, R51, RZ ;  /* 0x0000003315337210 */ /* 0x000fe40007ffe0ff */
[----:B------:R-:W-:Y:S02]  /*5cd0*/  IADD3 R52, -R43, R19, -R52 ;  /* 0x000000132b347210 */ /* 0x000fe40007ffe934 */
[----:B------:R-:W-:Y:S02]  /*5ce0*/  LEA.HI.X R19, R38, UR11, R41, 0x2, P0 ;  /* 0x0000000b26137c11 */ /* 0x000fe400080f1429 */
[----:B------:R-:W-:-:S07]  /*5cf0*/  LEA.HI.X R51, R20, R7, R51, 0x2, P2 ;  /* 0x0000000714337211 */ /* 0x000fce00010f1433 */
.L_x_981:
[----:B------:R-:W-:Y:S01]  /*5d00*/  ISETP.GE.AND P0, PT, R23, 0x1, PT ;  /* 0x000000011700780c */ /* 0x000fe20003f06270 */
[----:B------:R-:W-:-:S12]  /*5d10*/  BSSY B2, `(.L_x_966) ;  /* 0x00000e9000027945 */ /* 0x000fd80003800000 */
[----:B------:R-:W-:Y:S05]  /*5d20*/  @!P0 BRA `(.L_x_967) ;  /* 0x0000000c009c8947 */ /* 0x000fea0003800000 */
[----:B------:R-:W-:Y:S01]  /*5d30*/  IMAD.IADD R38, R49, 0x1, R3 ;  /* 0x0000000131267824 */ /* 0x000fe200078e0203 */
[----:B------:R-:W-:Y:S01]  /*5d40*/  ULDC.64 UR10, c[0x0][0x250] ;  /* 0x00009400000a7ab9 */ /* 0x000fe20000000a00 */
[----:B------:R-:W-:-:S03]  /*5d50*/  IMAD.MOV.U32 R45, RZ, RZ, RZ ;  /* 0x000000ffff2d7224 */ /* 0x000fc600078e00ff */
[----:B------:R-:W-:-:S05]  /*5d60*/  SHF.R.S32.HI R20, RZ, 0x1f, R38 ;  /* 0x0000001fff147819 */ /* 0x000fca0000011426 */
[----:B------:R-:W-:Y:S02]  /*5d70*/  IMAD R39, R20, UR10, RZ ;  /* 0x0000000a14277c24 */ /* 0x000fe4000f8e02ff */
[----:B------:R-:W-:-:S04]  /*5d80*/  IMAD.WIDE.U32 R20, R38, UR10, RZ ;  /* 0x0000000a26147c25 */ /* 0x000fc8000f8e00ff */
[----:B------:R-:W-:Y:S01]  /*5d90*/  IMAD R39, R38, UR11, R39 ;  /* 0x0000000b26277c24 */ /* 0x000fe2000f8e0227 */
[----:B------:R-:W-:Y:S02]  /*5da0*/  IADD3 R46, P0, R34, R20, RZ ;  /* 0x00000014222e7210 */ /* 0x000fe40007f1e0ff */
[----:B------:R-:W-:Y:S02]  /*5db0*/  LEA R48, P2, R20, R17, 0x2 ;  /* 0x0000001114307211 */ /* 0x000fe400078410ff */
[----:B------:R-:W-:-:S04]  /*5dc0*/  IADD3 R38, R21, R39, RZ ;  /* 0x0000002715267210 */ /* 0x000fc80007ffe0ff */
[----:B------:R-:W-:Y:S02]  /*5dd0*/  LEA.HI.X R41, R20, R51, R38, 0x2, P2 ;  /* 0x0000003314297211 */ /* 0x000fe400010f1426 */
[----:B------:R-:W-:-:S07]  /*5de0*/  IADD3.X R47, R38, R5, RZ, P0, !PT ;  /* 0x00000005262f7210 */ /* 0x000fce00007fe4ff */
.L_x_980:
[----:B------:R-:W-:Y:S01]  /*5df0*/  ISETP.GE.AND P0, PT, R2, 0x1, PT ;  /* 0x000000010200780c */ /* 0x000fe20003f06270 */
[----:B------:R-:W-:-:S12]  /*5e00*/  BSSY B3, `(.L_x_968) ;  /* 0x00000d6000037945 */ /* 0x000fd80003800000 */
[----:B------:R-:W-:Y:S05]  /*5e10*/  @!P0 BRA `(.L_x_969) ;  /* 0x0000000c00508947 */ /* 0x000fea0003800000 */
[----:B------:R-:W0:Y:S01]  /*5e20*/  LDC.64 R38, c[0x0][0x258] ;  /* 0x00009600ff267b82 */ /* 0x000e220000000a00 */
[----:B------:R-:W-:Y:S01]  /*5e30*/  IMAD.IADD R43, R45, 0x1, R22 ;  /* 0x000000012d2b7824 */ /* 0x000fe200078e0216 */
[----:B------:R-:W-:Y:S01]  /*5e40*/  BSSY B4, `(.L_x_970) ;  /* 0x00000aa000047945 */ /* 0x000fe20003800000 */
[----:B------:R-:W-:-:S03]  /*5e50*/  HFMA2.MMA R53, -RZ, RZ, 0, 0 ;  /* 0x00000000ff357435 */ /* 0x000fc600000001ff */
        /* <DEDUP_REMOVED lines=24> */
.L_x_976:
[----:B------:R-:W-:Y:S01]  /*5fe0*/  MOV R39, R43 ;  /* 0x0000002b00277202 */ /* 0x000fe20000000f00 */
[----:B------:R-:W-:-:S05]  /*5ff0*/  IMAD.MOV.U32 R38, RZ, RZ, R56 ;  /* 0x000000ffff267224 */ /* 0x000fca00078e0038 */
[----:B------:R-:W2:Y:S01]  /*6000*/  LDG.E R39, desc[UR12][R38.64] ;  /* 0x0000000c26277981 */ /* 0x000ea2000c1e1900 */
[----:B------:R-:W-:-:S05]  /*6010*/  IADD3 R42, P2, R56, R61, RZ ;  /* 0x0000003d382a7210 */ /* 0x000fca0007f5e0ff */
[----:B------:R-:W-:-:S05]  /*6020*/  IMAD.X R43, R43, 0x1, R59, P2 ;  /* 0x000000012b2b7824 */ /* 0x000fca00010e063b */
[----:B------:R0:W3:Y:S02]  /*6030*/  LDG.E R56, desc[UR12][R42.64] ;  /* 0x0000000c2a387981 */ /* 0x0000e4000c1e1900 */
[----:B0-----:R-:W-:-:S04]  /*6040*/  IADD3 R42, P2, R42, R61, RZ ;  /* 0x0000003d2a2a7210 */ /* 0x001fc80007f5e0ff */
[----:B------:R-:W-:-:S05]  /*6050*/  IADD3.X R43, R43, R59, RZ, P2, !PT ;  /* 0x0000003b2b2b7210 */ /* 0x000fca00017fe4ff */
[----:B------:R0:W4:Y:S02]  /*6060*/  LDG.E R57, desc[UR12][R42.64] ;  /* 0x0000000c2a397981 */ /* 0x000124000c1e1900 */
[----:B0-----:R-:W-:-:S05]  /*6070*/  IADD3 R42, P2, R42, R61, RZ ;  /* 0x0000003d2a2a7210 */ /* 0x001fca0007f5e0ff */
[----:B------:R-:W-:Y:S02]  /*6080*/  IMAD.X R43, R43, 0x1, R59, P2 ;  /* 0x000000012b2b7824 */ /* 0x000fe400010e063b */
[----:B--2---:R-:W-:-:S03]  /*6090*/  FADD.FTZ R58, R39, R50 ;  /* 0x00000032273a7221 */ /* 0x004fc60000010000 */
[----:B------:R0:W2:Y:S01]  /*60a0*/  LDG.E R50, desc[UR12][R42.64] ;  /* 0x0000000c2a327981 */ /* 0x0000a2000c1e1900 */
[----:B------:R-:W-:-:S04]  /*60b0*/  IADD3 R38, P2, R42, R61, RZ ;  /* 0x0000003d2a267210 */ /* 0x000fc80007f5e0ff */
[----:B------:R-:W-:Y:S01]  /*60c0*/  IADD3.X R39, R43, R59, RZ, P2, !PT ;  /* 0x0000003b2b277210 */ /* 0x000fe200017fe4ff */
[----:B---3--:R-:W-:-:S04]  /*60d0*/  FADD.FTZ R58, R58, R56 ;  /* 0x000000383a3a7221 */ /* 0x008fc80000010000 */
[----:B------:R1:W3:Y:S01]  /*60e0*/  LDG.E R56, desc[UR12][R38.64] ;  /* 0x0000000c26387981 */ /* 0x0002e2000c1e1900 */
[----:B0-----:R-:W-:-:S05]  /*60f0*/  IADD3 R42, P2, R38, R61, RZ ;  /* 0x0000003d262a7210 */ /* 0x001fca0007f5e0ff */
[----:B------:R-:W-:Y:S01]  /*6100*/  IMAD.X R43, R39, 0x1, R59, P2 ;  /* 0x00000001272b7824 */ /* 0x000fe200010e063b */
[----:B-1----:R-:W-:-:S04]  /*6110*/  IADD3 R38, P2, R42, R61, RZ ;  /* 0x0000003d2a267210 */ /* 0x002fc80007f5e0ff */
[----:B------:R-:W-:Y:S01]  /*6120*/  IADD3.X R39, R43, R59, RZ, P2, !PT ;  /* 0x0000003b2b277210 */ /* 0x000fe200017fe4ff */
[----:B----4-:R-:W-:Y:S02]  /*6130*/  FADD.FTZ R57, R58, R57 ;  /* 0x000000393a397221 */ /* 0x010fe40000010000 */
[----:B------:R0:W4:Y:S02]  /*6140*/  LDG.E R58, desc[UR12][R42.64] ;  /* 0x0000000c2a3a7981 */ /* 0x000124000c1e1900 */
[----:B--2---:R-:W-:Y:S02]  /*6150*/  FADD.FTZ R57, R57, R50 ;  /* 0x0000003239397221 */ /* 0x004fe40000010000 */
[----:B------:R-:W2:Y:S01]  /*6160*/  LDG.E R50, desc[UR12][R38.64] ;  /* 0x0000000c26327981 */ /* 0x000ea2000c1e1900 */
[----:B0-----:R-:W-:-:S05]  /*6170*/  IADD3 R42, P2, R38, R61, RZ ;  /* 0x0000003d262a7210 */ /* 0x001fca0007f5e0ff */
[----:B------:R-:W-:Y:S02]  /*6180*/  IMAD.X R43, R39, 0x1, R59, P2 ;  /* 0x00000001272b7824 */ /* 0x000fe400010e063b */
[----:B---3--:R-:W-:Y:S01]  /*6190*/  FADD.FTZ R60, R57, R56 ;  /* 0x00000038393c7221 */ /* 0x008fe20000010000 */
[----:B------:R-:W-:Y:S02]  /*61a0*/  IADD3 R56, P2, R42, R61, RZ ;  /* 0x0000003d2a387210 */ /* 0x000fe40007f5e0ff */
[----:B------:R0:W3:Y:S02]  /*61b0*/  LDG.E R39, desc[UR12][R42.64] ;  /* 0x0000000c2a277981 */ /* 0x0000e4000c1e1900 */
[----:B------:R-:W-:-:S05]  /*61c0*/  IADD3.X R57, R43, R59, RZ, P2, !PT ;  /* 0x0000003b2b397210 */ /* 0x000fca00017fe4ff */
[----:B------:R1:W5:Y:S01]  /*61d0*/  LDG.E R38, desc[UR12][R56.64] ;  /* 0x0000000c38267981 */ /* 0x000362000c1e1900 */
[----:B0-----:R-:W-:-:S05]  /*61e0*/  IADD3 R42, P2, R56, R61, RZ ;  /* 0x0000003d382a7210 */ /* 0x001fca0007f5e0ff */
[----:B------:R-:W-:Y:S02]  /*61f0*/  IMAD.X R43, R57, 0x1, R59, P2 ;  /* 0x00000001392b7824 */ /* 0x000fe400010e063b */
[----:B----4-:R-:W-:-:S04]  /*6200*/  FADD.FTZ R58, R60, R58 ;  /* 0x0000003a3c3a7221 */ /* 0x010fc80000010000 */
[----:B--2---:R-:W-:Y:S02]  /*6210*/  FADD.FTZ R58, R58, R50 ;  /* 0x000000323a3a7221 */ /* 0x004fe40000010000 */
[----:B------:R0:W2:Y:S01]  /*6220*/  LDG.E R50, desc[UR12][R42.64] ;  /* 0x0000000c2a327981 */ /* 0x0000a2000c1e1900 */
[----:B-1----:R-:W-:-:S04]  /*6230*/  IADD3 R56, P2, R42, R61, RZ ;  /* 0x0000003d2a387210 */ /* 0x002fc80007f5e0ff */
[----:B------:R-:W-:Y:S02]  /*6240*/  IADD3.X R57, R43, R59, RZ, P2, !PT ;  /* 0x0000003b2b397210 */ /* 0x000fe400017fe4ff */
[----:B0-----:R-:W-:-:S03]  /*6250*/  IADD3 R42, P2, R56, R61, RZ ;  /* 0x0000003d382a7210 */ /* 0x001fc60007f5e0ff */
[----:B------:R-:W4:Y:S01]  /*6260*/  LDG.E R56, desc[UR12][R56.64] ;  /* 0x0000000c38387981 */ /* 0x000f22000c1e1900 */
[----:B---3--:R-:W-:Y:S01]  /*6270*/  FADD.FTZ R39, R58, R39 ;  /* 0x000000273a277221 */ /* 0x008fe20000010000 */
[----:B------:R-:W-:-:S03]  /*6280*/  IMAD.X R43, R57, 0x1, R59, P2 ;  /* 0x00000001392b7824 */ /* 0x000fc600010e063b */
[----:B-----5:R-:W-:Y:S01]  /*6290*/  FADD.FTZ R60, R39, R38 ;  /* 0x00000026273c7221 */ /* 0x020fe20000010000 */
[----:B------:R-:W-:Y:S01]  /*62a0*/  IADD3 R38, P2, R42, R61, RZ ;  /* 0x0000003d2a267210 */ /* 0x000fe20007f5e0ff */
[----:B------:R0:W3:Y:S03]  /*62b0*/  LDG.E R58, desc[UR12][R42.64] ;  /* 0x0000000c2a3a7981 */ /* 0x0000e6000c1e1900 */
[----:B------:R-:W-:Y:S01]  /*62c0*/  IADD3.X R39, R43, R59, RZ, P2, !PT ;  /* 0x0000003b2b277210 */ /* 0x000fe200017fe4ff */
[----:B--2---:R-:W-:-:S04]  /*62d0*/  FADD.FTZ R60, R60, R50 ;  /* 0x000000323c3c7221 */ /* 0x004fc80000010000 */
[----:B------:R1:W2:Y:S01]  /*62e0*/  LDG.E R50, desc[UR12][R38.64] ;  /* 0x0000000c26327981 */ /* 0x0002a2000c1e1900 */
[----:B----4-:R-:W-:Y:S01]  /*62f0*/  FADD.FTZ R60, R60, R56 ;  /* 0x000000383c3c7221 */ /* 0x010fe20000010000 */
[----:B------:R-:W-:-:S05]  /*6300*/  IADD3 R56, P2, R38, R61, RZ ;  /* 0x0000003d26387210 */ /* 0x000fca0007f5e0ff */
[----:B------:R-:W-:Y:S01]  /*6310*/  IMAD.X R57, R39, 0x1, R59, P2 ;  /* 0x0000000127397824 */ /* 0x000fe200010e063b */
[----:B0-----:R-:W-:-:S04]  /*6320*/  IADD3 R42, P2, R56, R61, RZ ;  /* 0x0000003d382a7210 */ /* 0x001fc80007f5e0ff */
[----:B------:R-:W-:Y:S01]  /*6330*/  IADD3.X R43, R57, R59, RZ, P2, !PT ;  /* 0x0000003b392b7210 */ /* 0x000fe200017fe4ff */
[----:B------:R-:W4:Y:S01]  /*6340*/  LDG.E R56, desc[UR12][R56.64] ;  /* 0x0000000c38387981 */ /* 0x000f22000c1e1900 */
[----:B-1----:R-:W-:Y:S01]  /*6350*/  IADD3 R38, P2, R42, R61, RZ ;  /* 0x0000003d2a267210 */ /* 0x002fe20007f5e0ff */
[----:B---3--:R-:W-:Y:S02]  /*6360*/  FADD.FTZ R58, R60, R58 ;  /* 0x0000003a3c3a7221 */ /* 0x008fe40000010000 */
[----:B------:R-:W3:Y:S02]  /*6370*/  LDG.E R42, desc[UR12][R42.64] ;  /* 0x0000000c2a2a7981 */ /* 0x000ee4000c1e1900 */
[----:B------:R-:W-:Y:S02]  /*6380*/  IMAD.X R39, R43, 0x1, R59, P2 ;  /* 0x000000012b277824 */ /* 0x000fe400010e063b */
[----:B--2---:R-:W-:-:S03]  /*6390*/  FADD.FTZ R50, R58, R50 ;  /* 0x000000323a327221 */ /* 0x004fc60000010000 */
[----:B------:R-:W2:Y:S01]  /*63a0*/  LDG.E R58, desc[UR12][R38.64] ;  /* 0x0000000c263a7981 */ /* 0x000ea2000c1e1900 */
[----:B------:R-:W-:-:S04]  /*63b0*/  IADD3 R54, R54, -0x10, RZ ;  /* 0xfffffff036367810 */ /* 0x000fc80007ffe0ff */
[----:B------:R-:W-:Y:S01]  /*63c0*/  ISETP.GT.AND P2, PT, R54, 0xb, PT ;  /* 0x0000000b3600780c */ /* 0x000fe20003f44270 */
[----:B------:R-:W-:Y:S02]  /*63d0*/  VIADD R53, R53, 0x10 ;  /* 0x0000001035357836 */ /* 0x000fe40000000000 */
[----:B----4-:R-:W-:Y:S01]  /*63e0*/  FADD.FTZ R50, R50, R56 ;  /* 0x0000003832327221 */ /* 0x010fe20000010000 */
[----:B------:R-:W-:-:S03]  /*63f0*/  IADD3 R56, P3, R38, R61, RZ ;  /* 0x0000003d26387210 */ /* 0x000fc60007f7e0ff */
[----:B---3--:R-:W-:Y:S01]  /*6400*/  FADD.FTZ R50, R50, R42 ;  /* 0x0000002a32327221 */ /* 0x008fe20000010000 */
[----:B------:R-:W-:-:S03]  /*6410*/  IADD3.X R43, R39, R59, RZ, P3, !PT ;  /* 0x0000003b272b7210 */ /* 0x000fc60001ffe4ff */
[----:B--2---:R-:W-:Y:S02]  /*6420*/  FADD.FTZ R50, R50, R58 ;  /* 0x0000003a32327221 */ /* 0x004fe40000010000 */
[----:B------:R-:W-:Y:S05]  /*6430*/  @P2 BRA `(.L_x_976) ;  /* 0xfffffff800e82947 */ /* 0x000fea000383ffff */
.L_x_975:
[----:B------:R-:W-:Y:S05]  /*6440*/  BSYNC B6 ;  /* 0x0000000000067941 */ /* 0x000fea0003800000 */
.L_x_974:
[----:B------:R-:W-:Y:S01]  /*6450*/  VIADD R38, R54, 0x1 ;  /* 0x0000000136267836 */ /* 0x000fe20000000000 */
[----:B------:R-:W-:Y:S04]  /*6460*/  BSSY B6, `(.L_x_977) ;  /* 0x000002a000067945 */ /* 0x000fe80003800000 */
[----:B------:R-:W-:-:S13]  /*6470*/  ISETP.GT.AND P2, PT, R38, 0x4, PT ;  /* 0x000000042600780c */ /* 0x000fda0003f44270 */
[----:B------:R-:W-:Y:S05]  /*6480*/  @!P2 BRA `(.L_x_978) ;  /* 0x00000000009ca947 */ /* 0x000fea0003800000 */
[----:B------:R-:W-:Y:S01]  /*6490*/  ULDC.64 UR10, c[0x0][0x260] ;  /* 0x00009800000a7ab9 */ /* 0x000fe20000000a00 */
[----:B------:R-:W-:Y:S01]  /*64a0*/  MOV R57, R43 ;  /* 0x0000002b00397202 */ /* 0x000fe20000000f00 */
[----:B------:R-:W-:Y:S02]  /*64b0*/  USHF.L.U32 UR6, UR10, 0x2, URZ ;  /* 0x000000020a067899 */ /* 0x000fe4000800063f */
[----:B------:R-:W-:-:S03]  /*64c0*/  USHF.L.U64.HI UR11, UR10, 0x2, UR11 ;  /* 0x000000020a0b7899 */ /* 0x000fc6000801020b */
[----:B------:R-:W2:Y:S01]  /*64d0*/  LDG.E R57, desc[UR12][R56.64] ;  /* 0x0000000c38397981 */ /* 0x000ea2000c1e1900 */
[----:B------:R-:W-:-:S04]  /*64e0*/  IADD3 R42, P0, R56, UR6, RZ ;  /* 0x00000006382a7c10 */ /* 0x000fc8000ff1e0ff */
[----:B------:R-:W-:-:S05]  /*64f0*/  IADD3.X R43, R43, UR11, RZ, P0, !PT ;  /* 0x0000000b2b2b7c10 */ /* 0x000fca00087fe4ff */
[----:B------:R-:W3:Y:S01]  /*6500*/  LDG.E R59, desc[UR12][R42.64] ;  /* 0x0000000c2a3b7981 */ /* 0x000ee2000c1e1900 */
[----:B------:R-:W-:-:S04]  /*6510*/  IADD3 R38, P0, R42, UR6, RZ ;  /* 0x000000062a267c10 */ /* 0x000fc8000ff1e0ff */
[----:B------:R-:W-:-:S05]  /*6520*/  IADD3.X R39, R43, UR11, RZ, P0, !PT ;  /* 0x0000000b2b277c10 */ /* 0x000fca00087fe4ff */
[----:B------:R0:W4:Y:S02]  /*6530*/  LDG.E R58, desc[UR12][R38.64] ;  /* 0x0000000c263a7981 */ /* 0x000124000c1e1900 */
[----:B0-----:R-:W-:-:S04]  /*6540*/  IADD3 R38, P0, R38, UR6, RZ ;  /* 0x0000000626267c10 */ /* 0x001fc8000ff1e0ff */
[----:B------:R-:W-:Y:S02]  /*6550*/  IADD3.X R39, R39, UR11, RZ, P0, !PT ;  /* 0x0000000b27277c10 */ /* 0x000fe400087fe4ff */
[----:B------:R-:W-:-:S04]  /*6560*/  IADD3 R60, P0, R38, UR6, RZ ;  /* 0x00000006263c7c10 */ /* 0x000fc8000ff1e0ff */
[----:B------:R-:W-:Y:S02]  /*6570*/  IADD3.X R61, R39, UR11, RZ, P0, !PT ;  /* 0x0000000b273d7c10 */ /* 0x000fe400087fe4ff */
[----:B------:R-:W-:-:S03]  /*6580*/  IADD3 R56, P0, R60, UR6, RZ ;  /* 0x000000063c387c10 */ /* 0x000fc6000ff1e0ff */
[----:B------:R-:W5:Y:S01]  /*6590*/  LDG.E R60, desc[UR12][R60.64] ;  /* 0x0000000c3c3c7981 */ /* 0x000f62000c1e1900 */
[----:B--2---:R-:W-:Y:S01]  /*65a0*/  FADD.FTZ R42, R50, R57 ;  /* 0x00000039322a7221 */ /* 0x004fe20000010000 */
[----:B------:R-:W-:Y:S02]  /*65b0*/  IADD3.X R57, R61, UR11, RZ, P0, !PT ;  /* 0x0000000b3d397c10 */ /* 0x000fe400087fe4ff */
[----:B------:R0:W2:Y:S01]  /*65c0*/  LDG.E R50, desc[UR12][R38.64] ;  /* 0x0000000c26327981 */ /* 0x0000a2000c1e1900 */
[----:B---3--:R-:W-:Y:S01]  /*65d0*/  FADD.FTZ R59, R42, R59 ;  /* 0x0000003b2a3b7221 */ /* 0x008fe20000010000 */
[----:B------:R-:W-:Y:S02]  /*65e0*/  IADD3 R42, P0, R56, UR6, RZ ;  /* 0x00000006382a7c10 */ /* 0x000fe4000ff1e0ff */
[----:B------:R-:W3:Y:S02]  /*65f0*/  LDG.E R56, desc[UR12][R56.64] ;  /* 0x0000000c38387981 */ /* 0x000ee4000c1e1900 */
[----:B------:R-:W-:-:S02]  /*6600*/  IADD3.X R43, R57, UR11, RZ, P0, !PT ;  /* 0x0000000b392b7c10 */ /* 0x000fc400087fe4ff */
[----:B0-----:R-:W-:-:S03]  /*6610*/  IADD3 R38, P0, R42, UR6, RZ ;  /* 0x000000062a267c10 */ /* 0x001fc6000ff1e0ff */
[----:B------:R-:W3:Y:S01]  /*6620*/  LDG.E R42, desc[UR12][R42.64] ;  /* 0x0000000c2a2a7981 */ /* 0x000ee2000c1e1900 */
[----:B------:R-:W-:Y:S01]  /*6630*/  IADD3.X R39, R43, UR11, RZ, P0, !PT ;  /* 0x0000000b2b277c10 */ /* 0x000fe200087fe4ff */
[----:B----4-:R-:W-:-:S04]  /*6640*/  FADD.FTZ R59, R59, R58 ;  /* 0x0000003a3b3b7221 */ /* 0x010fc80000010000 */
[----:B------:R-:W4:Y:S01]  /*6650*/  LDG.E R58, desc[UR12][R38.64] ;  /* 0x0000000c263a7981 */ /* 0x000f22000c1e1900 */
[----:B------:R-:W-:Y:S01]  /*6660*/  PLOP3.LUT P0, PT, PT, PT, PT, 0x8, 0x0 ;  /* 0x000000000000781c */ /* 0x000fe20003f0e170 */
[----:B------:R-:W-:Y:S01]  /*6670*/  VIADD R53, R53, 0x8 ;  /* 0x0000000835357836 */ /* 0x000fe20000000000 */
[----:B------:R-:W-:Y:S01]  /*6680*/  IADD3 R54, R54, -0x8, RZ ;  /* 0xfffffff836367810 */ /* 0x000fe20007ffe0ff */
[----:B--2---:R-:W-:-:S04]  /*6690*/  FADD.FTZ R59, R59, R50 ;  /* 0x000000323b3b7221 */ /* 0x004fc80000010000 */
[----:B-----5:R-:W-:-:S04]  /*66a0*/  FADD.FTZ R59, R59, R60 ;  /* 0x0000003c3b3b7221 */ /* 0x020fc80000010000 */
[----:B---3--:R-:W-:Y:S01]  /*66b0*/  FADD.FTZ R59, R59, R56 ;  /* 0x000000383b3b7221 */ /* 0x008fe20000010000 */
[----:B------:R-:W-:-:S03]  /*66c0*/  IADD3 R56, P2, R38, UR6, RZ ;  /* 0x0000000626387c10 */ /* 0x000fc6000ff5e0ff */
[----:B------:R-:W-:Y:S01]  /*66d0*/  FADD.FTZ R59, R59, R42 ;  /* 0x0000002a3b3b7221 */ /* 0x000fe20000010000 */
[----:B------:R-:W-:-:S03]  /*66e0*/  IADD3.X R43, R39, UR11, RZ, P2, !PT ;  /* 0x0000000b272b7c10 */ /* 0x000fc600097fe4ff */
[----:B----4-:R-:W-:-:S07]  /*66f0*/  FADD.FTZ R50, R59, R58 ;  /* 0x0000003a3b327221 */ /* 0x010fce0000010000 */
.L_x_978:
[----:B------:R-:W-:Y:S05]  /*6700*/  BSYNC B6 ;  /* 0x0000000000067941 */ /* 0x000fea0003800000 */
.L_x_977:
[----:B------:R-:W-:-:S13]  /*6710*/  ISETP.NE.OR P0, PT, R54, -0x1, P0 ;  /* 0xffffffff3600780c */ /* 0x000fda0000705670 */
[----:B------:R-:W-:Y:S05]  /*6720*/  @!P0 BREAK B5 ;  /* 0x0000000000058942 */ /* 0x000fea0003800000 */
[----:B------:R-:W-:Y:S05]  /*6730*/  @!P0 BRA `(.L_x_971) ;  /* 0x0000000000688947 */ /* 0x000fea0003800000 */
.L_x_973:
[----:B------:R-:W-:Y:S05]  /*6740*/  BSYNC B5 ;  /* 0x0000000000057941 */ /* 0x000fea0003800000 */
.L_x_972:
[----:B------:R-:W0:Y:S02]  /*6750*/  LDC.64 R38, c[0x0][0x260] ;  /* 0x00009800ff267b82 */ /* 0x000e240000000a00 */
[C---:B0-----:R-:W-:Y:S01]  /*6760*/  SHF.L.U64.HI R57, R38.reuse, 0x2, R39 ;  /* 0x0000000226397819 */ /* 0x041fe20000010227 */
[----:B------:R-:W-:-:S07]  /*6770*/  IMAD.SHL.U32 R59, R38, 0x4, RZ ;  /* 0x00000004263b7824 */ /* 0x000fce00078e00ff */
.L_x_979:
[----:B------:R-:W-:Y:S01]  /*6780*/  IADD3 R38, P0, R56, R59, RZ ;  /* 0x0000003b38267210 */ /* 0x000fe20007f1e0ff */
[----:B------:R-:W-:Y:S01]  /*6790*/  IMAD.MOV.U32 R61, RZ, RZ, R43 ;  /* 0x000000ffff3d7224 */ /* 0x000fe200078e002b */
[----:B------:R-:W-:Y:S02]  /*67a0*/  MOV R60, R56 ;  /* 0x00000038003c7202 */ /* 0x000fe40000000f00 */
[----:B------:R-:W-:Y:S02]  /*67b0*/  IADD3.X R39, R43, R57, RZ, P0, !PT ;  /* 0x000000392b277210 */ /* 0x000fe400007fe4ff */
[-C--:B------:R-:W-:Y:S01]  /*67c0*/  IADD3 R42, P0, R38, R59.reuse, RZ ;  /* 0x0000003b262a7210 */ /* 0x080fe20007f1e0ff */
[----:B------:R-:W2:Y:S04]  /*67d0*/  LDG.E R61, desc[UR12][R60.64] ;  /* 0x0000000c3c3d7981 */ /* 0x000ea8000c1e1900 */
[----:B------:R0:W3:Y:S01]  /*67e0*/  LDG.E R56, desc[UR12][R38.64] ;  /* 0x0000000c26387981 */ /* 0x0000e2000c1e1900 */
[----:B------:R-:W-:Y:S01]  /*67f0*/  IMAD.X R43, R39, 0x1, R57, P0 ;  /* 0x00000001272b7824 */ /* 0x000fe200000e0639 */
[----:B0-----:R-:W-:-:S04]  /*6800*/  IADD3 R38, P0, R42, R59, RZ ;  /* 0x0000003b2a267210 */ /* 0x001fc80007f1e0ff */
[----:B------:R0:W4:Y:S01]  /*6810*/  LDG.E R42, desc[UR12][R42.64] ;  /* 0x0000000c2a2a7981 */ /* 0x000122000c1e1900 */
[----:B------:R-:W-:-:S05]  /*6820*/  IADD3.X R39, R43, R57, RZ, P0, !PT ;  /* 0x000000392b277210 */ /* 0x000fca00007fe4ff */
[----:B------:R-:W5:Y:S01]  /*6830*/  LDG.E R58, desc[UR12][R38.64] ;  /* 0x0000000c263a7981 */ /* 0x000f62000c1e1900 */
[----:B------:R-:W-:-:S05]  /*6840*/  VIADD R54, R54, 0xfffffffc ;  /* 0xfffffffc36367836 */ /* 0x000fca0000000000 */
[----:B------:R-:W-:Y:S02]  /*6850*/  ISETP.NE.AND P0, PT, R54, -0x1, PT ;  /* 0xffffffff3600780c */ /* 0x000fe40003f05270 */
[----:B------:R-:W-:Y:S01]  /*6860*/  IADD3 R53, R53, 0x4, RZ ;  /* 0x0000000435357810 */ /* 0x000fe20007ffe0ff */
[----:B--2---:R-:W-:-:S04]  /*6870*/  FADD.FTZ R50, R61, R50 ;  /* 0x000000323d327221 */ /* 0x004fc80000010000 */
[----:B---3--:R-:W-:Y:S01]  /*6880*/  FADD.FTZ R61, R50, R56 ;  /* 0x00000038323d7221 */ /* 0x008fe20000010000 */
[----:B------:R-:W-:-:S05]  /*6890*/  IADD3 R56, P2, R38, R59, RZ ;  /* 0x0000003b26387210 */ /* 0x000fca0007f5e0ff */
[----:B0-----:R-:W-:Y:S02]  /*68a0*/  IMAD.X R43, R39, 0x1, R57, P2 ;  /* 0x00000001272b7824 */ /* 0x001fe400010e0639 */
[----:B----4-:R-:W-:-:S04]  /*68b0*/  FADD.FTZ R61, R61, R42 ;  /* 0x0000002a3d3d7221 */ /* 0x010fc80000010000 */
[----:B-----5:R-:W-:Y:S01]  /*68c0*/  FADD.FTZ R50, R61, R58 ;  /* 0x0000003a3d327221 */ /* 0x020fe20000010000 */
[----:B------:R-:W-:Y:S06]  /*68d0*/  @P0 BRA `(.L_x_979) ;  /* 0xfffffffc00a80947 */ /* 0x000fec000383ffff */
.L_x_971:
[----:B------:R-:W-:Y:S05]  /*68e0*/  BSYNC B4 ;  /* 0x0000000000047941 */ /* 0x000fea0003800000 */
.L_x_970:
[----:B------:R-:W-:-:S13]  /*68f0*/  LOP3.LUT P0, RZ, R2, 0x3, RZ, 0xc0, !PT ;  /* 0x0000000302ff7812 */ /* 0x000fda000780c0ff */
[----:B------:R-:W-:Y:S05]  /*6900*/  @!P0 BRA `(.L_x_969) ;  /* 0x0000000000948947 */ /* 0x000fea0003800000 */
[----:B------:R-:W0:Y:S01]  /*6910*/  LDC.64 R38, c[0x0][0x260] ;  /* 0x00009800ff267b82 */ /* 0x000e220000000a00 */
[----:B------:R-:W-:-:S04]  /*6920*/  IADD3 R53, R53, R44, RZ ;  /* 0x0000002c35357210 */ /* 0x000fc80007ffe0ff */
[----:B------:R-:W-:-:S03]  /*6930*/  SHF.R.S32.HI R21, RZ, 0x1f, R53 ;  /* 0x0000001fff157819 */ /* 0x000fc60000011435 */
[----:B------:R-:W1:Y:S02]  /*6940*/  LDC.64 R42, c[0x0][0x210] ;  /* 0x00008400ff2a7b82 */ /* 0x000e640000000a00 */
[-C--:B0-----:R-:W-:Y:S02]  /*6950*/  IMAD R54, R21, R38.reuse, RZ ;  /* 0x0000002615367224 */ /* 0x081fe400078e02ff */
[----:B------:R-:W-:Y:S02]  /*6960*/  IMAD.MOV.U32 R21, RZ, RZ, R55 ;  /* 0x000000ffff157224 */ /* 0x000fe400078e0037 */
[C---:B------:R-:W-:Y:S02]  /*6970*/  IMAD R55, R53.reuse, R39, R54 ;  /* 0x0000002735377224 */ /* 0x040fe400078e0236 */
[----:B------:R-:W-:-:S05]  /*6980*/  IMAD.WIDE.U32 R56, R53, R38, R20 ;  /* 0x0000002635387225 */ /* 0x000fca00078e0014 */
[----:B------:R-:W-:Y:S02]  /*6990*/  IADD3 R55, R57, R55, RZ ;  /* 0x0000003739377210 */ /* 0x000fe40007ffe0ff */
[----:B-1----:R-:W-:-:S04]  /*69a0*/  LEA R54, P0, R56, R42, 0x2 ;  /* 0x0000002a38367211 */ /* 0x002fc800078010ff */
[----:B------:R-:W-:-:S06]  /*69b0*/  LEA.HI.X R55, R56, R43, R55, 0x2, P0 ;  /* 0x0000002b38377211 */ /* 0x000fcc00000f1437 */
[----:B------:R-:W2:Y:S01]  /*69c0*/  LDG.E R55, desc[UR12][R54.64] ;  /* 0x0000000c36377981 */ /* 0x000ea2000c1e1900 */
[----:B------:R-:W-:-:S04]  /*69d0*/  LOP3.LUT R56, R2, 0x3, RZ, 0xc0, !PT ;  /* 0x0000000302387812 */ /* 0x000fc800078ec0ff */
[----:B------:R-:W-:Y:S01]  /*69e0*/  ISETP.NE.AND P0, PT, R56, 0x1, PT ;  /* 0x000000013800780c */ /* 0x000fe20003f05270 */
[----:B--2---:R-:W-:-:S12]  /*69f0*/  FADD.FTZ R50, R50, R55 ;  /* 0x0000003732327221 */ /* 0x004fd80000010000 */
[----:B------:R-:W-:Y:S05]  /*6a00*/  @!P0 BRA `(.L_x_969) ;  /* 0x0000000000548947 */ /* 0x000fea0003800000 */
[----:B------:R-:W-:Y:S01]  /*6a10*/  ISETP.NE.AND P0, PT, R56, 0x2, PT ;  /* 0x000000023800780c */ /* 0x000fe20003f05270 */
[----:B------:R-:W-:-:S05]  /*6a20*/  VIADD R55, R53, 0x1 ;  /* 0x0000000135377836 */ /* 0x000fca0000000000 */
[----:B------:R-:W-:-:S05]  /*6a30*/  SHF.R.S32.HI R59, RZ, 0x1f, R55 ;  /* 0x0000001fff3b7819 */ /* 0x000fca0000011437 */
[-C--:B------:R-:W-:Y:S02]  /*6a40*/  IMAD R54, R59, R38.reuse, RZ ;  /* 0x000000263b367224 */ /* 0x080fe400078e02ff */
[----:B------:R-:W-:Y:S02]  /*6a50*/  @P0 IADD3 R57, R53, 0x2, RZ ;  /* 0x0000000235390810 */ /* 0x000fe40007ffe0ff */
[C---:B------:R-:W-:Y:S02]  /*6a60*/  IMAD R53, R55.reuse, R39, R54 ;  /* 0x0000002737357224 */ /* 0x040fe400078e0236 */
[----:B------:R-:W-:Y:S01]  /*6a70*/  @P0 SHF.R.S32.HI R59, RZ, 0x1f, R57 ;  /* 0x0000001fff3b0819 */ /* 0x000fe20000011439 */
[----:B------:R-:W-:-:S04]  /*6a80*/  IMAD.WIDE.U32 R54, R55, R38, R20 ;  /* 0x0000002637367225 */ /* 0x000fc800078e0014 */
[-C--:B------:R-:W-:Y:S02]  /*6a90*/  @P0 IMAD R56, R59, R38.reuse, RZ ;  /* 0x000000263b380224 */ /* 0x080fe400078e02ff */
[----:B------:R-:W-:Y:S01]  /*6aa0*/  @P0 IMAD.WIDE.U32 R20, R57, R38, R20 ;  /* 0x0000002639140225 */ /* 0x000fe200078e0014 */
[----:B------:R-:W-:-:S03]  /*6ab0*/  LEA R38, P2, R54, R42, 0x2 ;  /* 0x0000002a36267211 */ /* 0x000fc600078410ff */
[----:B------:R-:W-:Y:S01]  /*6ac0*/  @P0 IMAD R57, R57, R39, R56 ;  /* 0x0000002739390224 */ /* 0x000fe200078e0238 */
[----:B------:R-:W-:Y:S01]  /*6ad0*/  @P0 LEA R42, P3, R20, R42, 0x2 ;  /* 0x0000002a142a0211 */ /* 0x000fe200078610ff */
[----:B------:R-:W-:-:S03]  /*6ae0*/  IMAD.IADD R53, R55, 0x1, R53 ;  /* 0x0000000137357824 */ /* 0x000fc600078e0235 */
[----:B------:R-:W-:Y:S02]  /*6af0*/  @P0 IADD3 R21, R21, R57, RZ ;  /* 0x0000003915150210 */ /* 0x000fe40007ffe0ff */
[-C--:B------:R-:W-:Y:S02]  /*6b00*/  LEA.HI.X R39, R54, R43.reuse, R53, 0x2, P2 ;  /* 0x0000002b36277211 */ /* 0x080fe400010f1435 */
[----:B------:R-:W-:-:S04]  /*6b10*/  @P0 LEA.HI.X R43, R20, R43, R21, 0x2, P3 ;  /* 0x0000002b142b0211 */ /* 0x000fc800018f1415 */
[----:B------:R-:W2:Y:S04]  /*6b20*/  LDG.E R39, desc[UR12][R38.64] ;  /* 0x0000000c26277981 */ /* 0x000ea8000c1e1900 */
[----:B------:R-:W3:Y:S01]  /*6b30*/  @P0 LDG.E R43, desc[UR12][R42.64] ;  /* 0x0000000c2a2b0981 */ /* 0x000ee2000c1e1900 */
[----:B--2---:R-:W-:-:S04]  /*6b40*/  FADD.FTZ R50, R50, R39 ;  /* 0x0000002732327221 */ /* 0x004fc80000010000 */
[----:B---3--:R-:W-:-:S07]  /*6b50*/  @P0 FADD.FTZ R50, R50, R43 ;  /* 0x0000002b32320221 */ /* 0x008fce0000010000 */
.L_x_969:
[----:B------:R-:W-:Y:S05]  /*6b60*/  BSYNC B3 ;  /* 0x0000000000037941 */ /* 0x000fea0003800000 */
.L_x_968:
[----:B------:R-:W-:-:S05]  /*6b70*/  VIADD R45, R45, 0x1 ;  /* 0x000000012d2d7836 */ /* 0x000fca0000000000 */
[----:B------:R-:W-:-:S13]  /*6b80*/  ISETP.GE.AND P0, PT, R45, R23, PT ;  /* 0x000000172d00720c */ /* 0x000fda0003f06270 */
[----:B------:R-:W-:Y:S05]  /*6b90*/  @!P0 BRA `(.L_x_980) ;  /* 0xfffffff000948947 */ /* 0x000fea000383ffff */
.L_x_967:
[----:B------:R-:W-:Y:S05]  /*6ba0*/  BSYNC B2 ;  /* 0x0000000000027941 */ /* 0x000fea0003800000 */
.L_x_966:
[----:B------:R-:W-:-:S04]  /*6bb0*/  IADD3 R49, R49, 0x1, RZ ;  /* 0x0000000131317810 */ /* 0x000fc80007ffe0ff */
[----:B------:R-:W-:-:S13]  /*6bc0*/  ISETP.GE.AND P0, PT, R49, R8, PT ;  /* 0x000000083100720c */ /* 0x000fda0003f06270 */
[----:B------:R-:W-:Y:S05]  /*6bd0*/  @!P0 BRA `(.L_x_981) ;  /* 0xfffffff000488947 */ /* 0x000fea000383ffff */
[----:B------:R-:W-:Y:S05]  /*6be0*/  BSYNC B1 ;  /* 0x0000000000017941 */ /* 0x000fea0003800000 */
.L_x_965:
[----:B------:R-:W-:Y:S01]  /*6bf0*/  IMAD R2, R15, R2, RZ ;  /* 0x000000020f027224 */ /* 0x000fe200078e02ff */
[----:B------:R-:W-:Y:S01]  /*6c00*/  ULDC UR6, c[0x0][0x234] ;  /* 0x00008d0000067ab9 */ /* 0x000fe20000000800 */
[----:B------:R-:W-:-:S03]  /*6c10*/  VIADD R40, R40, UR14 ;  /* 0x0000000e28287c36 */ /* 0x000fc60008000000 */
[----:B------:R-:W-:Y:S02]  /*6c20*/  I2FP.F32.S32 R2, R2 ;  /* 0x0000000200027245 */ /* 0x000fe40000201400 */
[----:B------:R-:W-:Y:S02]  /*6c30*/  ISETP.GE.AND P0, PT, R40, UR6, PT ;  /* 0x0000000628007c0c */ /* 0x000fe4000bf06270 */
[----:B------:R-:W0:Y:S02]  /*6c40*/  MUFU.RCP R17, R2 ;  /* 0x0000000200117308 */ /* 0x000e240000001000 */
[----:B0-----:R-:W-:-:S05]  /*6c50*/  FMUL.FTZ R17, R50, R17 ;  /* 0x0000001132117220 */ /* 0x001fca0000410000 */
[----:B------:R0:W-:Y:S04]  /*6c60*/  STG.E desc[UR12][R18.64], R17 ;  /* 0x0000001112007986 */ /* 0x0001e8000c10190c */
[----:B------:R-:W-:Y:S05]  /*6c70*/  @!P0 BRA `(.L_x_982) ;  /* 0xffffffe400dc8947 */ /* 0x000fea000383ffff */
.L_x_886:
[----:B------:R-:W-:Y:S05]  /*6c80*/  BSYNC B0 ;  /* 0x0000000000007941 */ /* 0x000fea0003800000 */
.L_x_885:
[----:B------:R-:W-:Y:S01]  /*6c90*/  IADD3 R0, R0, UR7, RZ ;  /* 0x0000000700007c10 */ /* 0x000fe2000fffe0ff */
[----:B------:R-:W-:-:S03]  /*6ca0*/  ULDC UR6, c[0x0][0x230] ;  /* 0x00008c0000067ab9 */ /* 0x000fc60000000800 */
[----:B------:R-:W-:-:S13]  /*6cb0*/  ISETP.GE.AND P0, PT, R0, UR6, PT ;  /* 0x0000000600007c0c */ /* 0x000fda000bf06270 */
[----:B------:R-:W-:Y:S05]  /*6cc0*/  @!P0 BRA `(.L_x_983) ;  /* 0xffffffa400748947 */ /* 0x000fea000383ffff */
[----:B------:R-:W-:Y:S05]  /*6cd0*/  EXIT ;  /* 0x000000000000794d */ /* 0x000fea0003800000 */
        .weak           $__internal_12_$__cuda_sm20_div_s64
        .type           $__internal_12_$__cuda_sm20_div_s64,@function
        .size           $__internal_12_$__cuda_sm20_div_s64,(.L_x_1137 - $__internal_12_$__cuda_sm20_div_s64)
$__internal_12_$__cuda_sm20_div_s64:
[-C--:B------:R-:W-:Y:S02]  /*6ce0*/  IADD3 R39, P1, RZ, -R18.reuse, RZ ;  /* 0x80000012ff277210 */ /* 0x080fe40007f3e0ff */
[----:B------:R-:W-:Y:S02]  /*6cf0*/  ISETP.GE.AND P0, PT, R17, RZ, PT ;  /* 0x000000ff1100720c */ /* 0x000fe40003f06270 */
[----:B------:R-:W-:Y:S01]  /*6d00*/  ISETP.GE.AND P3, PT, R19, RZ, PT ;  /* 0x000000ff1300720c */ /* 0x000fe20003f66270 */
[----:B------:R-:W-:Y:S01]  /*6d10*/  IMAD.X R20, RZ, RZ, ~R17, P1 ;  /* 0x000000ffff147224 */ /* 0x000fe200008e0e11 */
[----:B------:R-:W-:Y:S02]  /*6d20*/  SEL R38, R39, R18, !P0 ;  /* 0x0000001227267207 */ /* 0x000fe40004000000 */
[----:B------:R-:W-:Y:S02]  /*6d30*/  IADD3 R49, P4, RZ, -R48, RZ ;  /* 0x80000030ff317210 */ /* 0x000fe40007f9e0ff */
[----:B------:R-:W-:-:S02]  /*6d40*/  SEL R39, R20, R17, !P0 ;  /* 0x0000001114277207 */ /* 0x000fc40004000000 */
[----:B------:R-:W-:Y:S01]  /*6d50*/  SEL R49, R49, R48, !P3 ;  /* 0x0000003031317207 */ /* 0x000fe20005800000 */
[----:B------:R-:W-:Y:S01]  /*6d60*/  IMAD.X R48, RZ, RZ, ~R19, P4 ;  /* 0x000000ffff307224 */ /* 0x000fe200020e0e13 */
        /* <DEDUP_REMOVED lines=24> */
[----:B------:R-:W-:-:S04]  /*6ef0*/  IMAD.WIDE.U32 R50, P0, R51, R46, R50 ;  /* 0x0000002e33327225 */ /* 0x000fc80007800032 */
[C---:B------:R-:W-:Y:S02]  /*6f00*/  IMAD R45, R21.reuse, R46, RZ ;  /* 0x0000002e152d7224 */ /* 0x040fe400078e02ff */
[----:B------:R-:W-:-:S04]  /*6f10*/  IMAD.HI.U32 R20, P1, R21, R20, R50 ;  /* 0x0000001415147227 */ /* 0x000fc80007820032 */
[----:B------:R-:W-:Y:S01]  /*6f20*/  IMAD.HI.U32 R46, R21, R46, RZ ;  /* 0x0000002e152e7227 */ /* 0x000fe200078e00ff */
[----:B------:R-:W-:Y:S02]  /*6f30*/  IADD3 R20, P2, R45, R20, RZ ;  /* 0x000000142d147210 */ /* 0x000fe40007f5e0ff */
[----:B------:R-:W-:Y:S01]  /*6f40*/  SEL R45, R48, R19, !P3 ;  /* 0x00000013302d7207 */ /* 0x000fe20005800000 */
[----:B------:R-:W-:Y:S01]  /*6f50*/  IMAD.MOV.U32 R51, RZ, RZ, RZ ;  /* 0x000000ffff337224 */ /* 0x000fe200078e00ff */
[----:B------:R-:W-:Y:S01]  /*6f60*/  IADD3.X R46, R46, R21, RZ, P0, !PT ;  /* 0x000000152e2e7210 */ /* 0x000fe200007fe4ff */
[C---:B------:R-:W-:Y:S01]  /*6f70*/  IMAD.HI.U32 R50, R20.reuse, R49, RZ ;  /* 0x0000003114327227 */ /* 0x040fe200078e00ff */
[----:B------:R-:W-:Y:S02]  /*6f80*/  LOP3.LUT R19, R17, R19, RZ, 0x3c, !PT ;  /* 0x0000001311137212 */ /* 0x000fe400078e3cff */
[----:B------:R-:W-:Y:S01]  /*6f90*/  IADD3.X R46, RZ, RZ, R46, P2, P1 ;  /* 0x000000ffff2e7210 */ /* 0x000fe200017e242e */
[----:B------:R-:W-:-:S04]  /*6fa0*/  IMAD.WIDE.U32 R50, R20, R45, R50 ;  /* 0x0000002d14327225 */ /* 0x000fc800078e0032 */
[C---:B------:R-:W-:Y:S02]  /*6fb0*/  IMAD R20, R46.reuse, R45, RZ ;  /* 0x0000002d2e147224 */ /* 0x040fe400078e02ff */
[----:B------:R-:W-:-:S04]  /*6fc0*/  IMAD.HI.U32 R21, P0, R46, R49, R50 ;  /* 0x000000312e157227 */ /* 0x000fc80007800032 */
[----:B------:R-:W-:Y:S01]  /*6fd0*/  IMAD.HI.U32 R46, R46, R45, RZ ;  /* 0x0000002d2e2e7227 */ /* 0x000fe200078e00ff */
[----:B------:R-:W-:-:S04]  /*6fe0*/  IADD3 R20, P1, R20, R21, RZ ;  /* 0x0000001514147210 */ /* 0x000fc80007f3e0ff */
[----:B------:R-:W-:Y:S01]  /*6ff0*/  IADD3.X R21, R46, RZ, RZ, P0, !PT ;  /* 0x000000ff2e157210 */ /* 0x000fe200007fe4ff */
[C---:B------:R-:W-:Y:S01]  /*7000*/  IMAD.WIDE.U32 R50, R20.reuse, R38, RZ ;  /* 0x0000002614327225 */ /* 0x040fe200078e00ff */
[----:B------:R-:W-:-:S03]  /*7010*/  IADD3 R47, P2, R20, 0x1, RZ ;  /* 0x00000001142f7810 */ /* 0x000fc60007f5e0ff */
[----:B------:R-:W-:Y:S01]  /*7020*/  IMAD.X R21, RZ, RZ, R21, P1 ;  /* 0x000000ffff157224 */ /* 0x000fe200008e0615 */
[----:B------:R-:W-:Y:S01]  /*7030*/  IADD3 R49, P1, -R50, R49, RZ ;  /* 0x0000003132317210 */ /* 0x000fe20007f3e1ff */
[----:B------:R-:W-:-:S03]  /*7040*/  IMAD R46, R20, R39, R51 ;  /* 0x00000027142e7224 */ /* 0x000fc600078e0233 */
[-C--:B------:R-:W-:Y:S01]  /*7050*/  ISETP.GE.U32.AND P0, PT, R49, R38.reuse, PT ;  /* 0x000000263100720c */ /* 0x080fe20003f06070 */
[----:B------:R-:W-:-:S05]  /*7060*/  IMAD R46, R21, R38, R46 ;  /* 0x00000026152e7224 */ /* 0x000fca00078e022e */
[----:B------:R-:W-:Y:S02]  /*7070*/  IADD3.X R45, ~R46, R45, RZ, P1, !PT ;  /* 0x0000002d2e2d7210 */ /* 0x000fe40000ffe5ff */
[----:B------:R-:W-:Y:S02]  /*7080*/  IADD3 R48, P1, R49, -R38, RZ ;  /* 0x8000002631307210 */ /* 0x000fe40007f3e0ff */
[----:B------:R-:W-:-:S03]  /*7090*/  ISETP.GE.U32.AND.EX P0, PT, R45, R39, PT, P0 ;  /* 0x000000272d00720c */ /* 0x000fc60003f06100 */
[----:B------:R-:W-:Y:S01]  /*70a0*/  IMAD.X R46, R45, 0x1, ~R39, P1 ;  /* 0x000000012d2e7824 */ /* 0x000fe200008e0e27 */
[----:B------:R-:W-:Y:S02]  /*70b0*/  SEL R49, R48, R49, P0 ;  /* 0x0000003130317207 */ /* 0x000fe40000000000 */
[----:B------:R-:W-:Y:S02]  /*70c0*/  IADD3.X R48, RZ, R21, RZ, P2, !PT ;  /* 0x00000015ff307210 */ /* 0x000fe400017fe4ff */
[----:B------:R-:W-:Y:S02]  /*70d0*/  SEL R47, R47, R20, P0 ;  /* 0x000000142f2f7207 */ /* 0x000fe40000000000 */
[----:B------:R-:W-:Y:S02]  /*70e0*/  SEL R45, R46, R45, P0 ;  /* 0x0000002d2e2d7207 */ /* 0x000fe40000000000 */
[----:B------:R-:W-:Y:S01]  /*70f0*/  ISETP.GE.U32.AND P1, PT, R49, R38, PT ;  /* 0x000000263100720c */ /* 0x000fe20003f26070 */
[----:B------:R-:W-:Y:S01]  /*7100*/  IMAD.MOV.U32 R38, RZ, RZ, R2 ;  /* 0x000000ffff267224 */ /* 0x000fe200078e0002 */
[----:B------:R-:W-:-:S02]  /*7110*/  SEL R48, R48, R21, P0 ;  /* 0x0000001530307207 */ /* 0x000fc40000000000 */
[----:B------:R-:W-:Y:S02]  /*7120*/  IADD3 R20, P2, R47, 0x1, RZ ;  /* 0x000000012f147810 */ /* 0x000fe40007f5e0ff */
[----:B------:R-:W-:Y:S01]  /*7130*/  ISETP.GE.U32.AND.EX P0, PT, R45, R39, PT, P1 ;  /* 0x000000272d00720c */ /* 0x000fe20003f06110 */
[----:B------:R-:W-:Y:S01]  /*7140*/  HFMA2.MMA R39, -RZ, RZ, 0, 0 ;  /* 0x00000000ff277435 */ /* 0x000fe200000001ff */
[----:B------:R-:W-:Y:S01]  /*7150*/  ISETP.GE.AND P1, PT, R19, RZ, PT ;  /* 0x000000ff1300720c */ /* 0x000fe20003f26270 */
[----:B------:R-:W-:Y:S01]  /*7160*/  IMAD.X R21, RZ, RZ, R48, P2 ;  /* 0x000000ffff157224 */ /* 0x000fe200010e0630 */
[----:B------:R-:W-:-:S04]  /*7170*/  SEL R20, R20, R47, P0 ;  /* 0x0000002f14147207 */ /* 0x000fc80000000000 */
[----:B------:R-:W-:Y:S02]  /*7180*/  SEL R48, R21, R48, P0 ;  /* 0x0000003015307207 */ /* 0x000fe40000000000 */
[----:B------:R-:W-:Y:S02]  /*7190*/  IADD3 R21, P2, RZ, -R20, RZ ;  /* 0x80000014ff157210 */ /* 0x000fe40007f5e0ff */
[----:B------:R-:W-:Y:S02]  /*71a0*/  ISETP.NE.U32.AND P0, PT, R18, RZ, PT ;  /* 0x000000ff1200720c */ /* 0x000fe40003f05070 */
[----:B------:R-:W-:Y:S02]  /*71b0*/  IADD3.X R19, RZ, ~R48, RZ, P2, !PT ;  /* 0x80000030ff137210 */ /* 0x000fe400017fe4ff */
[----:B------:R-:W-:Y:S02]  /*71c0*/  ISETP.NE.AND.EX P0, PT, R17, RZ, PT, P0 ;  /* 0x000000ff1100720c */ /* 0x000fe40003f05300 */
[----:B------:R-:W-:-:S02]  /*71d0*/  SEL R21, R21, R20, !P1 ;  /* 0x0000001415157207 */ /* 0x000fc40004800000 */
[----:B------:R-:W-:Y:S02]  /*71e0*/  SEL R19, R19, R48, !P1 ;  /* 0x0000003013137207 */ /* 0x000fe40004800000 */
[----:B------:R-:W-:Y:S02]  /*71f0*/  SEL R21, R21, 0xffffffff, P0 ;  /* 0xffffffff15157807 */ /* 0x000fe40000000000 */
[----:B------:R-:W-:Y:S01]  /*7200*/  SEL R19, R19, 0xffffffff, P0 ;  /* 0xffffffff13137807 */ /* 0x000fe20000000000 */
[----:B------:R-:W-:Y:S06]  /*7210*/  RET.REL.NODEC R38 `(_ZN2at6native60_GLOBAL__N__aad4af22_27_AdaptiveAveragePooling3d_cu_866e08f919adaptiveaveragepoolIffEEvPKT_PS3_iiiiiilllllll) ;  /* 0xffffff8c26787950 */ /* 0x000fec0003c3ffff */
.L_x_984:
        /* <DEDUP_REMOVED lines=14> */
.L_x_1137:


//--------------------- .text._ZN2at6native60_GLOBAL__N__aad4af22_27_AdaptiveAveragePooling3d_cu_866e08f919adaptiveaveragepoolIddEEvPKT_PS3_iiiiiilllllll --------------------------
	.section	.text._ZN2at6native60_GLOBAL__N__aad4af22_27_AdaptiveAveragePooling3d_cu_866e08f919adaptiveaveragepoolIddEEvPKT_PS3_iiiiiilllllll,"ax",@progbits
	.align	128
.text._ZN2at6native60_GLOBAL__N__aad4af22_27_AdaptiveAveragePooling3d_cu_866e08f919adaptiveaveragepoolIddEEvPKT_PS3_iiiiiilllllll:
        .type           _ZN2at6native60_GLOBAL__N__aad4af22_27_AdaptiveAveragePooling3d_cu_866e08f919adaptiveaveragepoolIddEEvPKT_PS3_iiiiiilllllll,@function
        .size           _ZN2at6native60_GLOBAL__N__aad4af22_27_AdaptiveAveragePooling3d_cu_866e08f919adaptiveaveragepoolIddEEvPKT_PS3_iiiiiilllllll,(.L_x_1139 - _ZN2at6native60_GLOBAL__N__aad4af22_27_AdaptiveAveragePooling3d_cu_866e08f919adaptiveaveragepoolIddEEvPKT_PS3_iiiiiilllllll)
        .other          _ZN2at6native60_GLOBAL__N__aad4af22_27_AdaptiveAveragePooling3d_cu_866e08f919adaptiveaveragepoolIddEEvPKT_PS3_iiiiiilllllll,@"STO_CUDA_ENTRY STV_DEFAULT"
_ZN2at6native60_GLOBAL__N__aad4af22_27_AdaptiveAveragePooling3d_cu_866e08f919adaptiveaveragepoolIddEEvPKT_PS3_iiiiiilllllll:
        /* <DEDUP_REMOVED lines=21> */
[----:B------:R-:W-:Y:S05]  /*0150*/  CALL.REL.NOINC `($__internal_14_$__cuda_sm20_div_s64) ;  /* 0x0000007000b47944 */ /* 0x000fea0003c00000 */
[----:B------:R-:W-:Y:S01]  /*0160*/  ULDC UR4, c[0x0][0x22c] ;  /* 0x00008b0000047ab9 */ /* 0x000fe20000000800 */
[--C-:B------:R-:W-:Y:S01]  /*0170*/  IMAD.MOV R6, RZ, RZ, -R21.reuse ;  /* 0x000000ffff067224 */ /* 0x100fe200078e0a15 */
[----:B------:R-:W-:Y:S01]  /*0180*/  MOV R3, UR4 ;  /* 0x0000000400037c02 */ /* 0x000fe20008000f00 */
[----:B------:R-:W-:-:S04]  /*0190*/  IMAD.MOV.U32 R34, RZ, RZ, R21 ;  /* 0x000000ffff227224 */ /* 0x000fc800078e0015 */
[----:B------:R-:W-:Y:S01]  /*01a0*/  IMAD R6, R6, R3, UR8 ;  /* 0x0000000806067e24 */ /* 0x000fe2000f8e0203 */
[----:B------:R-:W-:Y:S06]  /*01b0*/  BRA `(.L_x_986) ;  /* 0x00000000005c7947 */ /* 0x000fec0003800000 */
.L_x_985:
        /* <DEDUP_REMOVED lines=23> */
.L_x_986:
        /* <DEDUP_REMOVED lines=11> */
[----:B------:R-:W-:Y:S05]  /*03e0*/  CALL.REL.NOINC `($__internal_14_$__cuda_sm20_div_s64) ;  /* 0x0000007000107944 */ /* 0x000fea0003c00000 */
[----:B------:R-:W-:Y:S01]  /*03f0*/  IMAD.MOV R3, RZ, RZ, -R21 ;  /* 0x000000ffff037224 */ /* 0x000fe200078e0a15 */
[----:B------:R-:W-:Y:S01]  /*0400*/  ULDC UR4, c[0x0][0x238] ;  /* 0x00008e0000047ab9 */ /* 0x000fe20000000800 */
[----:B------:R-:W-:Y:S02]  /*0410*/  MOV R4, R21 ;  /* 0x0000001500047202 */ /* 0x000fe40000000f00 */
[----:B------:R-:W-:Y:S01]  /*0420*/  IMAD R34, R3, UR4, R34 ;  /* 0x0000000403227c24 */ /* 0x000fe2000f8e0222 */
[----:B------:R-:W-:Y:S06]  /*0430*/  BRA `(.L_x_989) ;  /* 0x0000000000587947 */ /* 0x000fec0003800000 */
.L_x_988:
        /* <DEDUP_REMOVED lines=22> */
.L_x_989:
[----:B------:R-:W-:Y:S05]  /*05a0*/  BSYNC B0 ;  /* 0x0000000000007941 */ /* 0x000fea0003800000 */
.L_x_987:
        /* <DEDUP_REMOVED lines=13> */
[----:B------:R-:W-:Y:S05]  /*0680*/  CALL.REL.NOINC `($__internal_14_$__cuda_sm20_div_s64) ;  /* 0x0000006c00687944 */ /* 0x000fea0003c00000 */
        /* <DEDUP_REMOVED lines=10> */
.L_x_991:
        /* <DEDUP_REMOVED lines=23> */
.L_x_992:
[----:B------:R-:W-:Y:S05]  /*08a0*/  BSYNC B0 ;  /* 0x0000000000007941 */ /* 0x000fea0003800000 */
.L_x_990:
        /* <DEDUP_REMOVED lines=13> */
[----:B------:R-:W-:Y:S05]  /*0980*/  CALL.REL.NOINC `($__internal_14_$__cuda_sm20_div_s64) ;  /* 0x0000006800a87944 */ /* 0x000fea0003c00000 */
[----:B------:R-:W-:Y:S05]  /*0990*/  BRA `(.L_x_995) ;  /* 0x0000000000487947 */ /* 0x000fea0003800000 */
.L_x_994:
        /* <DEDUP_REMOVED lines=18> */
.L_x_995:
[----:B------:R-:W-:Y:S05]  /*0ac0*/  BSYNC B0 ;  /* 0x0000000000007941 */ /* 0x000fea0003800000 */
.L_x_993:
        /* <DEDUP_REMOVED lines=18> */
[----:B------:R-:W-:Y:S05]  /*0bf0*/  CALL.REL.NOINC `($__internal_14_$__cuda_sm20_div_s64) ;  /* 0x00000068000c7944 */ /* 0x000fea0003c00000 */
[----:B------:R-:W-:Y:S05]  /*0c00*/  BRA `(.L_x_998) ;  /* 0x00000000004c7947 */ /* 0x000fea0003800000 */
.L_x_997:
        /* <DEDUP_REMOVED lines=19> */
.L_x_998:
[----:B------:R-:W-:Y:S05]  /*0d40*/  BSYNC B0 ;  /* 0x0000000000007941 */ /* 0x000fea0003800000 */
.L_x_996:
        /* <DEDUP_REMOVED lines=85> */
.L_x_1108:
[----:B------:R-:W-:Y:S01]  /*12a0*/  SHF.R.S32.HI R15, RZ, 0x1f, R0 ;  /* 0x0000001fff0f7819 */ /* 0x000fe20000011400 */
[----:B------:R-:W-:Y:S03]  /*12b0*/  BSSY B0, `(.L_x_999) ;  /* 0x000002d000007945 */ /* 0x000fe60003800000 */
[----:B------:R-:W-:-:S04]  /*12c0*/  LOP3.LUT R2, R15, UR16, RZ, 0xfc, !PT ;  /* 0x000000100f027c12 */ /* 0x000fc8000f8efcff */
[----:B------:R-:W-:-:S13]  /*12d0*/  ISETP.NE.U32.AND P0, PT, R2, RZ, PT ;  /* 0x000000ff0200720c */ /* 0x000fda0003f05070 */
[----:B01----:R-:W-:Y:S05]  /*12e0*/  @!P0 BRA `(.L_x_1000) ;  /* 0x0000000000488947 */ /* 0x003fea0003800000 */
        /* <DEDUP_REMOVED lines=18> */
.L_x_1000:
        /* <DEDUP_REMOVED lines=23> */
.L_x_1001:
[----:B------:R-:W-:Y:S05]  /*1580*/  BSYNC B0 ;  /* 0x0000000000007941 */ /* 0x000fea0003800000 */
.L_x_999:
        /* <DEDUP_REMOVED lines=15> */
.L_x_1003:
        /* <DEDUP_REMOVED lines=18> */
.L_x_1004:
[----:B------:R-:W-:Y:S05]  /*17a0*/  BSYNC B0 ;  /* 0x0000000000007941 */ /* 0x000fea0003800000 */
.L_x_1002:
        /* <DEDUP_REMOVED lines=18> */
[----:B------:R-:W-:Y:S05]  /*18d0*/  CALL.REL.NOINC `($__internal_14_$__cuda_sm20_div_s64) ;  /* 0x0000005800d47944 */ /* 0x000fea0003c00000 */
[----:B------:R-:W-:Y:S05]  /*18e0*/  BRA `(.L_x_1007) ;  /* 0x00000000004c7947 */ /* 0x000fea0003800000 */
.L_x_1006:
        /* <DEDUP_REMOVED lines=19> */
.L_x_1007:
[----:B------:R-:W-:Y:S05]  /*1a20*/  BSYNC B0 ;  /* 0x0000000000007941 */ /* 0x000fea0003800000 */
.L_x_1005:
        /* <DEDUP_REMOVED lines=26> */
[----:B------:R-:W-:Y:S05]  /*1bd0*/  CALL.REL.NOINC `($__internal_14_$__cuda_sm20_div_s64) ;  /* 0x0000005800147944 */ /* 0x000fea0003c00000 */
        /* <DEDUP_REMOVED lines=10> */
.L_x_1014:
        /* <DEDUP_REMOVED lines=21> */
.L_x_1015:
[----:B------:R-:W-:Y:S05]  /*1dd0*/  BSYNC B2 ;  /* 0x0000000000027941 */ /* 0x000fea0003800000 */
.L_x_1013:
        /* <DEDUP_REMOVED lines=15> */
.L_x_1017:
        /* <DEDUP_REMOVED lines=18> */
.L_x_1018:
[----:B------:R-:W-:Y:S05]  /*1ff0*/  BSYNC B2 ;  /* 0x0000000000027941 */ /* 0x000fea0003800000 */
.L_x_1016:
        /* <DEDUP_REMOVED lines=13> */
[----:B------:R-:W-:Y:S05]  /*20d0*/  BRA `(.L_x_1021) ;  /* 0x00000000004c7947 */ /* 0x000fea0003800000 */
.L_x_1020:
        /* <DEDUP_REMOVED lines=19> */
.L_x_1021:
[----:B------:R-:W-:Y:S05]  /*2210*/  BSYNC B2 ;  /* 0x0000000000027941 */ /* 0x000fea0003800000 */
.L_x_1019:
[----:B------:R-:W-:Y:S01]  /*2220*/  IADD3 R2, P0, R36, R14, RZ ;  /* 0x0000000e24027210 */ /* 0x000fe20007f1e0ff */
[----:B------:R-:W-:Y:S01]  /*2230*/  ULDC.64 UR10, c[0x0][0x218] ;  /* 0x00008600000a7ab9 */ /* 0x000fe20000000a00 */
[----:B------:R-:W-:Y:S02]  /*2240*/  IADD3 R22, -R22, 0x1, R21 ;  /* 0x0000000116167810 */ /* 0x000fe40007ffe115 */
[----:B------:R-:W-:Y:S02]  /*2250*/  CS2R R38, SRZ ;  /* 0x0000000000267805 */ /* 0x000fe4000001ff00 */
[----:B------:R-:W-:Y:S01]  /*2260*/  IADD3 R32, R36, UR14, RZ ;  /* 0x0000000e24207c10 */ /* 0x000fe2000fffe0ff */
[----:B------:R-:W-:Y:S01]  /*2270*/  IMAD.X R17, R37, 0x1, R16, P0 ;  /* 0x0000000125117824 */ /* 0x000fe200000e0610 */
[----:B------:R-:W-:Y:S01]  /*2280*/  LEA R40, P0, R2, UR10, 0x3 ;  /* 0x0000000a02287c11 */ /* 0x000fe2000f8018ff */
[----:B------:R-:W-:-:S03]  /*2290*/  IMAD R22, R15, R22, RZ ;  /* 0x000000160f167224 */ /* 0x000fc600078e02ff */
[----:B------:R-:W-:Y:S01]  /*22a0*/  LEA.HI.X R41, R2, UR11, R17, 0x3, P0 ;  /* 0x0000000b02297c11 */ /* 0x000fe200080f1c11 */
[----:B------:R0:W1:Y:S01]  /*22b0*/  I2F.F64 R20, R22 ;  /* 0x0000001600147312 */ /* 0x0000620000201c00 */
[----:B------:R-:W-:Y:S01]  /*22c0*/  MOV R2, 0x22f0 ;  /* 0x000022f000027802 */ /* 0x000fe20000000f00 */
[----:B0-----:R-:W-:-:S07]  /*22d0*/  IMAD.MOV.U32 R22, RZ, RZ, R32 ;  /* 0x000000ffff167224 */ /* 0x001fce00078e0020 */
[----:B-1----:R-:W-:Y:S05]  /*22e0*/  CALL.REL.NOINC `($__internal_13_$__cuda_sm20_div_rn_f64_full) ;  /* 0x0000004800e47944 */ /* 0x002fea0003c00000 */
[----:B------:R0:W-:Y:S01]  /*22f0*/  STG.E.64 desc[UR12][R40.64], R52 ;  /* 0x0000003428007986 */ /* 0x0001e2000c101b0c */
[----:B------:R-:W-:-:S13]  /*2300*/  ISETP.NE.AND P0, PT, R13, 0x1, PT ;  /* 0x000000010d00780c */ /* 0x000fda0003f05270 */
[----:B0-----:R-:W-:Y:S05]  /*2310*/  @!P0 BRA `(.L_x_1012) ;  /* 0x0000000c00fc8947 */ /* 0x001fea0003800000 */
        /* <DEDUP_REMOVED lines=10> */
[----:B------:R-:W-:Y:S05]  /*23c0*/  CALL.REL.NOINC `($__internal_14_$__cuda_sm20_div_s64) ;  /* 0x0000005000187944 */ /* 0x000fea0003c00000 */
        /* <DEDUP_REMOVED lines=10> */
.L_x_1023:
        /* <DEDUP_REMOVED lines=23> */
.L_x_1024:
[----:B------:R-:W-:Y:S05]  /*25e0*/  BSYNC B2 ;  /* 0x0000000000027941 */ /* 0x000fea0003800000 */
.L_x_1022:
        /* <DEDUP_REMOVED lines=15> */
.L_x_1026:
        /* <DEDUP_REMOVED lines=18> */
.L_x_1027:
[----:B------:R-:W-:Y:S05]  /*2800*/  BSYNC B2 ;  /* 0x0000000000027941 */ /* 0x000fea0003800000 */
.L_x_1025:
        /* <DEDUP_REMOVED lines=14> */
.L_x_1029:
        /* <DEDUP_REMOVED lines=19> */
.L_x_1030:
[----:B------:R-:W-:Y:S05]  /*2a20*/  BSYNC B2 ;  /* 0x0000000000027941 */ /* 0x000fea0003800000 */
.L_x_1028:
[----:B------:R-:W-:Y:S01]  /*2a30*/  IADD3 R2, P0, R32, R14, RZ ;  /* 0x0000000e20027210 */ /* 0x000fe20007f1e0ff */
[----:B------:R-:W-:Y:S01]  /*2a40*/  ULDC.64 UR10, c[0x0][0x218] ;  /* 0x00008600000a7ab9 */ /* 0x000fe20000000a00 */
[----:B------:R-:W-:Y:S02]  /*2a50*/  IADD3 R22, -R22, 0x1, R21 ;  /* 0x0000000116167810 */ /* 0x000fe40007ffe115 */
[----:B------:R-:W-:Y:S02]  /*2a60*/  CS2R R38, SRZ ;  /* 0x0000000000267805 */ /* 0x000fe4000001ff00 */
[----:B------:R-:W-:Y:S01]  /*2a70*/  MOV R19, UR14 ;  /* 0x0000000e00137c02 */ /* 0x000fe20008000f00 */
[----:B------:R-:W-:Y:S01]  /*2a80*/  IMAD.X R17, R33, 0x1, R16, P0 ;  /* 0x0000000121117824 */ /* 0x000fe200000e0610 */
[----:B------:R-:W-:Y:S01]  /*2a90*/  LEA R40, P0, R2, UR10, 0x3 ;  /* 0x0000000a02287c11 */ /* 0x000fe2000f8018ff */
[----:B------:R-:W-:-:S03]  /*2aa0*/  IMAD R22, R15, R22, RZ ;  /* 0x000000160f167224 */ /* 0x000fc600078e02ff */
[----:B------:R-:W-:Y:S01]  /*2ab0*/  LEA.HI.X R41, R2, UR11, R17, 0x3, P0 ;  /* 0x0000000b02297c11 */ /* 0x000fe200080f1c11 */
[----:B------:R0:W1:Y:S01]  /*2ac0*/  I2F.F64 R20, R22 ;  /* 0x0000001600147312 */ /* 0x0000620000201c00 */
[----:B------:R-:W-:Y:S02]  /*2ad0*/  MOV R2, 0x2b00 ;  /* 0x00002b0000027802 */ /* 0x000fe40000000f00 */
[----:B0-----:R-:W-:-:S07]  /*2ae0*/  IADD3 R22, R19, UR14, R36 ;  /* 0x0000000e13167c10 */ /* 0x001fce000fffe024 */
        /* <DEDUP_REMOVED lines=25> */
.L_x_1032:
        /* <DEDUP_REMOVED lines=23> */
.L_x_1033:
[----:B------:R-:W-:Y:S05]  /*2df0*/  BSYNC B2 ;  /* 0x0000000000027941 */ /* 0x000fea0003800000 */
.L_x_1031:
        /* <DEDUP_REMOVED lines=15> */
.L_x_1035:
        /* <DEDUP_REMOVED lines=18> */
.L_x_1036:
[----:B------:R-:W-:Y:S05]  /*3010*/  BSYNC B2 ;  /* 0x0000000000027941 */ /* 0x000fea0003800000 */
.L_x_1034:
        /* <DEDUP_REMOVED lines=13> */
[----:B------:R-:W-:Y:S05]  /*30f0*/  BRA `(.L_x_1039) ;  /* 0x00000000004c7947 */ /* 0x000fea0003800000 */
.L_x_1038:
        /* <DEDUP_REMOVED lines=19> */
.L_x_1039:
[----:B------:R-:W-:Y:S05]  /*3230*/  BSYNC B2 ;  /* 0x0000000000027941 */ /* 0x000fea0003800000 */
.L_x_1037:
[----:B------:R-:W-:Y:S01]  /*3240*/  IADD3 R22, -R22, 0x1, R21 ;  /* 0x0000000116167810 */ /* 0x000fe20007ffe115 */
[----:B------:R-:W-:Y:S01]  /*3250*/  ULDC.64 UR10, c[0x0][0x218] ;  /* 0x00008600000a7ab9 */ /* 0x000fe20000000a00 */
[----:B------:R-:W-:Y:S02]  /*3260*/  IADD3 R2, P0, R30, R14, RZ ;  /* 0x0000000e1e027210 */ /* 0x000fe40007f1e0ff */
[----:B------:R-:W-:Y:S01]  /*3270*/  CS2R R38, SRZ ;  /* 0x0000000000267805 */ /* 0x000fe2000001ff00 */
[----:B------:R-:W-:Y:S02]  /*3280*/  IMAD R22, R15, R22, RZ ;  /* 0x000000160f167224 */ /* 0x000fe400078e02ff */
[----:B------:R-:W-:Y:S01]  /*3290*/  IMAD.X R17, R31, 0x1, R16, P0 ;  /* 0x000000011f117824 */ /* 0x000fe200000e0610 */
[C---:B------:R-:W-:Y:S01]  /*32a0*/  LEA R40, P0, R2.reuse, UR10, 0x3 ;  /* 0x0000000a02287c11 */ /* 0x040fe2000f8018ff */
[----:B------:R0:W1:Y:S03]  /*32b0*/  I2F.F64 R20, R22 ;  /* 0x0000001600147312 */ /* 0x0000660000201c00 */
[----:B------:R-:W-:-:S02]  /*32c0*/  LEA.HI.X R41, R2, UR11, R17, 0x3, P0 ;  /* 0x0000000b02297c11 */ /* 0x000fc400080f1c11 */
[----:B------:R-:W-:-:S07]  /*32d0*/  MOV R2, 0x32f0 ;  /* 0x000032f000027802 */ /* 0x000fce0000000f00 */
[----:B01----:R-:W-:Y:S05]  /*32e0*/  CALL.REL.NOINC `($__internal_13_$__cuda_sm20_div_rn_f64_full) ;  /* 0x0000003800e47944 */ /* 0x003fea0003c00000 */
[----:B------:R0:W-:Y:S01]  /*32f0*/  STG.E.64 desc[UR12][R40.64], R52 ;  /* 0x0000003428007986 */ /* 0x0001e2000c101b0c */
[----:B------:R-:W-:-:S07]  /*3300*/  IMAD.MOV.U32 R22, RZ, RZ, R9 ;  /* 0x000000ffff167224 */ /* 0x000fce00078e0009 */
.L_x_1012:
[----:B------:R-:W-:Y:S05]  /*3310*/  BSYNC B1 ;  /* 0x0000000000017941 */ /* 0x000fea0003800000 */
.L_x_1011:
[----:B------:R-:W-:Y:S01]  /*3320*/  ISETP.GE.U32.AND P0, PT, R4, 0x3, PT ;  /* 0x000000030400780c */ /* 0x000fe20003f06070 */
[----:B------:R-:W-:-:S12]  /*3330*/  BSSY B1, `(.L_x_1040) ;  /* 0x0000210000017945 */ /* 0x000fd80003800000 */
[----:B------:R-:W-:Y:S05]  /*3340*/  @!P0 BRA `(.L_x_1041) ;  /* 0x0000002000388947 */ /* 0x000fea0003800000 */
.L_x_1078:
[----:B------:R-:W-:Y:S01]  /*3350*/  SHF.R.S32.HI R23, RZ, 0x1f, R22 ;  /* 0x0000001fff177819 */ /* 0x000fe20000011416 */
[----:B------:R-:W-:Y:S03]  /*3360*/  BSSY B2, `(.L_x_1042) ;  /* 0x000002c000027945 */ /* 0x000fe60003800000 */
[----:B------:R-:W-:-:S04]  /*3370*/  LOP3.LUT R2, R23, UR15, RZ, 0xfc, !PT ;  /* 0x0000000f17027c12 */ /* 0x000fc8000f8efcff */
[----:B------:R-:W-:-:S13]  /*3380*/  ISETP.NE.U32.AND P0, PT, R2, RZ, PT ;  /* 0x000000ff0200720c */ /* 0x000fda0003f05070 */
[----:B-1----:R-:W-:Y:S05]  /*3390*/  @!P0 BRA `(.L_x_1043) ;  /* 0x0000000000448947 */ /* 0x002fea0003800000 */
[----:B------:R-:W-:Y:S01]  /*33a0*/  ULDC UR6, c[0x0][0x234] ;  /* 0x00008d0000067ab9 */ /* 0x000fe20000000800 */
[----:B------:R-:W-:Y:S01]  /*33b0*/  MOV R48, R22 ;  /* 0x0000001600307202 */ /* 0x000fe20000000f00 */
[----:B------:R-:W-:Y:S01]  /*33c0*/  IMAD.MOV.U32 R19, RZ, RZ, R23 ;  /* 0x000000ffff137224 */ /* 0x000fe200078e0017 */
[----:B------:R-:W-:Y:S01]  /*33d0*/  MOV R18, UR6 ;  /* 0x0000000600127c02 */ /* 0x000fe20008000f00 */
[----:B------:R-:W-:Y:S01]  /*33e0*/  IMAD.U32 R17, RZ, RZ, UR15 ;  /* 0x0000000fff117e24 */ /* 0x000fe2000f8e00ff */
[----:B------:R-:W-:-:S07]  /*33f0*/  MOV R2, 0x3410 ;  /* 0x0000341000027802 */ /* 0x000fce0000000f00 */
[----:B0-----:R-:W-:Y:S05]  /*3400*/  CALL.REL.NOINC `($__internal_14_$__cuda_sm20_div_s64) ;  /* 0x0000004000087944 */ /* 0x001fea0003c00000 */
[-C--:B------:R-:W-:Y:S01]  /*3410*/  IADD3 R2, P0, RZ, -R21.reuse, RZ ;  /* 0x80000015ff027210 */ /* 0x080fe20007f1e0ff */
[----:B------:R-:W-:Y:S01]  /*3420*/  ULDC UR6, c[0x0][0x234] ;  /* 0x00008d0000067ab9 */ /* 0x000fe20000000800 */
[----:B------:R-:W-:Y:S01]  /*3430*/  MOV R40, R21 ;  /* 0x0000001500287202 */ /* 0x000fe20000000f00 */
[----:B------:R-:W-:Y:S02]  /*3440*/  IMAD.U32 R17, RZ, RZ, UR6 ;  /* 0x00000006ff117e24 */ /* 0x000fe4000f8e00ff */
[----:B------:R-:W-:-:S04]  /*3450*/  IMAD.X R18, RZ, RZ, ~R19, P0 ;  /* 0x000000ffff127224 */ /* 0x000fc800000e0e13 */
[-C--:B------:R-:W-:Y:S02]  /*3460*/  IMAD R39, R18, R17.reuse, RZ ;  /* 0x0000001112277224 */ /* 0x080fe400078e02ff */
[----:B------:R-:W-:-:S04]  /*3470*/  IMAD.WIDE.U32 R18, R2, R17, R22 ;  /* 0x0000001102127225 */ /* 0x000fc800078e0016 */
[----:B------:R-:W-:-:S04]  /*3480*/  IMAD R39, R2, UR15, R39 ;  /* 0x0000000f02277c24 */ /* 0x000fc8000f8e0227 */
[----:B------:R-:W-:Y:S01]  /*3490*/  IMAD.IADD R2, R39, 0x1, R19 ;  /* 0x0000000127027824 */ /* 0x000fe200078e0213 */
[----:B------:R-:W-:Y:S06]  /*34a0*/  BRA `(.L_x_1044) ;  /* 0x00000000005c7947 */ /* 0x000fec0003800000 */
.L_x_1043:
[----:B------:R-:W-:Y:S02]  /*34b0*/  ULDC UR6, c[0x0][0x234] ;  /* 0x00008d0000067ab9 */ /* 0x000fe40000000800 */
[----:B------:R-:W-:-:S04]  /*34c0*/  IMAD.U32 R17, RZ, RZ, UR6 ;  /* 0x00000006ff117e24 */ /* 0x000fc8000f8e00ff */
[----:B------:R-:W1:Y:S01]  /*34d0*/  I2F.U32.RP R20, R17 ;  /* 0x0000001100147306 */ /* 0x000e620000209000 */
[----:B------:R-:W-:-:S07]  /*34e0*/  ISETP.NE.U32.AND P2, PT, R17, RZ, PT ;  /* 0x000000ff1100720c */ /* 0x000fce0003f45070 */
[----:B-1----:R-:W1:Y:S02]  /*34f0*/  MUFU.RCP R20, R20 ;  /* 0x0000001400147308 */ /* 0x002e640000001000 */
[----:B-1----:R-:W-:-:S06]  /*3500*/  IADD3 R18, R20, 0xffffffe, RZ ;  /* 0x0ffffffe14127810 */ /* 0x002fcc0007ffe0ff */
[----:B------:R1:W2:Y:S02]  /*3510*/  F2I.FTZ.U32.TRUNC.NTZ R19, R18 ;  /* 0x0000001200137305 */ /* 0x0002a4000021f000 */
[----:B-1----:R-:W-:Y:S02]  /*3520*/  IMAD.MOV.U32 R18, RZ, RZ, RZ ;  /* 0x000000ffff127224 */ /* 0x002fe400078e00ff */
[----:B--2---:R-:W-:-:S04]  /*3530*/  IMAD R2, R19, R17, RZ ;  /* 0x0000001113027224 */ /* 0x004fc800078e02ff */
[----:B------:R-:W-:-:S04]  /*3540*/  IMAD.MOV R21, RZ, RZ, -R2 ;  /* 0x000000ffff157224 */ /* 0x000fc800078e0a02 */
[----:B------:R-:W-:-:S06]  /*3550*/  IMAD.HI.U32 R21, R19, R21, R18 ;  /* 0x0000001513157227 */ /* 0x000fcc00078e0012 */
[----:B0-----:R-:W-:-:S05]  /*3560*/  IMAD.HI.U32 R40, R21, R22, RZ ;  /* 0x0000001615287227 */ /* 0x001fca00078e00ff */
        /* <DEDUP_REMOVED lines=11> */
.L_x_1044:
[----:B------:R-:W-:Y:S05]  /*3620*/  BSYNC B2 ;  /* 0x0000000000027941 */ /* 0x000fea0003800000 */
.L_x_1042:
        /* <DEDUP_REMOVED lines=15> */
.L_x_1046:
        /* <DEDUP_REMOVED lines=18> */
.L_x_1047:
[----:B------:R-:W-:Y:S05]  /*3840*/  BSYNC B2 ;  /* 0x0000000000027941 */ /* 0x000fea0003800000 */
.L_x_1045:
        /* <DEDUP_REMOVED lines=20> */
.L_x_1049:
        /* <DEDUP_REMOVED lines=19> */
.L_x_1050:
[----:B------:R-:W-:Y:S05]  /*3ac0*/  BSYNC B2 ;  /* 0x0000000000027941 */ /* 0x000fea0003800000 */
.L_x_1048:
        /* <DEDUP_REMOVED lines=11> */
[----:B------:R-:W-:Y:S01]  /*3b80*/  IADD3 R42, R22, UR14, RZ ;  /* 0x0000000e162a7c10 */ /* 0x000fe2000fffe0ff */
[----:B------:R0:W-:Y:S01]  /*3b90*/  STG.E.64 desc[UR12][R40.64], R52 ;  /* 0x0000003428007986 */ /* 0x0001e2000c101b0c */
[----:B------:R-:W-:Y:S02]  /*3ba0*/  BSSY B2, `(.L_x_1051) ;  /* 0x000002d000027945 */ /* 0x000fe40003800000 */
[----:B------:R-:W-:-:S04]  /*3bb0*/  SHF.R.S32.HI R43, RZ, 0x1f, R42 ;  /* 0x0000001fff2b7819 */ /* 0x000fc8000001142a */
        /* <DEDUP_REMOVED lines=20> */
.L_x_1052:
        /* <DEDUP_REMOVED lines=23> */
.L_x_1053:
[----:B------:R-:W-:Y:S05]  /*3e70*/  BSYNC B2 ;  /* 0x0000000000027941 */ /* 0x000fea0003800000 */
.L_x_1051:
        /* <DEDUP_REMOVED lines=15> */
.L_x_1055:
        /* <DEDUP_REMOVED lines=18> */
.L_x_1056:
[----:B------:R-:W-:Y:S05]  /*4090*/  BSYNC B2 ;  /* 0x0000000000027941 */ /* 0x000fea0003800000 */
.L_x_1054:
        /* <DEDUP_REMOVED lines=20> */
.L_x_1058:
        /* <DEDUP_REMOVED lines=19> */
.L_x_1059:
[----:B------:R-:W-:Y:S05]  /*4310*/  BSYNC B2 ;  /* 0x0000000000027941 */ /* 0x000fea0003800000 */
.L_x_1057:
[----:B------:R-:W-:Y:S02]  /*4320*/  IADD3 R22, -R22, 0x1, R21 ;  /* 0x0000000116167810 */ /* 0x000fe40007ffe115 */
[----:B------:R-:W-:Y:S02]  /*4330*/  CS2R R38, SRZ ;  /* 0x0000000000267805 */ /* 0x000fe4000001ff00 */
[----:B------:R-:W-:Y:S01]  /*4340*/  MOV R2, 0x4380 ;  /* 0x0000438000027802 */ /* 0x000fe20000000f00 */
[----:B------:R-:W-:-:S04]  /*4350*/  IMAD R22, R15, R22, RZ ;  /* 0x000000160f167224 */ /* 0x000fc800078e02ff */
[----:B------:R0:W1:Y:S03]  /*4360*/  I2F.F64 R20, R22 ;  /* 0x0000001600147312 */ /* 0x0000660000201c00 */
[----:B01----:R-:W-:Y:S05]  /*4370*/  CALL.REL.NOINC `($__internal_13_$__cuda_sm20_div_rn_f64_full) ;  /* 0x0000002800c07944 */ /* 0x003fea0003c00000 */
[----:B------:R-:W-:Y:S01]  /*4380*/  MOV R17, UR14 ;  /* 0x0000000e00117c02 */ /* 0x000fe20008000f00 */
[----:B------:R-:W-:Y:S01]  /*4390*/  VIADD R42, R42, UR14 ;  /* 0x0000000e2a2a7c36 */ /* 0x000fe20008000000 */
[----:B------:R-:W-:Y:S03]  /*43a0*/  BSSY B2, `(.L_x_1060) ;  /* 0x000002f000027945 */ /* 0x000fe60003800000 */
[----:B------:R-:W-:Y:S01]  /*43b0*/  IMAD.WIDE R40, R17, 0x8, R40 ;  /* 0x0000000811287825 */ /* 0x000fe200078e0228 */
[----:B------:R-:W-:-:S04]  /*43c0*/  SHF.R.S32.HI R43, RZ, 0x1f, R42 ;  /* 0x0000001fff2b7819 */ /* 0x000fc8000001142a */
[----:B------:R0:W-:Y:S01]  /*43d0*/  STG.E.64 desc[UR12][R40.64], R52 ;  /* 0x0000003428007986 */ /* 0x0001e2000c101b0c */
        /* <DEDUP_REMOVED lines=20> */
.L_x_1061:
        /* <DEDUP_REMOVED lines=23> */
.L_x_1062:
[----:B------:R-:W-:Y:S05]  /*4690*/  BSYNC B2 ;  /* 0x0000000000027941 */ /* 0x000fea0003800000 */
.L_x_1060:
        /* <DEDUP_REMOVED lines=15> */
.L_x_1064:
        /* <DEDUP_REMOVED lines=18> */
.L_x_1065:
[----:B------:R-:W-:Y:S05]  /*48b0*/  BSYNC B2 ;  /* 0x0000000000027941 */ /* 0x000fea0003800000 */
.L_x_1063:
        /* <DEDUP_REMOVED lines=20> */
.L_x_1067:
        /* <DEDUP_REMOVED lines=19> */
.L_x_1068:
[----:B------:R-:W-:Y:S05]  /*4b30*/  BSYNC B2 ;  /* 0x0000000000027941 */ /* 0x000fea0003800000 */
.L_x_1066:
[----:B------:R-:W-:Y:S02]  /*4b40*/  IADD3 R22, -R22, 0x1, R21 ;  /* 0x0000000116167810 */ /* 0x000fe40007ffe115 */
[----:B------:R-:W-:Y:S02]  /*4b50*/  CS2R R38, SRZ ;  /* 0x0000000000267805 */ /* 0x000fe4000001ff00 */
[----:B------:R-:W-:Y:S01]  /*4b60*/  MOV R2, 0x4ba0 ;  /* 0x00004ba000027802 */ /* 0x000fe20000000f00 */
[----:B------:R-:W-:-:S04]  /*4b70*/  IMAD R22, R15, R22, RZ ;  /* 0x000000160f167224 */ /* 0x000fc800078e02ff */
[----:B------:R0:W1:Y:S03]  /*4b80*/  I2F.F64 R20, R22 ;  /* 0x0000001600147312 */ /* 0x0000660000201c00 */
[----:B01----:R-:W-:Y:S05]  /*4b90*/  CALL.REL.NOINC `($__internal_13_$__cuda_sm20_div_rn_f64_full) ;  /* 0x0000002000b87944 */ /* 0x003fea0003c00000 */
[----:B------:R-:W-:Y:S01]  /*4ba0*/  IMAD.U32 R17, RZ, RZ, UR14 ;  /* 0x0000000eff117e24 */ /* 0x000fe2000f8e00ff */
[----:B------:R-:W-:Y:S01]  /*4bb0*/  BSSY B2, `(.L_x_1069) ;  /* 0x0000030000027945 */ /* 0x000fe20003800000 */
[----:B------:R-:W-:Y:S02]  /*4bc0*/  VIADD R42, R42, UR14 ;  /* 0x0000000e2a2a7c36 */ /* 0x000fe40008000000 */
[----:B------:R-:W-:-:S03]  /*4bd0*/  IMAD.WIDE R40, R17, 0x8, R40 ;  /* 0x0000000811287825 */ /* 0x000fc600078e0228 */
[----:B------:R-:W-:Y:S02]  /*4be0*/  SHF.R.S32.HI R43, RZ, 0x1f, R42 ;  /* 0x0000001fff2b7819 */ /* 0x000fe4000001142a */
[----:B------:R0:W-:Y:S02]  /*4bf0*/  STG.E.64 desc[UR12][R40.64], R52 ;  /* 0x0000003428007986 */ /* 0x0001e4000c101b0c */
        /* <DEDUP_REMOVED lines=20> */
.L_x_1070:
        /* <DEDUP_REMOVED lines=23> */
.L_x_1071:
[----:B------:R-:W-:Y:S05]  /*4eb0*/  BSYNC B2 ;  /* 0x0000000000027941 */ /* 0x000fea0003800000 */
.L_x_1069:
        /* <DEDUP_REMOVED lines=15> */
.L_x_1073:
        /* <DEDUP_REMOVED lines=18> */
.L_x_1074:
[----:B------:R-:W-:Y:S05]  /*50d0*/  BSYNC B2 ;  /* 0x0000000000027941 */ /* 0x000fea0003800000 */
.L_x_1072:
        /* <DEDUP_REMOVED lines=20> */
.L_x_1076:
        /* <DEDUP_REMOVED lines=19> */
.L_x_1077:
[----:B------:R-:W-:Y:S05]  /*5350*/  BSYNC B2 ;  /* 0x0000000000027941 */ /* 0x000fea0003800000 */
.L_x_1075:
[----:B------:R-:W-:Y:S02]  /*5360*/  IADD3 R22, -R22, 0x1, R21 ;  /* 0x0000000116167810 */ /* 0x000fe40007ffe115 */
[----:B------:R-:W-:Y:S02]  /*5370*/  CS2R R38, SRZ ;  /* 0x0000000000267805 */ /* 0x000fe4000001ff00 */
[----:B------:R-:W-:Y:S01]  /*5380*/  MOV R2, 0x53c0 ;  /* 0x000053c000027802 */ /* 0x000fe20000000f00 */
[----:B------:R-:W-:-:S04]  /*5390*/  IMAD R22, R15, R22, RZ ;  /* 0x000000160f167224 */ /* 0x000fc800078e02ff */
[----:B------:R0:W1:Y:S03]  /*53a0*/  I2F.F64 R20, R22 ;  /* 0x0000001600147312 */ /* 0x0000660000201c00 */
[----:B01----:R-:W-:Y:S05]  /*53b0*/  CALL.REL.NOINC `($__internal_13_$__cuda_sm20_div_rn_f64_full) ;  /* 0x0000001800b07944 */ /* 0x003fea0003c00000 */
[----:B------:R-:W-:Y:S01]  /*53c0*/  IMAD.U32 R17, RZ, RZ, UR14 ;  /* 0x0000000eff117e24 */ /* 0x000fe2000f8e00ff */
[----:B------:R-:W-:Y:S01]  /*53d0*/  IADD3 R22, R42, UR14, RZ ;  /* 0x0000000e2a167c10 */ /* 0x000fe2000fffe0ff */
[----:B------:R-:W-:Y:S02]  /*53e0*/  ULDC UR6, c[0x0][0x234] ;  /* 0x00008d0000067ab9 */ /* 0x000fe40000000800 */
[----:B------:R-:W-:Y:S01]  /*53f0*/  IMAD.WIDE R40, R17, 0x8, R40 ;  /* 0x0000000811287825 */ /* 0x000fe200078e0228 */
[----:B------:R-:W-:-:S04]  /*5400*/  ISETP.GE.AND P0, PT, R22, UR6, PT ;  /* 0x0000000616007c0c */ /* 0x000fc8000bf06270 */
[----:B------:R1:W-:Y:S09]  /*5410*/  STG.E.64 desc[UR12][R40.64], R52 ;  /* 0x0000003428007986 */ /* 0x0003f2000c101b0c */
[----:B------:R-:W-:Y:S05]  /*5420*/  @!P0 BRA `(.L_x_1078) ;  /* 0xffffffdc00c88947 */ /* 0x000fea000383ffff */
.L_x_1041:
[----:B------:R-:W-:Y:S05]  /*5430*/  BSYNC B1 ;  /* 0x0000000000017941 */ /* 0x000fea0003800000 */
.L_x_1040:
[----:B------:R-:W-:Y:S05]  /*5440*/  BRA `(.L_x_1009) ;  /* 0x0000001800747947 */ /* 0x000fea0003800000 */
.L_x_1010:
[----:B------:R-:W-:-:S07]  /*5450*/  IMAD.MOV.U32 R40, RZ, RZ, R36 ;  /* 0x000000ffff287224 */ /* 0x000fce00078e0024 */
.L_x_1107:
        /* <DEDUP_REMOVED lines=22> */
.L_x_1080:
        /* <DEDUP_REMOVED lines=23> */
.L_x_1081:
[----:B------:R-:W-:Y:S05]  /*5730*/  BSYNC B1 ;  /* 0x0000000000017941 */ /* 0x000fea0003800000 */
.L_x_1079:
        /* <DEDUP_REMOVED lines=14> */
[----:B------:R-:W-:Y:S01]  /*5820*/  IMAD.MOV.U32 R43, RZ, RZ, R21 ;  /* 0x000000ffff2b7224 */ /* 0x000fe200078e0015 */
[----:B------:R-:W-:Y:S06]  /*5830*/  BRA `(.L_x_1084) ;  /* 0x0000000000487947 */ /* 0x000fec0003800000 */
.L_x_1083:
        /* <DEDUP_REMOVED lines=18> */
.L_x_1084:
[----:B------:R-:W-:Y:S05]  /*5960*/  BSYNC B1 ;  /* 0x0000000000017941 */ /* 0x000fea0003800000 */
.L_x_1082:
        /* <DEDUP_REMOVED lines=20> */
.L_x_1086:
        /* <DEDUP_REMOVED lines=19> */
.L_x_1087:
[----:B------:R-:W-:Y:S05]  /*5be0*/  BSYNC B1 ;  /* 0x0000000000017941 */ /* 0x000fea0003800000 */
.L_x_1085:
        /* <DEDUP_REMOVED lines=18> */
[----:B------:R-:W-:Y:S01]  /*5d10*/  IMAD.IADD R45, R19, 0x1, R45 ;  /* 0x00000001132d7824 */ /* 0x000fe200078e022d */
[----:B------:R-:W-:-:S02]  /*5d20*/  LEA R17, P2, R18, R6, 0x3 ;  /* 0x0000000612117211 */ /* 0x000fc400078418ff */
[----:B------:R-:W-:Y:S02]  /*5d30*/  IADD3 R41, -R43, R38, -R20 ;  /* 0x000000262b297210 */ /* 0x000fe40007ffe914 */
[----:B------:R-:W-:Y:S02]  /*5d40*/  CS2R R38, SRZ ;  /* 0x0000000000267805 */ /* 0x000fe4000001ff00 */
[----:B------:R-:W-:Y:S02]  /*5d50*/  LEA.HI.X R43, R21, UR11, R46, 0x3, P0 ;  /* 0x0000000b152b7c11 */ /* 0x000fe400080f1c2e */
[----:B------:R-:W-:-:S07]  /*5d60*/  LEA.HI.X R45, R18, R7, R45, 0x3, P2 ;  /* 0x00000007122d7211 */ /* 0x000fce00010f1c2d */
.L_x_1104:
[----:B------:R-:W-:Y:S01]  /*5d70*/  ISETP.GE.AND P0, PT, R23, 0x1, PT ;  /* 0x000000011700780c */ /* 0x000fe20003f06270 */
[----:B------:R-:W-:-:S12]  /*5d80*/  BSSY B2, `(.L_x_1089) ;  /* 0x00000ea000027945 */ /* 0x000fd80003800000 */
[----:B------:R-:W-:Y:S05]  /*5d90*/  @!P0 BRA `(.L_x_1090) ;  /* 0x0000000c00a08947 */ /* 0x000fea0003800000 */
[----:B------:R-:W-:Y:S01]  /*5da0*/  IMAD.IADD R20, R50, 0x1, R3 ;  /* 0x0000000132147824 */ /* 0x000fe200078e0203 */
[----:B------:R-:W-:Y:S01]  /*5db0*/  ULDC.64 UR10, c[0x0][0x250] ;  /* 0x00009400000a7ab9 */ /* 0x000fe20000000a00 */
[----:B------:R-:W-:-:S03]  /*5dc0*/  HFMA2.MMA R52, -RZ, RZ, 0, 0 ;  /* 0x00000000ff347435 */ /* 0x000fc600000001ff */
[----:B------:R-:W-:-:S05]  /*5dd0*/  SHF.R.S32.HI R18, RZ, 0x1f, R20 ;  /* 0x0000001fff127819 */ /* 0x000fca0000011414 */
[----:B------:R-:W-:Y:S02]  /*5de0*/  IMAD R21, R18, UR10, RZ ;  /* 0x0000000a12157c24 */ /* 0x000fe4000f8e02ff */
[----:B------:R-:W-:-:S04]  /*5df0*/  IMAD.WIDE.U32 R18, R20, UR10, RZ ;  /* 0x0000000a14127c25 */ /* 0x000fc8000f8e00ff */
[----:B------:R-:W-:Y:S01]  /*5e00*/  IMAD R21, R20, UR11, R21 ;  /* 0x0000000b14157c24 */ /* 0x000fe2000f8e0215 */
[----:B------:R-:W-:Y:S02]  /*5e10*/  IADD3 R48, P0, R34, R18, RZ ;  /* 0x0000001222307210 */ /* 0x000fe40007f1e0ff */
[----:B------:R-:W-:Y:S01]  /*5e20*/  LEA R51, P2, R18, R17, 0x3 ;  /* 0x0000001112337211 */ /* 0x000fe200078418ff */
[----:B------:R-:W-:-:S04]  /*5e30*/  IMAD.IADD R20, R19, 0x1, R21 ;  /* 0x0000000113147824 */ /* 0x000fc800078e0215 */
[----:B------:R-:W-:Y:S01]  /*5e40*/  IMAD.X R49, R20, 0x1, R5, P0 ;  /* 0x0000000114317824 */ /* 0x000fe200000e0605 */
[----:B------:R-:W-:-:S07]  /*5e50*/  LEA.HI.X R53, R18, R45, R20, 0x3, P2 ;  /* 0x0000002d12357211 */ /* 0x000fce00010f1c14 */
.L_x_1103:
        /* <DEDUP_REMOVED lines=16> */
[----:B------:R-:W-:Y:S02]  /*5f60*/  HFMA2.MMA R57, -RZ, RZ, 0, 0 ;  /* 0x00000000ff397435 */ /* 0x000fe400000001ff */
[----:B------:R-:W-:Y:S01]  /*5f70*/  IMAD.IADD R21, R59, 0x1, R19 ;  /* 0x000000013b157824 */ /* 0x000fe200078e0213 */
[----:B------:R-:W-:Y:S01]  /*5f80*/  LEA R54, P2, R18, R51, 0x3 ;  /* 0x0000003312367211 */ /* 0x000fe200078418ff */
[----:B------:R-:W-:-:S03]  /*5f90*/  IMAD.MOV.U32 R20, RZ, RZ, R41 ;  /* 0x000000ffff147224 */ /* 0x000fc600078e0029 */
[----:B------:R-:W-:-:S03]  /*5fa0*/  LEA.HI.X R21, R18, R53, R21, 0x3, P2 ;  /* 0x0000003512157211 */ /* 0x000fc600010f1c15 */
        /* <DEDUP_REMOVED lines=10> */
.L_x_1099:
[----:B------:R-:W-:Y:S02]  /*6050*/  IMAD.MOV.U32 R18, RZ, RZ, R54 ;  /* 0x000000ffff127224 */ /* 0x000fe400078e0036 */
[----:B------:R-:W-:-:S06]  /*6060*/  IMAD.MOV.U32 R19, RZ, RZ, R21 ;  /* 0x000000ffff137224 */ /* 0x000fcc00078e0015 */
[----:B------:R-:W2:Y:S01]  /*6070*/  LDG.E.64 R18, desc[UR12][R18.64] ;  /* 0x0000000c12127981 */ /* 0x000ea2000c1e1b00 */
[----:B------:R-:W-:-:S04]  /*6080*/  IADD3 R60, P2, R54, R59, RZ ;  /* 0x0000003b363c7210 */ /* 0x000fc80007f5e0ff */
[----:B------:R-:W-:Y:S01]  /*6090*/  IADD3.X R61, R21, R56, RZ, P2, !PT ;  /* 0x00000038153d7210 */ /* 0x000fe200017fe4ff */
[----:B--2---:R-:W-:-:S04]  /*60a0*/  DADD R38, R18, R38 ;  /* 0x0000000012267229 */ /* 0x004fc80000000026 */
[----:B------:R-:W2:Y:S04]  /*60b0*/  LDG.E.64 R18, desc[UR12][R60.64] ;  /* 0x0000000c3c127981 */ /* 0x000ea8000c1e1b00 */
[----:B--2---:R-:W-:Y:S01]  /*60c0*/  DADD R18, R38, R18 ;  /* 0x0000000026127229 */ /* 0x004fe20000000012 */
[----:B------:R-:W-:-:S05]  /*60d0*/  IADD3 R38, P2, R60, R59, RZ ;  /* 0x0000003b3c267210 */ /* 0x000fca0007f5e0ff */
[----:B------:R-:W-:-:S05]  /*60e0*/  IMAD.X R39, R61, 0x1, R56, P2 ;  /* 0x000000013d277824 */ /* 0x000fca00010e0638 */
[----:B------:R0:W2:Y:S02]  /*60f0*/  LDG.E.64 R60, desc[UR12][R38.64] ;  /* 0x0000000c263c7981 */ /* 0x0000a4000c1e1b00 */
[----:B0-----:R-:W-:-:S04]  /*6100*/  IADD3 R38, P2, R38, R59, RZ ;  /* 0x0000003b26267210 */ /* 0x001fc80007f5e0ff */
        /* <DEDUP_REMOVED lines=14> */
[----:B------:R-:W2:Y:S02]  /*61f0*/  LDG.E.64 R18, desc[UR12][R38.64] ;  /* 0x0000000c26127981 */ /* 0x000ea4000c1e1b00 */
[----:B--2---:R-:W-:Y:S01]  /*6200*/  DADD R18, R60, R18 ;  /* 0x000000003c127229 */ /* 0x004fe20000000012 */
[----:B------:R-:W-:-:S04]  /*6210*/  IADD3 R60, P2, R38, R59, RZ ;  /* 0x0000003b263c7210 */ /* 0x000fc80007f5e0ff */
[----:B------:R-:W-:-:S05]  /*6220*/  IADD3.X R61, R39, R56, RZ, P2, !PT ;  /* 0x00000038273d7210 */ /* 0x000fca00017fe4ff */
[----:B------:R-:W2:Y:S02]  /*6230*/  LDG.E.64 R38, desc[UR12][R60.64] ;  /* 0x0000000c3c267981 */ /* 0x000ea4000c1e1b00 */
        /* <DEDUP_REMOVED lines=27> */
[----:B------:R0:W2:Y:S02]  /*63f0*/  LDG.E.64 R60, desc[UR12][R18.64] ;  /* 0x0000000c123c7981 */ /* 0x0000a4000c1e1b00 */
[----:B0-----:R-:W-:-:S04]  /*6400*/  IADD3 R18, P2, R18, R59, RZ ;  /* 0x0000003b12127210 */ /* 0x001fc80007f5e0ff */
[----:B------:R-:W-:Y:S01]  /*6410*/  IADD3.X R19, R19, R56, RZ, P2, !PT ;  /* 0x0000003813137210 */ /* 0x000fe200017fe4ff */
[----:B------:R-:W-:Y:S01]  /*6420*/  VIADD R20, R20, 0xfffffff0 ;  /* 0xfffffff014147836 */ /* 0x000fe20000000000 */
[----:B--2---:R-:W-:-:S03]  /*6430*/  DADD R60, R38, R60 ;  /* 0x00000000263c7229 */ /* 0x004fc6000000003c */
[----:B------:R-:W2:Y:S01]  /*6440*/  LDG.E.64 R38, desc[UR12][R18.64] ;  /* 0x0000000c12267981 */ /* 0x000ea2000c1e1b00 */
[----:B------:R-:W-:Y:S02]  /*6450*/  ISETP.GT.AND P2, PT, R20, 0xb, PT ;  /* 0x0000000b1400780c */ /* 0x000fe40003f44270 */
[----:B------:R-:W-:Y:S02]  /*6460*/  IADD3 R54, P3, R18, R59, RZ ;  /* 0x0000003b12367210 */ /* 0x000fe40007f7e0ff */
[----:B------:R-:W-:-:S03]  /*6470*/  IADD3 R57, R57, 0x10, RZ ;  /* 0x0000001039397810 */ /* 0x000fc60007ffe0ff */
[----:B------:R-:W-:Y:S01]  /*6480*/  IMAD.X R21, R19, 0x1, R56, P3 ;  /* 0x0000000113157824 */ /* 0x000fe200018e0638 */
[----:B--2---:R-:W-:-:S05]  /*6490*/  DADD R38, R60, R38 ;  /* 0x000000003c267229 */ /* 0x004fca0000000026 */
[----:B------:R-:W-:Y:S06]  /*64a0*/  @P2 BRA `(.L_x_1099) ;  /* 0xfffffff800e82947 */ /* 0x000fec000383ffff */
.L_x_1098:
[----:B------:R-:W-:Y:S05]  /*64b0*/  BSYNC B6 ;  /* 0x0000000000067941 */ /* 0x000fea0003800000 */
.L_x_1097:
[----:B------:R-:W-:Y:S01]  /*64c0*/  IADD3 R18, R20, 0x1, RZ ;  /* 0x0000000114127810 */ /* 0x000fe20007ffe0ff */
[----:B------:R-:W-:Y:S03]  /*64d0*/  BSSY B6, `(.L_x_1100) ;  /* 0x000002b000067945 */ /* 0x000fe60003800000 */
[----:B------:R-:W-:-:S13]  /*64e0*/  ISETP.GT.AND P2, PT, R18, 0x4, PT ;  /* 0x000000041200780c */ /* 0x000fda0003f44270 */
[----:B------:R-:W-:Y:S05]  /*64f0*/  @!P2 BRA `(.L_x_1101) ;  /* 0x0000000000a0a947 */ /* 0x000fea0003800000 */
[----:B------:R-:W-:Y:S01]  /*6500*/  ULDC.64 UR10, c[0x0][0x260] ;  /* 0x00009800000a7ab9 */ /* 0x000fe20000000a00 */
[----:B------:R-:W-:Y:S01]  /*6510*/  IMAD.MOV.U32 R18, RZ, RZ, R54 ;  /* 0x000000ffff127224 */ /* 0x000fe200078e0036 */
[----:B------:R-:W-:Y:S01]  /*6520*/  USHF.L.U32 UR6, UR10, 0x3, URZ ;  /* 0x000000030a067899 */ /* 0x000fe2000800063f */
[----:B------:R-:W-:Y:S01]  /*6530*/  MOV R19, R21 ;  /* 0x0000001500137202 */ /* 0x000fe20000000f00 */
[----:B------:R-:W-:-:S04]  /*6540*/  USHF.L.U64.HI UR11, UR10, 0x3, UR11 ;  /* 0x000000030a0b7899 */ /* 0x000fc8000801020b */
[----:B------:R-:W-:Y:S01]  /*6550*/  IADD3 R58, P0, R54, UR6, RZ ;  /* 0x00000006363a7c10 */ /* 0x000fe2000ff1e0ff */
[----:B------:R-:W2:Y:S03]  /*6560*/  LDG.E.64 R18, desc[UR12][R18.64] ;  /* 0x0000000c12127981 */ /* 0x000ea6000c1e1b00 */
[----:B------:R-:W-:-:S05]  /*6570*/  IADD3.X R59, R21, UR11, RZ, P0, !PT ;  /* 0x0000000b153b7c10 */ /* 0x000fca00087fe4ff */
[----:B------:R-:W3:Y:S01]  /*6580*/  LDG.E.64 R60, desc[UR12][R58.64] ;  /* 0x0000000c3a3c7981 */ /* 0x000ee2000c1e1b00 */
[----:B--2---:R-:W-:Y:S01]  /*6590*/  DADD R18, R38, R18 ;  /* 0x0000000026127229 */ /* 0x004fe20000000012 */
[----:B------:R-:W-:-:S04]  /*65a0*/  IADD3 R38, P0, R58, UR6, RZ ;  /* 0x000000063a267c10 */ /* 0x000fc8000ff1e0ff */
[----:B------:R-:W-:-:S03]  /*65b0*/  IADD3.X R39, R59, UR11, RZ, P0, !PT ;  /* 0x0000000b3b277c10 */ /* 0x000fc600087fe4ff */
[----:B---3--:R-:W-:Y:S01]  /*65c0*/  DADD R60, R18, R60 ;  /* 0x00000000123c7229 */ /* 0x008fe2000000003c */
[----:B------:R-:W-:Y:S01]  /*65d0*/  IADD3 R18, P0, R38, UR6, RZ ;  /* 0x0000000626127c10 */ /* 0x000fe2000ff1e0ff */
[----:B------:R-:W2:Y:S03]  /*65e0*/  LDG.E.64 R58, desc[UR12][R38.64] ;  /* 0x0000000c263a7981 */ /* 0x000ea6000c1e1b00 */
[----:B------:R-:W-:-:S05]  /*65f0*/  IADD3.X R19, R39, UR11, RZ, P0, !PT ;  /* 0x0000000b27137c10 */ /* 0x000fca00087fe4ff */
[----:B------:R-:W3:Y:S01]  /*6600*/  LDG.E.64 R38, desc[UR12][R18.64] ;  /* 0x0000000c12267981 */ /* 0x000ee2000c1e1b00 */
[----:B--2---:R-:W-:Y:S01]  /*6610*/  DADD R58, R60, R58 ;  /* 0x000000003c3a7229 */ /* 0x004fe2000000003a */
[----:B------:R-:W-:-:S04]  /*6620*/  IADD3 R60, P0, R18, UR6, RZ ;  /* 0x00000006123c7c10 */ /* 0x000fc8000ff1e0ff */
[----:B------:R-:W-:-:S03]  /*6630*/  IADD3.X R61, R19, UR11, RZ, P0, !PT ;  /* 0x0000000b133d7c10 */ /* 0x000fc600087fe4ff */
[----:B---3--:R-:W-:Y:S02]  /*6640*/  DADD R38, R58, R38 ;  /* 0x000000003a267229 */ /* 0x008fe40000000026 */
[----:B------:R-:W2:Y:S01]  /*6650*/  LDG.E.64 R18, desc[UR12][R60.64] ;  /* 0x0000000c3c127981 */ /* 0x000ea2000c1e1b00 */
[----:B------:R-:W-:-:S04]  /*6660*/  IADD3 R58, P0, R60, UR6, RZ ;  /* 0x000000063c3a7c10 */ /* 0x000fc8000ff1e0ff */
        /* <DEDUP_REMOVED lines=10> */
[----:B------:R-:W-:Y:S01]  /*6710*/  IADD3 R54, P2, R18, UR6, RZ ;  /* 0x0000000612367c10 */ /* 0x000fe2000ff5e0ff */
[----:B------:R-:W-:Y:S01]  /*6720*/  VIADD R57, R57, 0x8 ;  /* 0x0000000839397836 */ /* 0x000fe20000000000 */
[----:B------:R-:W-:Y:S02]  /*6730*/  PLOP3.LUT P0, PT, PT, PT, PT, 0x8, 0x0 ;  /* 0x000000000000781c */ /* 0x000fe40003f0e170 */
[----:B------:R-:W-:Y:S02]  /*6740*/  IADD3 R20, R20, -0x8, RZ ;  /* 0xfffffff814147810 */ /* 0x000fe40007ffe0ff */
[----:B------:R-:W-:Y:S01]  /*6750*/  IADD3.X R21, R19, UR11, RZ, P2, !PT ;  /* 0x0000000b13157c10 */ /* 0x000fe200097fe4ff */
[----:B--2---:R-:W-:-:S08]  /*6760*/  DADD R60, R60, R58 ;  /* 0x000000003c3c7229 */ /* 0x004fd0000000003a */
[----:B---3--:R-:W-:-:S11]  /*6770*/  DADD R38, R60, R38 ;  /* 0x000000003c267229 */ /* 0x008fd60000000026 */
.L_x_1101:
[----:B------:R-:W-:Y:S05]  /*6780*/  BSYNC B6 ;  /* 0x0000000000067941 */ /* 0x000fea0003800000 */
.L_x_1100:
[----:B------:R-:W-:-:S13]  /*6790*/  ISETP.NE.OR P0, PT, R20, -0x1, P0 ;  /* 0xffffffff1400780c */ /* 0x000fda0000705670 */
[----:B------:R-:W-:Y:S05]  /*67a0*/  @!P0 BREAK B5 ;  /* 0x0000000000058942 */ /* 0x000fea0003800000 */
[----:B------:R-:W-:Y:S05]  /*67b0*/  @!P0 BRA `(.L_x_1094) ;  /* 0x0000000000688947 */ /* 0x000fea0003800000 */
.L_x_1096:
[----:B------:R-:W-:Y:S05]  /*67c0*/  BSYNC B5 ;  /* 0x0000000000057941 */ /* 0x000fea0003800000 */
.L_x_1095:
[----:B------:R-:W0:Y:S02]  /*67d0*/  LDC.64 R18, c[0x0][0x260] ;  /* 0x00009800ff127b82 */ /* 0x000e240000000a00 */
[C---:B0-----:R-:W-:Y:S01]  /*67e0*/  SHF.L.U64.HI R56, R18.reuse, 0x3, R19 ;  /* 0x0000000312387819 */ /* 0x041fe20000010213 */
[----:B------:R-:W-:-:S07]  /*67f0*/  IMAD.SHL.U32 R59, R18, 0x8, RZ ;  /* 0x00000008123b7824 */ /* 0x000fce00078e00ff */
.L_x_1102:
[----:B------:R-:W-:Y:S01]  /*6800*/  MOV R18, R54 ;  /* 0x0000003600127202 */ /* 0x000fe20000000f00 */
[----:B------:R-:W-:-:S06]  /*6810*/  IMAD.MOV.U32 R19, RZ, RZ, R21 ;  /* 0x000000ffff137224 */ /* 0x000fcc00078e0015 */
        /* <DEDUP_REMOVED lines=8> */
[----:B------:R-:W2:Y:S01]  /*68a0*/  LDG.E.64 R18, desc[UR12][R38.64] ;  /* 0x0000000c26127981 */ /* 0x000ea2000c1e1b00 */
[----:B------:R-:W-:Y:S01]  /*68b0*/  VIADD R20, R20, 0xfffffffc ;  /* 0xfffffffc14147836 */ /* 0x000fe20000000000 */
[----:B--2---:R-:W-:Y:S01]  /*68c0*/  DADD R18, R60, R18 ;  /* 0x000000003c127229 */ /* 0x004fe20000000012 */
[----:B------:R-:W-:-:S04]  /*68d0*/  IADD3 R60, P0, R38, R59, RZ ;  /* 0x0000003b263c7210 */ /* 0x000fc80007f1e0ff */
[----:B------:R-:W-:-:S05]  /*68e0*/  IADD3.X R61, R39, R56, RZ, P0, !PT ;  /* 0x00000038273d7210 */ /* 0x000fca00007fe4ff */
[----:B------:R-:W2:Y:S01]  /*68f0*/  LDG.E.64 R38, desc[UR12][R60.64] ;  /* 0x0000000c3c267981 */ /* 0x000ea2000c1e1b00 */
[----:B------:R-:W-:Y:S02]  /*6900*/  ISETP.NE.AND P0, PT, R20, -0x1, PT ;  /* 0xffffffff1400780c */ /* 0x000fe40003f05270 */
[----:B------:R-:W-:Y:S02]  /*6910*/  IADD3 R54, P2, R60, R59, RZ ;  /* 0x0000003b3c367210 */ /* 0x000fe40007f5e0ff */
[----:B------:R-:W-:-:S03]  /*6920*/  IADD3 R57, R57, 0x4, RZ ;  /* 0x0000000439397810 */ /* 0x000fc60007ffe0ff */
[----:B------:R-:W-:Y:S01]  /*6930*/  IMAD.X R21, R61, 0x1, R56, P2 ;  /* 0x000000013d157824 */ /* 0x000fe200010e0638 */
[----:B--2---:R-:W-:-:S05]  /*6940*/  DADD R38, R18, R38 ;  /* 0x0000000012267229 */ /* 0x004fca0000000026 */
[----:B------:R-:W-:Y:S06]  /*6950*/  @P0 BRA `(.L_x_1102) ;  /* 0xfffffffc00a80947 */ /* 0x000fec000383ffff */
.L_x_1094:
[----:B------:R-:W-:Y:S05]  /*6960*/  BSYNC B4 ;  /* 0x0000000000047941 */ /* 0x000fea0003800000 */
.L_x_1093:
[----:B------:R-:W-:-:S13]  /*6970*/  LOP3.LUT P0, RZ, R2, 0x3, RZ, 0xc0, !PT ;  /* 0x0000000302ff7812 */ /* 0x000fda000780c0ff */
[----:B------:R-:W-:Y:S05]  /*6980*/  @!P0 BRA `(.L_x_1092) ;  /* 0x0000000000948947 */ /* 0x000fea0003800000 */
[----:B------:R-:W0:Y:S01]  /*6990*/  LDC.64 R18, c[0x0][0x260] ;  /* 0x00009800ff127b82 */ /* 0x000e220000000a00 */
[----:B------:R-:W-:Y:S01]  /*69a0*/  IADD3 R59, R57, R44, RZ ;  /* 0x0000002c393b7210 */ /* 0x000fe20007ffe0ff */
[----:B------:R-:W-:-:S03]  /*69b0*/  IMAD.MOV.U32 R54, RZ, RZ, R46 ;  /* 0x000000ffff367224 */ /* 0x000fc600078e002e */
[----:B------:R-:W-:-:S03]  /*69c0*/  SHF.R.S32.HI R47, RZ, 0x1f, R59 ;  /* 0x0000001fff2f7819 */ /* 0x000fc6000001143b */
[----:B------:R-:W1:Y:S02]  /*69d0*/  LDC.64 R20, c[0x0][0x210] ;  /* 0x00008400ff147b82 */ /* 0x000e640000000a00 */
[----:B0-----:R-:W-:-:S04]  /*69e0*/  IMAD R56, R47, R18, RZ ;  /* 0x000000122f387224 */ /* 0x001fc800078e02ff */
[C---:B------:R-:W-:Y:S02]  /*69f0*/  IMAD R47, R59.reuse, R19, R56 ;  /* 0x000000133b2f7224 */ /* 0x040fe400078e0238 */
[----:B------:R-:W-:-:S05]  /*6a00*/  IMAD.WIDE.U32 R56, R59, R18, R54 ;  /* 0x000000123b387225 */ /* 0x000fca00078e0036 */
[----:B------:R-:W-:Y:S02]  /*6a10*/  IADD3 R47, R57, R47, RZ ;  /* 0x0000002f392f7210 */ /* 0x000fe40007ffe0ff */
[----:B-1----:R-:W-:-:S04]  /*6a20*/  LEA R46, P0, R56, R20, 0x3 ;  /* 0x00000014382e7211 */ /* 0x002fc800078018ff */
[----:B------:R-:W-:-:S06]  /*6a30*/  LEA.HI.X R47, R56, R21, R47, 0x3, P0 ;  /* 0x00000015382f7211 */ /* 0x000fcc00000f1c2f */
[----:B------:R-:W2:Y:S01]  /*6a40*/  LDG.E.64 R46, desc[UR12][R46.64] ;  /* 0x0000000c2e2e7981 */ /* 0x000ea2000c1e1b00 */
[----:B------:R-:W-:-:S04]  /*6a50*/  LOP3.LUT R56, R2, 0x3, RZ, 0xc0, !PT ;  /* 0x0000000302387812 */ /* 0x000fc800078ec0ff */
[----:B------:R-:W-:Y:S01]  /*6a60*/  ISETP.NE.AND P0, PT, R56, 0x1, PT ;  /* 0x000000013800780c */ /* 0x000fe20003f05270 */
[----:B--2---:R-:W-:-:S12]  /*6a70*/  DADD R38, R38, R46 ;  /* 0x0000000026267229 */ /* 0x004fd8000000002e */
        /* <DEDUP_REMOVED lines=12> */
[----:B------:R-:W-:Y:S02]  /*6b40*/  IMAD.IADD R57, R47, 0x1, R57 ;  /* 0x000000012f397824 */ /* 0x000fe400078e0239 */
[----:B------:R-:W-:-:S03]  /*6b50*/  @P0 IMAD R59, R59, R19, R56 ;  /* 0x000000133b3b0224 */ /* 0x000fc600078e0238 */
[----:B------:R-:W-:Y:S02]  /*6b60*/  LEA.HI.X R19, R46, R21, R57, 0x3, P2 ;  /* 0x000000152e137211 */ /* 0x000fe400010f1c39 */
[C---:B------:R-:W-:Y:S02]  /*6b70*/  @P0 LEA R20, P2, R54.reuse, R20, 0x3 ;  /* 0x0000001436140211 */ /* 0x040fe400078418ff */
[----:B------:R-:W-:Y:S02]  /*6b80*/  @P0 IADD3 R46, R55, R59, RZ ;  /* 0x0000003b372e0210 */ /* 0x000fe40007ffe0ff */
[----:B------:R-:W2:Y:S02]  /*6b90*/  LDG.E.64 R18, desc[UR12][R18.64] ;  /* 0x0000000c12127981 */ /* 0x000ea4000c1e1b00 */
[----:B------:R-:W-:-:S06]  /*6ba0*/  @P0 LEA.HI.X R21, R54, R21, R46, 0x3, P2 ;  /* 0x0000001536150211 */ /* 0x000fcc00010f1c2e */
[----:B------:R-:W3:Y:S01]  /*6bb0*/  @P0 LDG.E.64 R20, desc[UR12][R20.64] ;  /* 0x0000000c14140981 */ /* 0x000ee2000c1e1b00 */
[----:B--2---:R-:W-:-:S08]  /*6bc0*/  DADD R38, R38, R18 ;  /* 0x0000000026267229 */ /* 0x004fd00000000012 */
[----:B---3--:R-:W-:-:S11]  /*6bd0*/  @P0 DADD R38, R38, R20 ;  /* 0x0000000026260229 */ /* 0x008fd60000000014 */
.L_x_1092:
[----:B------:R-:W-:Y:S05]  /*6be0*/  BSYNC B3 ;  /* 0x0000000000037941 */ /* 0x000fea0003800000 */
.L_x_1091:
[----:B------:R-:W-:-:S05]  /*6bf0*/  VIADD R52, R52, 0x1 ;  /* 0x0000000134347836 */ /* 0x000fca0000000000 */
[----:B------:R-:W-:-:S13]  /*6c00*/  ISETP.GE.AND P0, PT, R52, R23, PT ;  /* 0x000000173400720c */ /* 0x000fda0003f06270 */
[----:B------:R-:W-:Y:S05]  /*6c10*/  @!P0 BRA `(.L_x_1103) ;  /* 0xfffffff000908947 */ /* 0x000fea000383ffff */
.L_x_1090:
[----:B------:R-:W-:Y:S05]  /*6c20*/  BSYNC B2 ;  /* 0x0000000000027941 */ /* 0x000fea0003800000 */
.L_x_1089:
[----:B------:R-:W-:-:S04]  /*6c30*/  IADD3 R50, R50, 0x1, RZ ;  /* 0x0000000132327810 */ /* 0x000fc80007ffe0ff */
[----:B------:R-:W-:-:S13]  /*6c40*/  ISETP.GE.AND P0, PT, R50, R8, PT ;  /* 0x000000083200720c */ /* 0x000fda0003f06270 */
[----:B------:R-:W-:Y:S05]  /*6c50*/  @!P0 BRA `(.L_x_1104) ;  /* 0xfffffff000448947 */ /* 0x000fea000383ffff */
[----:B------:R-:W-:Y:S05]  /*6c60*/  BSYNC B1 ;  /* 0x0000000000017941 */ /* 0x000fea0003800000 */
.L_x_1088:
[----:B------:R-:W-:Y:S01]  /*6c70*/  IMAD R20, R15, R2, RZ ;  /* 0x000000020f147224 */ /* 0x000fe200078e02ff */
[----:B------:R-:W-:Y:S01]  /*6c80*/  FSETP.GEU.AND P1, PT, |R39|, 6.5827683646048100446e-37, PT ;  /* 0x036000002700780b */ /* 0x000fe20003f2e200 */
[----:B------:R-:W-:Y:S01]  /*6c90*/  IMAD.MOV.U32 R18, RZ, RZ, 0x1 ;  /* 0x00000001ff127424 */ /* 0x000fe200078e00ff */
[----:B------:R-:W-:Y:S03]  /*6ca0*/  BSSY B1, `(.L_x_1105) ;  /* 0x0000012000017945 */ /* 0x000fe60003800000 */
[----:B------:R-:W0:Y:S08]  /*6cb0*/  I2F.F64 R20, R20 ;  /* 0x0000001400147312 */ /* 0x000e300000201c00 */
        /* <DEDUP_REMOVED lines=12> */
[----:B------:R-:W-:-:S07]  /*6d80*/  MOV R2, 0x6da0 ;  /* 0x00006da000027802 */ /* 0x000fce0000000f00 */
[----:B------:R-:W-:Y:S05]  /*6d90*/  CALL.REL.NOINC `($__internal_13_$__cuda_sm20_div_rn_f64_full) ;  /* 0x0000000000387944 */ /* 0x000fea0003c00000 */
[----:B------:R-:W-:Y:S01]  /*6da0*/  MOV R18, R52 ;  /* 0x0000003400127202 */ /* 0x000fe20000000f00 */
[----:B------:R-:W-:-:S07]  /*6db0*/  IMAD.MOV.U32 R19, RZ, RZ, R53 ;  /* 0x000000ffff137224 */ /* 0x000fce00078e0035 */
.L_x_1106:
[----:B------:R-:W-:Y:S05]  /*6dc0*/  BSYNC B1 ;  /* 0x0000000000017941 */ /* 0x000fea0003800000 */
.L_x_1105:
[----:B------:R2:W-:Y:S01]  /*6dd0*/  STG.E.64 desc[UR12][R42.64], R18 ;  /* 0x000000122a007986 */ /* 0x0005e2000c101b0c */
[----:B------:R-:W-:Y:S01]  /*6de0*/  IADD3 R40, R40, UR14, RZ ;  /* 0x0000000e28287c10 */ /* 0x000fe2000fffe0ff */
[----:B------:R-:W-:-:S03]  /*6df0*/  ULDC UR6, c[0x0][0x234] ;  /* 0x00008d0000067ab9 */ /* 0x000fc60000000800 */
[----:B------:R-:W-:-:S13]  /*6e00*/  ISETP.GE.AND P0, PT, R40, UR6, PT ;  /* 0x0000000628007c0c */ /* 0x000fda000bf06270 */
[----:B--2---:R-:W-:Y:S05]  /*6e10*/  @!P0 BRA `(.L_x_1107) ;  /* 0xffffffe400908947 */ /* 0x004fea000383ffff */
.L_x_1009:
[----:B------:R-:W-:Y:S05]  /*6e20*/  BSYNC B0 ;  /* 0x0000000000007941 */ /* 0x000fea0003800000 */
.L_x_1008:
[----:B------:R-:W-:Y:S01]  /*6e30*/  VIADD R0, R0, UR7 ;  /* 0x0000000700007c36 */ /* 0x000fe20008000000 */
[----:B------:R-:W-:-:S04]  /*6e40*/  ULDC UR6, c[0x0][0x230] ;  /* 0x00008c0000067ab9 */ /* 0x000fc80000000800 */
[----:B------:R-:W-:-:S13]  /*6e50*/  ISETP.GE.AND P0, PT, R0, UR6, PT ;  /* 0x0000000600007c0c */ /* 0x000fda000bf06270 */
[----:B------:R-:W-:Y:S05]  /*6e60*/  @!P0 BRA `(.L_x_1108) ;  /* 0xffffffa4000c8947 */ /* 0x000fea000383ffff */
[----:B------:R-:W-:Y:S05]  /*6e70*/  EXIT ;  /* 0x000000000000794d */ /* 0x000fea0003800000 */
        .weak           $__internal_13_$__cuda_sm20_div_rn_f64_full
        .type           $__internal_13_$__cuda_sm20_div_rn_f64_full,@function
        .size           $__internal_13_$__cuda_sm20_div_rn_f64_full,($__internal_14_$__cuda_sm20_div_s64 - $__internal_13_$__cuda_sm20_div_rn_f64_full)
$__internal_13_$__cuda_sm20_div_rn_f64_full:
[C---:B------:R-:W-:Y:S01]  /*6e80*/  FSETP.GEU.AND P0, PT, |R21|.reuse, 1.469367938527859385e-39, PT ;  /* 0x001000001500780b */ /* 0x040fe20003f0e200 */
[----:B------:R-:W-:Y:S01]  /*6e90*/  IMAD.MOV.U32 R54, RZ, RZ, 0x1 ;  /* 0x00000001ff367424 */ /* 0x000fe200078e00ff */
[----:B------:R-:W-:Y:S01]  /*6ea0*/  LOP3.LUT R46, R21, 0x800fffff, RZ, 0xc0, !PT ;  /* 0x800fffff152e7812 */ /* 0x000fe200078ec0ff */
[----:B------:R-:W-:Y:S01]  /*6eb0*/  BSSY B2, `(.L_x_1109) ;  /* 0x0000054000027945 */ /* 0x000fe20003800000 */
[C---:B------:R-:W-:Y:S02]  /*6ec0*/  FSETP.GEU.AND P2, PT, |R39|.reuse, 1.469367938527859385e-39, PT ;  /* 0x001000002700780b */ /* 0x040fe40003f4e200 */
[----:B------:R-:W-:Y:S02]  /*6ed0*/  LOP3.LUT R47, R46, 0x3ff00000, RZ, 0xfc, !PT ;  /* 0x3ff000002e2f7812 */ /* 0x000fe400078efcff */
[----:B------:R-:W-:Y:S02]  /*6ee0*/  MOV R46, R20 ;  /* 0x00000014002e7202 */ /* 0x000fe40000000f00 */
[----:B------:R-:W-:-:S02]  /*6ef0*/  LOP3.LUT R17, R39, 0x7ff00000, RZ, 0xc0, !PT ;  /* 0x7ff0000027117812 */ /* 0x000fc400078ec0ff */
[----:B------:R-:W-:Y:S01]  /*6f00*/  MOV R48, 0x1ca00000 ;  /* 0x1ca0000000307802 */ /* 0x000fe20000000f00 */
[----:B------:R-:W-:Y:S01]  /*6f10*/  @!P0 DMUL R46, R20, 8.98846567431157953865e+307 ;  /* 0x7fe00000142e8828 */ /* 0x000fe20000000000 */
[C---:B------:R-:W-:Y:S01]  /*6f20*/  LOP3.LUT R50, R21.reuse, 0x7ff00000, RZ, 0xc0, !PT ;  /* 0x7ff0000015327812 */ /* 0x040fe200078ec0ff */
[----:B------:R-:W-:Y:S02]  /*6f30*/  IMAD.MOV.U32 R49, RZ, RZ, R17 ;  /* 0x000000ffff317224 */ /* 0x000fe400078e0011 */
[----:B------:R-:W-:Y:S02]  /*6f40*/  @!P2 LOP3.LUT R18, R21, 0x7ff00000, RZ, 0xc0, !PT ;  /* 0x7ff000001512a812 */ /* 0x000fe400078ec0ff */
[----:B------:R-:W0:Y:S01]  /*6f50*/  MUFU.RCP64H R55, R47 ;  /* 0x0000002f00377308 */ /* 0x000e220000001800 */
[C---:B------:R-:W-:Y:S02]  /*6f60*/  ISETP.GE.U32.AND P1, PT, R17.reuse, R50, PT ;  /* 0x000000321100720c */ /* 0x040fe40003f26070 */
[----:B------:R-:W-:-:S02]  /*6f70*/  @!P2 ISETP.GE.U32.AND P3, PT, R17, R18, PT ;  /* 0x000000121100a20c */ /* 0x000fc40003f66070 */
[----:B------:R-:W-:Y:S02]  /*6f80*/  @!P0 LOP3.LUT R50, R47, 0x7ff00000, RZ, 0xc0, !PT ;  /* 0x7ff000002f328812 */ /* 0x000fe400078ec0ff */
[----:B------:R-:W-:-:S04]  /*6f90*/  @!P2 SEL R19, R48, 0x63400000, !P3 ;  /* 0x634000003013a807 */ /* 0x000fc80005800000 */
[----:B------:R-:W-:-:S04]  /*6fa0*/  @!P2 LOP3.LUT R18, R19, 0x80000000, R39, 0xf8, !PT ;  /* 0x800000001312a812 */ /* 0x000fc800078ef827 */
[----:B------:R-:W-:Y:S01]  /*6fb0*/  @!P2 LOP3.LUT R19, R18, 0x100000, RZ, 0xfc, !PT ;  /* 0x001000001213a812 */ /* 0x000fe200078efcff */
[----:B0-----:R-:W-:Y:S01]  /*6fc0*/  DFMA R44, R54, -R46, 1 ;  /* 0x3ff00000362c742b */ /* 0x001fe2000000082e */
[----:B------:R-:W-:-:S07]  /*6fd0*/  @!P2 MOV R18, RZ ;  /* 0x000000ff0012a202 */ /* 0x000fce0000000f00 */
[----:B------:R-:W-:-:S08]  /*6fe0*/  DFMA R44, R44, R44, R44 ;  /* 0x0000002c2c2c722b */ /* 0x000fd0000000002c */
[----:B------:R-:W-:Y:S01]  /*6ff0*/  DFMA R54, R54, R44, R54 ;  /* 0x0000002c3636722b */ /* 0x000fe20000000036 */
[----:B------:R-:W-:Y:S01]  /*7000*/  SEL R45, R48, 0x63400000, !P1 ;  /* 0x63400000302d7807 */ /* 0x000fe20004800000 */
[----:B------:R-:W-:-:S03]  /*7010*/  IMAD.MOV.U32 R44, RZ, RZ, R38 ;  /* 0x000000ffff2c7224 */ /* 0x000fc600078e0026 */
[----:B------:R-:W-:-:S03]  /*7020*/  LOP3.LUT R45, R45, 0x800fffff, R39, 0xf8, !PT ;  /* 0x800fffff2d2d7812 */ /* 0x000fc600078ef827 */
[----:B------:R-:W-:-:S03]  /*7030*/  DFMA R52, R54, -R46, 1 ;  /* 0x3ff000003634742b */ /* 0x000fc6000000082e */
[----:B------:R-:W-:Y:S01]  /*7040*/  @!P2 DFMA R44, R44, 2, -R18 ;  /* 0x400000002c2ca82b */ /* 0x000fe20000000812 */
[----:B------:R-:W-:-:S04]  /*7050*/  VIADD R19, R50, 0xffffffff ;  /* 0xffffffff32137836 */ /* 0x000fc80000000000 */
[----:B------:R-:W-:-:S05]  /*7060*/  DFMA R54, R54, R52, R54 ;  /* 0x000000343636722b */ /* 0x000fca0000000036 */
[----:B------:R-:W-:-:S03]  /*7070*/  @!P2 LOP3.LUT R49, R45, 0x7ff00000, RZ, 0xc0, !PT ;  /* 0x7ff000002d31a812 */ /* 0x000fc600078ec0ff */
[----:B------:R-:W-:Y:S01]  /*7080*/  DMUL R52, R54, R44 ;  /* 0x0000002c36347228 */ /* 0x000fe20000000000 */
[----:B------:R-:W-:-:S04]  /*7090*/  IADD3 R18, R49, -0x1, RZ ;  /* 0xffffffff31127810 */ /* 0x000fc80007ffe0ff */
[----:B------:R-:W-:-:S03]  /*70a0*/  ISETP.GT.U32.AND P0, PT, R18, 0x7feffffe, PT ;  /* 0x7feffffe1200780c */ /* 0x000fc60003f04070 */
[----:B------:R-:W-:Y:S01]  /*70b0*/  DFMA R56, R52, -R46, R44 ;  /* 0x8000002e3438722b */ /* 0x000fe2000000002c */
[----:B------:R-:W-:-:S07]  /*70c0*/  ISETP.GT.U32.OR P0, PT, R19, 0x7feffffe, P0 ;  /* 0x7feffffe1300780c */ /* 0x000fce0000704470 */
[----:B------:R-:W-:-:S06]  /*70d0*/  DFMA R18, R54, R56, R52 ;  /* 0x000000383612722b */ /* 0x000fcc0000000034 */
[----:B------:R-:W-:Y:S05]  /*70e0*/  @P0 BRA `(.L_x_1110) ;  /* 0x00000000006c0947 */ /* 0x000fea0003800000 */
[----:B------:R-:W-:-:S04]  /*70f0*/  LOP3.LUT R38, R21, 0x7ff00000, RZ, 0xc0, !PT ;  /* 0x7ff0000015267812 */ /* 0x000fc800078ec0ff */
[CC--:B------:R-:W-:Y:S02]  /*7100*/  VIADDMNMX R39, R17.reuse, -R38.reuse, 0xb9600000, !PT ;  /* 0xb960000011277446 */ /* 0x0c0fe40007800926 */
[----:B------:R-:W-:Y:S02]  /*7110*/  ISETP.GE.U32.AND P0, PT, R17, R38, PT ;  /* 0x000000261100720c */ /* 0x000fe40003f06070 */
[----:B------:R-:W-:Y:S02]  /*7120*/  VIMNMX R39, R39, 0x46a00000, PT ;  /* 0x46a0000027277848 */ /* 0x000fe40003fe0100 */
[----:B------:R-:W-:-:S04]  /*7130*/  SEL R48, R48, 0x63400000, !P0 ;  /* 0x6340000030307807 */ /* 0x000fc80004000000 */
[----:B------:R-:W-:Y:S02]  /*7140*/  IADD3 R39, -R48, R39, RZ ;  /* 0x0000002730277210 */ /* 0x000fe40007ffe1ff */
[----:B------:R-:W-:-:S03]  /*7150*/  MOV R48, RZ ;  /* 0x000000ff00307202 */ /* 0x000fc60000000f00 */
[----:B------:R-:W-:-:S06]  /*7160*/  VIADD R49, R39, 0x7fe00000 ;  /* 0x7fe0000027317836 */ /* 0x000fcc0000000000 */
        /* <DEDUP_REMOVED lines=9> */
[C---:B------:R-:W-:Y:S01]  /*7200*/  IADD3 R45, -R39.reuse, RZ, RZ ;  /* 0x000000ff272d7210 */ /* 0x040fe20007ffe1ff */
[----:B------:R-:W-:Y:S01]  /*7210*/  IMAD.MOV.U32 R44, RZ, RZ, RZ ;  /* 0x000000ffff2c7224 */ /* 0x000fe200078e00ff */
[----:B------:R-:W-:-:S05]  /*7220*/  IADD3 R39, -R39, -0x43300000, RZ ;  /* 0xbcd0000027277810 */ /* 0x000fca0007ffe1ff */
[----:B------:R-:W-:Y:S02]  /*7230*/  DFMA R44, R52, -R44, R18 ;  /* 0x8000002c342c722b */ /* 0x000fe40000000012 */
[----:B------:R-:W-:-:S08]  /*7240*/  DMUL.RP R18, R18, R48 ;  /* 0x0000003012127228 */ /* 0x000fd00000008000 */
[----:B------:R-:W-:Y:S02]  /*7250*/  FSETP.NEU.AND P0, PT, |R45|, R39, PT ;  /* 0x000000272d00720b */ /* 0x000fe40003f0d200 */
[----:B------:R-:W-:Y:S02]  /*7260*/  LOP3.LUT R17, R19, R20, RZ, 0x3c, !PT ;  /* 0x0000001413117212 */ /* 0x000fe400078e3cff */
[----:B------:R-:W-:Y:S02]  /*7270*/  FSEL R52, R18, R52, !P0 ;  /* 0x0000003412347208 */ /* 0x000fe40004000000 */
[----:B------:R-:W-:Y:S01]  /*7280*/  FSEL R53, R17, R53, !P0 ;  /* 0x0000003511357208 */ /* 0x000fe20004000000 */
[----:B------:R-:W-:Y:S06]  /*7290*/  BRA `(.L_x_1111) ;  /* 0x0000000000547947 */ /* 0x000fec0003800000 */
.L_x_1110:
[----:B------:R-:W-:-:S14]  /*72a0*/  DSETP.NAN.AND P0, PT, R38, R38, PT ;  /* 0x000000262600722a */ /* 0x000fdc0003f08000 */
[----:B------:R-:W-:Y:S05]  /*72b0*/  @P0 BRA `(.L_x_1112) ;  /* 0x0000000000440947 */ /* 0x000fea0003800000 */
[----:B------:R-:W-:-:S14]  /*72c0*/  DSETP.NAN.AND P0, PT, R20, R20, PT ;  /* 0x000000141400722a */ /* 0x000fdc0003f08000 */
[----:B------:R-:W-:Y:S05]  /*72d0*/  @P0 BRA `(.L_x_1113) ;  /* 0x0000000000300947 */ /* 0x000fea0003800000 */
[----:B------:R-:W-:Y:S01]  /*72e0*/  ISETP.NE.AND P0, PT, R49, R50, PT ;  /* 0x000000323100720c */ /* 0x000fe20003f05270 */
[----:B------:R-:W-:Y:S01]  /*72f0*/  IMAD.MOV.U32 R53, RZ, RZ, -0x80000 ;  /* 0xfff80000ff357424 */ /* 0x000fe200078e00ff */
[----:B------:R-:W-:-:S11]  /*7300*/  MOV R52, 0x0 ;  /* 0x0000000000347802 */ /* 0x000fd60000000f00 */
[----:B------:R-:W-:Y:S05]  /*7310*/  @!P0 BRA `(.L_x_1111) ;  /* 0x0000000000348947 */ /* 0x000fea0003800000 */
[----:B------:R-:W-:Y:S02]  /*7320*/  ISETP.NE.AND P0, PT, R49, 0x7ff00000, PT ;  /* 0x7ff000003100780c */ /* 0x000fe40003f05270 */
[----:B------:R-:W-:Y:S02]  /*7330*/  LOP3.LUT R53, R39, 0x80000000, R21, 0x48, !PT ;  /* 0x8000000027357812 */ /* 0x000fe400078e4815 */
[----:B------:R-:W-:-:S13]  /*7340*/  ISETP.EQ.OR P0, PT, R50, RZ, !P0 ;  /* 0x000000ff3200720c */ /* 0x000fda0004702670 */
[----:B------:R-:W-:Y:S02]  /*7350*/  @P0 LOP3.LUT R17, R53, 0x7ff00000, RZ, 0xfc, !PT ;  /* 0x7ff0000035110812 */ /* 0x000fe400078efcff */
[----:B------:R-:W-:Y:S01]  /*7360*/  @!P0 MOV R52, RZ ;  /* 0x000000ff00348202 */ /* 0x000fe20000000f00 */
[----:B------:R-:W-:Y:S01]  /*7370*/  @P0 IMAD.MOV.U32 R52, RZ, RZ, RZ ;  /* 0x000000ffff340224 */ /* 0x000fe200078e00ff */
[----:B------:R-:W-:Y:S01]  /*7380*/  @P0 MOV R53, R17 ;  /* 0x0000001100350202 */ /* 0x000fe20000000f00 */
[----:B------:R-:W-:Y:S06]  /*7390*/  BRA `(.L_x_1111) ;  /* 0x0000000000147947 */ /* 0x000fec0003800000 */
.L_x_1113:
[----:B------:R-:W-:Y:S01]  /*73a0*/  LOP3.LUT R53, R21, 0x80000, RZ, 0xfc, !PT ;  /* 0x0008000015357812 */ /* 0x000fe200078efcff */
[----:B------:R-:W-:Y:S01]  /*73b0*/  IMAD.MOV.U32 R52, RZ, RZ, R20 ;  /* 0x000000ffff347224 */ /* 0x000fe200078e0014 */
[----:B------:R-:W-:Y:S06]  /*73c0*/  BRA `(.L_x_1111) ;  /* 0x0000000000087947 */ /* 0x000fec0003800000 */
.L_x_1112:
[----:B------:R-:W-:Y:S02]  /*73d0*/  LOP3.LUT R53, R39, 0x80000, RZ, 0xfc, !PT ;  /* 0x0008000027357812 */ /* 0x000fe400078efcff */
[----:B------:R-:W-:-:S07]  /*73e0*/  MOV R52, R38 ;  /* 0x0000002600347202 */ /* 0x000fce0000000f00 */
.L_x_1111:
[----:B------:R-:W-:Y:S05]  /*73f0*/  BSYNC B2 ;  /* 0x0000000000027941 */ /* 0x000fea0003800000 */
.L_x_1109:
[----:B------:R-:W-:Y:S01]  /*7400*/  HFMA2.MMA R19, -RZ, RZ, 0, 0 ;  /* 0x00000000ff137435 */ /* 0x000fe200000001ff */
[----:B------:R-:W-:-:S05]  /*7410*/  IMAD.MOV.U32 R18, RZ, RZ, R2 ;  /* 0x000000ffff127224 */ /* 0x000fca00078e0002 */
[----:B------:R-:W-:Y:S05]  /*7420*/  RET.REL.NODEC R18 `(_ZN2at6native60_GLOBAL__N__aad4af22_27_AdaptiveAveragePooling3d_cu_866e08f919adaptiveaveragepoolIddEEvPKT_PS3_iiiiiilllllll) ;  /* 0xffffff8812f47950 */ /* 0x000fea0003c3ffff */
        .weak           $__internal_14_$__cuda_sm20_div_s64
        .type           $__internal_14_$__cuda_sm20_div_s64,@function
        .size           $__internal_14_$__cuda_sm20_div_s64,(.L_x_1139 - $__internal_14_$__cuda_sm20_div_s64)
$__internal_14_$__cuda_sm20_div_s64:
        /* <DEDUP_REMOVED lines=83> */
[----:B------:R-:W-:Y:S06]  /*7960*/  RET.REL.NODEC R38 `(_ZN2at6native60_GLOBAL__N__aad4af22_27_AdaptiveAveragePooling3d_cu_866e08f919adaptiveaveragepoolIddEEvPKT_PS3_iiiiiilllllll) ;  /* 0xffffff8426a47950 */ /* 0x000fec0003c3ffff */
.L_x_1114:
        /* <DEDUP_REMOVED lines=9> */
.L_x_1139:


//--------------------- .nv.shared.reserved.0     --------------------------
	.section	.nv.shared.reserved.0,"aw",@nobits
	.weak		__nv_reservedSMEM_offset_0_alias
	.size		__nv_reservedSMEM_offset_0_alias, 0, 0
	.other		__nv_reservedSMEM_offset_0_alias,@"STO_CUDA_RESERVED_SHARED STV_DEFAULT"
__nv_reservedSMEM_offset_0_alias:
	.zero		0


//--------------------- .nv.global                --------------------------
	.section	.nv.global,"aw",@nobits
.nv.global:
	.type		_ZN58_INTERNAL_aad4af22_27_AdaptiveAveragePooling3d_cu_866e08f94cuda3std3__48in_placeE,@object
	.size		_ZN58_INTERNAL_aad4af22_27_AdaptiveAveragePooling3d_cu_866e08f94cuda3std3__48in_placeE,(_ZN58_INTERNAL_aad4af22_27_AdaptiveAveragePooling3d_cu_866e08f94cuda3std6ranges3__45__cpo8distanceE - _ZN58_INTERNAL_aad4af22_27_AdaptiveAveragePooling3d_cu_866e08f94cuda3std3__48in_placeE)
_ZN58_INTERNAL_aad4af22_27_AdaptiveAveragePooling3d_cu_866e08f94cuda3std3__48in_placeE:
	.zero		1
	.type		_ZN58_INTERNAL_aad4af22_27_AdaptiveAveragePooling3d_cu_866e08f94cuda3std6ranges3__45__cpo8distanceE,@object
	.size		_ZN58_INTERNAL_aad4af22_27_AdaptiveAveragePooling3d_cu_866e08f94cuda3std6ranges3__45__cpo8distanceE,(_ZN58_INTERNAL_aad4af22_27_AdaptiveAveragePooling3d_cu_866e08f94cuda3std3__45__cpo6cbeginE - _ZN58_INTERNAL_aad4af22_27_AdaptiveAveragePooling3d_cu_866e08f94cuda3std6ranges3__45__cpo8distanceE)
_ZN58_INTERNAL_aad4af22_27_AdaptiveAveragePooling3d_cu_866e08f94cuda3std6ranges3__45__cpo8distanceE:
	.zero		1
	.type		_ZN58_INTERNAL_aad4af22_27_AdaptiveAveragePooling3d_cu_866e08f94cuda3std3__45__cpo6cbeginE,@object
	.size		_ZN58_INTERNAL_aad4af22_27_AdaptiveAveragePooling3d_cu_866e08f94cuda3std3__45__cpo6cbeginE,(_ZN58_INTERNAL_aad4af22_27_AdaptiveAveragePooling3d_cu_866e08f94cuda3std6ranges3__45__cpo7advanceE - _ZN58_INTERNAL_aad4af22_27_AdaptiveAveragePooling3d_cu_866e08f94cuda3std3__45__cpo6cbeginE)
_ZN58_INTERNAL_aad4af22_27_AdaptiveAveragePooling3d_cu_866e08f94cuda3std3__45__cpo6cbeginE:
	.zero		1
	.type		_ZN58_INTERNAL_aad4af22_27_AdaptiveAveragePooling3d_cu_866e08f94cuda3std6ranges3__45__cpo7advanceE,@object
	.size		_ZN58_INTERNAL_aad4af22_27_AdaptiveAveragePooling3d_cu_866e08f94cuda3std6ranges3__45__cpo7advanceE,(_ZN58_INTERNAL_aad4af22_27_AdaptiveAveragePooling3d_cu_866e08f94cuda3std3__45__cpo7crbeginE - _ZN58_INTERNAL_aad4af22_27_AdaptiveAveragePooling3d_cu_866e08f94cuda3std6ranges3__45__cpo7advanceE)
_ZN58_INTERNAL_aad4af22_27_AdaptiveAveragePooling3d_cu_866e08f94cuda3std6ranges3__45__cpo7advanceE:
	.zero		1
	.type		_ZN58_INTERNAL_aad4af22_27_AdaptiveAveragePooling3d_cu_866e08f94cuda3std3__45__cpo7crbeginE,@object
	.size		_ZN58_INTERNAL_aad4af22_27_AdaptiveAveragePooling3d_cu_866e08f94cuda3std3__45__cpo7crbeginE,(_ZN58_INTERNAL_aad4af22_27_AdaptiveAveragePooling3d_cu_866e08f94cuda3std6ranges3__45__cpo4dataE - _ZN58_INTERNAL_aad4af22_27_AdaptiveAveragePooling3d_cu_866e08f94cuda3std3__45__cpo7crbeginE)
_ZN58_INTERNAL_aad4af22_27_AdaptiveAveragePooling3d_cu_866e08f94cuda3std3__45__cpo7crbeginE:
	.zero		1
	.type		_ZN58_INTERNAL_aad4af22_27_AdaptiveAveragePooling3d_cu_866e08f94cuda3std6ranges3__45__cpo4dataE,@object
	.size		_ZN58_INTERNAL_aad4af22_27_AdaptiveAveragePooling3d_cu_866e08f94cuda3std6ranges3__45__cpo4dataE,(_ZN58_INTERNAL_aad4af22_27_AdaptiveAveragePooling3d_cu_866e08f94cuda3std6ranges3__45__cpo5beginE - _ZN58_INTERNAL_aad4af22_27_AdaptiveAveragePooling3d_cu_866e08f94cuda3std6ranges3__45__cpo4dataE)
_ZN58_INTERNAL_aad4af22_27_AdaptiveAveragePooling3d_cu_866e08f94cuda3std6ranges3__45__cpo4dataE:
	.zero		1
	.type		_ZN58_INTERNAL_aad4af22_27_AdaptiveAveragePooling3d_cu_866e08f94cuda3std6ranges3__45__cpo5beginE,@object
	.size		_ZN58_INTERNAL_aad4af22_27_AdaptiveAveragePooling3d_cu_866e08f94cuda3std6ranges3__45__cpo5beginE,(_ZN58_INTERNAL_aad4af22_27_AdaptiveAveragePooling3d_cu_866e08f94cuda3std3__460_GLOBAL__N__aad4af22_27_AdaptiveAveragePooling3d_cu_866e08f96ignoreE - _ZN58_INTERNAL_aad4af22_27_AdaptiveAveragePooling3d_cu_866e08f94cuda3std6ranges3__45__cpo5beginE)
_ZN58_INTERNAL_aad4af22_27_AdaptiveAveragePooling3d_cu_866e08f94cuda3std6ranges3__45__cpo5beginE:
	.zero		1
	.type		_ZN58_INTERNAL_aad4af22_27_AdaptiveAveragePooling3d_cu_866e08f94cuda3std3__460_GLOBAL__N__aad4af22_27_AdaptiveAveragePooling3d_cu_866e08f96ignoreE,@object
	.size		_ZN58_INTERNAL_aad4af22_27_AdaptiveAveragePooling3d_cu_866e08f94cuda3std3__460_GLOBAL__N__aad4af22_27_AdaptiveAveragePooling3d_cu_866e08f96ignoreE,(_ZN58_INTERNAL_aad4af22_27_AdaptiveAveragePooling3d_cu_866e08f94cuda3std6ranges3__45__cpo4sizeE - _ZN58_INTERNAL_aad4af22_27_AdaptiveAveragePooling3d_cu_866e08f94cuda3std3__460_GLOBAL__N__aad4af22_27_AdaptiveAveragePooling3d_cu_866e08f96ignoreE)
_ZN58_INTERNAL_aad4af22_27_AdaptiveAveragePooling3d_cu_866e08f94cuda3std3__460_GLOBAL__N__aad4af22_27_AdaptiveAveragePooling3d_cu_866e08f96ignoreE:
	.zero		1
	.type		_ZN58_INTERNAL_aad4af22_27_AdaptiveAveragePooling3d_cu_866e08f94cuda3std6ranges3__45__cpo4sizeE,@object
	.size		_ZN58_INTERNAL_aad4af22_27_AdaptiveAveragePooling3d_cu_866e08f94cuda3std6ranges3__45__cpo4sizeE,(_ZN58_INTERNAL_aad4af22_27_AdaptiveAveragePooling3d_cu_866e08f94cuda3std3__45__cpo5beginE - _ZN58_INTERNAL_aad4af22_27_AdaptiveAveragePooling3d_cu_866e08f94cuda3std6ranges3__45__cpo4sizeE)
_ZN58_INTERNAL_aad4af22_27_AdaptiveAveragePooling3d_cu_866e08f94cuda3std6ranges3__45__cpo4sizeE:
	.zero		1
	.type		_ZN58_INTERNAL_aad4af22_27_AdaptiveAveragePooling3d_cu_866e08f94cuda3std3__45__cpo5beginE,@object
	.size		_ZN58_INTERNAL_aad4af22_27_AdaptiveAveragePooling3d_cu_866e08f94cuda3std3__45__cpo5beginE,(_ZN58_INTERNAL_aad4af22_27_AdaptiveAveragePooling3d_cu_866e08f94cuda3std6ranges3__45__cpo6cbeginE - _ZN58_INTERNAL_aad4af22_27_AdaptiveAveragePooling3d_cu_866e08f94cuda3std3__45__cpo5beginE)
_ZN58_INTERNAL_aad4af22_27_AdaptiveAveragePooling3d_cu_866e08f94cuda3std3__45__cpo5beginE:
	.zero		1
	.type		_ZN58_INTERNAL_aad4af22_27_AdaptiveAveragePooling3d_cu_866e08f94cuda3std6ranges3__45__cpo6cbeginE,@object
	.size		_ZN58_INTERNAL_aad4af22_27_AdaptiveAveragePooling3d_cu_866e08f94cuda3std6ranges3__45__cpo6cbeginE,(_ZN58_INTERNAL_aad4af22_27_AdaptiveAveragePooling3d_cu_866e08f94cuda3std3__45__cpo6rbeginE - _ZN58_INTERNAL_aad4af22_27_AdaptiveAveragePooling3d_cu_866e08f94cuda3std6ranges3__45__cpo6cbeginE)
_ZN58_INTERNAL_aad4af22_27_AdaptiveAveragePooling3d_cu_866e08f94cuda3std6ranges3__45__cpo6cbeginE:
	.zero		1
	.type		_ZN58_INTERNAL_aad4af22_27_AdaptiveAveragePooling3d_cu_866e08f94cuda3std3__45__cpo6rbeginE,@object
	.size		_ZN58_INTERNAL_aad4af22_27_AdaptiveAveragePooling3d_cu_866e08f94cuda3std3__45__cpo6rbeginE,(_ZN58_INTERNAL_aad4af22_27_AdaptiveAveragePooling3d_cu_866e08f94cuda3std6ranges3__45__cpo4nextE - _ZN58_INTERNAL_aad4af22_27_AdaptiveAveragePooling3d_cu_866e08f94cuda3std3__45__cpo6rbeginE)
_ZN58_INTERNAL_aad4af22_27_AdaptiveAveragePooling3d_cu_866e08f94cuda3std3__45__cpo6rbeginE:
	.zero		1
	.type		_ZN58_INTERNAL_aad4af22_27_AdaptiveAveragePooling3d_cu_866e08f94cuda3std6ranges3__45__cpo4nextE,@object
	.size		_ZN58_INTERNAL_aad4af22_27_AdaptiveAveragePooling3d_cu_866e08f94cuda3std6ranges3__45__cpo4nextE,(_ZN58_INTERNAL_aad4af22_27_AdaptiveAveragePooling3d_cu_866e08f94cuda3std6ranges3__45__cpo4swapE - _ZN58_INTERNAL_aad4af22_27_AdaptiveAveragePooling3d_cu_866e08f94cuda3std6ranges3__45__cpo4nextE)
_ZN58_INTERNAL_aad4af22_27_AdaptiveAveragePooling3d_cu_866e08f94cuda3std6ranges3__45__cpo4nextE:
	.zero		1
	.type		_ZN58_INTERNAL_aad4af22_27_AdaptiveAveragePooling3d_cu_866e08f94cuda3std6ranges3__45__cpo4swapE,@object
	.size		_ZN58_INTERNAL_aad4af22_27_AdaptiveAveragePooling3d_cu_866e08f94cuda3std6ranges3__45__cpo4swapE,(_ZN58_INTERNAL_aad4af22_27_AdaptiveAveragePooling3d_cu_866e08f94cuda3std3__420unreachable_sentinelE - _ZN58_INTERNAL_aad4af22_27_AdaptiveAveragePooling3d_cu_866e08f94cuda3std6ranges3__45__cpo4swapE)
_ZN58_INTERNAL_aad4af22_27_AdaptiveAveragePooling3d_cu_866e08f94cuda3std6ranges3__45__cpo4swapE:
	.zero		1
	.type		_ZN58_INTERNAL_aad4af22_27_AdaptiveAveragePooling3d_cu_866e08f94cuda3std3__420unreachable_sentinelE,@object
	.size		_ZN58_INTERNAL_aad4af22_27_AdaptiveAveragePooling3d_cu_866e08f94cuda3std3__420unreachable_sentinelE,(_ZN58_INTERNAL_aad4af22_27_AdaptiveAveragePooling3d_cu_866e08f96thrust23THRUST_300001_SM_900_NS6system6detail10sequential3seqE - _ZN58_INTERNAL_aad4af22_27_AdaptiveAveragePooling3d_cu_866e08f94cuda3std3__420unreachable_sentinelE)
_ZN58_INTERNAL_aad4af22_27_AdaptiveAveragePooling3d_cu_866e08f94cuda3std3__420unreachable_sentinelE:
	.zero		1
	.type		_ZN58_INTERNAL_aad4af22_27_AdaptiveAveragePooling3d_cu_866e08f96thrust23THRUST_300001_SM_900_NS6system6detail10sequential3seqE,@object
	.size		_ZN58_INTERNAL_aad4af22_27_AdaptiveAveragePooling3d_cu_866e08f96thrust23THRUST_300001_SM_900_NS6system6detail10sequential3seqE,(_ZN58_INTERNAL_aad4af22_27_AdaptiveAveragePooling3d_cu_866e08f94cuda3std3__45__cpo4cendE - _ZN58_INTERNAL_aad4af22_27_AdaptiveAveragePooling3d_cu_866e08f96thrust23THRUST_300001_SM_900_NS6system6detail10sequential3seqE)
_ZN58_INTERNAL_aad4af22_27_AdaptiveAveragePooling3d_cu_866e08f96thrust23THRUST_300001_SM_900_NS6system6detail10sequential3seqE:
	.zero		1
	.type		_ZN58_INTERNAL_aad4af22_27_AdaptiveAveragePooling3d_cu_866e08f94cuda3std3__45__cpo4cendE,@object
	.size		_ZN58_INTERNAL_aad4af22_27_AdaptiveAveragePooling3d_cu_866e08f94cuda3std3__45__cpo4cendE,(_ZN58_INTERNAL_aad4af22_27_AdaptiveAveragePooling3d_cu_866e08f94cuda3std6ranges3__45__cpo9iter_swapE - _ZN58_INTERNAL_aad4af22_27_AdaptiveAveragePooling3d_cu_866e08f94cuda3std3__45__cpo4cendE)
_ZN58_INTERNAL_aad4af22_27_AdaptiveAveragePooling3d_cu_866e08f94cuda3std3__45__cpo4cendE:
	.zero		1
	.type		_ZN58_INTERNAL_aad4af22_27_AdaptiveAveragePooling3d_cu_866e08f94cuda3std6ranges3__45__cpo9iter_swapE,@object
	.size		_ZN58_INTERNAL_aad4af22_27_AdaptiveAveragePooling3d_cu_866e08f94cuda3std6ranges3__45__cpo9iter_swapE,(_ZN58_INTERNAL_aad4af22_27_AdaptiveAveragePooling3d_cu_866e08f94cuda3std3__45__cpo5crendE - _ZN58_INTERNAL_aad4af22_27_AdaptiveAveragePooling3d_cu_866e08f94cuda3std6ranges3__45__cpo9iter_swapE)
_ZN58_INTERNAL_aad4af22_27_AdaptiveAveragePooling3d_cu_866e08f94cuda3std6ranges3__45__cpo9iter_swapE:
	.zero		1
	.type		_ZN58_INTERNAL_aad4af22_27_AdaptiveAveragePooling3d_cu_866e08f94cuda3std3__45__cpo5crendE,@object
	.size		_ZN58_INTERNAL_aad4af22_27_AdaptiveAveragePooling3d_cu_866e08f94cuda3std3__45__cpo5crendE,(_ZN58_INTERNAL_aad4af22_27_AdaptiveAveragePooling3d_cu_866e08f94cuda3std6ranges3__45__cpo5cdataE - _ZN58_INTERNAL_aad4af22_27_AdaptiveAveragePooling3d_cu_866e08f94cuda3std3__45__cpo5crendE)
_ZN58_INTERNAL_aad4af22_27_AdaptiveAveragePooling3d_cu_866e08f94cuda3std3__45__cpo5crendE:
	.zero		1
	.type		_ZN58_INTERNAL_aad4af22_27_AdaptiveAveragePooling3d_cu_866e08f94cuda3std6ranges3__45__cpo5cdataE,@object
	.size		_ZN58_INTERNAL_aad4af22_27_AdaptiveAveragePooling3d_cu_866e08f94cuda3std6ranges3__45__cpo5cdataE,(_ZN58_INTERNAL_aad4af22_27_AdaptiveAveragePooling3d_cu_866e08f94cuda3std6ranges3__45__cpo3endE - _ZN58_INTERNAL_aad4af22_27_AdaptiveAveragePooling3d_cu_866e08f94cuda3std6ranges3__45__cpo5cdataE)
_ZN58_INTERNAL_aad4af22_27_AdaptiveAveragePooling3d_cu_866e08f94cuda3std6ranges3__45__cpo5cdataE:
	.zero		1
	.type		_ZN58_INTERNAL_aad4af22_27_AdaptiveAveragePooling3d_cu_866e08f94cuda3std6ranges3__45__cpo3endE,@object
	.size		_ZN58_INTERNAL_aad4af22_27_AdaptiveAveragePooling3d_cu_866e08f94cuda3std6ranges3__45__cpo3endE,(_ZN58_INTERNAL_aad4af22_27_AdaptiveAveragePooling3d_cu_866e08f94cuda3std3__419piecewise_constructE - _ZN58_INTERNAL_aad4af22_27_AdaptiveAveragePooling3d_cu_866e08f94cuda3std6ranges3__45__cpo3endE)
_ZN58_INTERNAL_aad4af22_27_AdaptiveAveragePooling3d_cu_866e08f94cuda3std6ranges3__45__cpo3endE:
	.zero		1
	.type		_ZN58_INTERNAL_aad4af22_27_AdaptiveAveragePooling3d_cu_866e08f94cuda3std3__419piecewise_constructE,@object
	.size		_ZN58_INTERNAL_aad4af22_27_AdaptiveAveragePooling3d_cu_866e08f94cuda3std3__419piecewise_constructE,(_ZN58_INTERNAL_aad4af22_27_AdaptiveAveragePooling3d_cu_866e08f94cuda3std6ranges3__45__cpo5ssizeE - _ZN58_INTERNAL_aad4af22_27_AdaptiveAveragePooling3d_cu_866e08f94cuda3std3__419piecewise_constructE)
_ZN58_INTERNAL_aad4af22_27_AdaptiveAveragePooling3d_cu_866e08f94cuda3std3__419piecewise_constructE:
	.zero		1
	.type		_ZN58_INTERNAL_aad4af22_27_AdaptiveAveragePooling3d_cu_866e08f94cuda3std6ranges3__45__cpo5ssizeE,@object
	.size		_ZN58_INTERNAL_aad4af22_27_AdaptiveAveragePooling3d_cu_866e08f94cuda3std6ranges3__45__cpo5ssizeE,(_ZN58_INTERNAL_aad4af22_27_AdaptiveAveragePooling3d_cu_866e08f94cuda3std3__45__cpo3endE - _ZN58_INTERNAL_aad4af22_27_AdaptiveAveragePooling3d_cu_866e08f94cuda3std6ranges3__45__cpo5ssizeE)
_ZN58_INTERNAL_aad4af22_27_AdaptiveAveragePooling3d_cu_866e08f94cuda3std6ranges3__45__cpo5ssizeE:
	.zero		1
	.type		_ZN58_INTERNAL_aad4af22_27_AdaptiveAveragePooling3d_cu_866e08f94cuda3std3__45__cpo3endE,@object
	.size		_ZN58_INTERNAL_aad4af22_27_AdaptiveAveragePooling3d_cu_866e08f94cuda3std3__45__cpo3endE,(_ZN58_INTERNAL_aad4af22_27_AdaptiveAveragePooling3d_cu_866e08f94cuda3std6ranges3__45__cpo4cendE - _ZN58_INTERNAL_aad4af22_27_AdaptiveAveragePooling3d_cu_866e08f94cuda3std3__45__cpo3endE)
_ZN58_INTERNAL_aad4af22_27_AdaptiveAveragePooling3d_cu_866e08f94cuda3std3__45__cpo3endE:
	.zero		1
	.type		_ZN58_INTERNAL_aad4af22_27_AdaptiveAveragePooling3d_cu_866e08f94cuda3std6ranges3__45__cpo4cendE,@object
	.size		_ZN58_INTERNAL_aad4af22_27_AdaptiveAveragePooling3d_cu_866e08f94cuda3std6ranges3__45__cpo4cendE,(_ZN58_INTERNAL_aad4af22_27_AdaptiveAveragePooling3d_cu_866e08f94cuda3std3__45__cpo4rendE - _ZN58_INTERNAL_aad4af22_27_AdaptiveAveragePooling3d_cu_866e08f94cuda3std6ranges3__45__cpo4cendE)
_ZN58_INTERNAL_aad4af22_27_AdaptiveAveragePooling3d_cu_866e08f94cuda3std6ranges3__45__cpo4cendE:
	.zero		1
	.type		_ZN58_INTERNAL_aad4af22_27_AdaptiveAveragePooling3d_cu_866e08f94cuda3std3__45__cpo4rendE,@object
	.size		_ZN58_INTERNAL_aad4af22_27_AdaptiveAveragePooling3d_cu_866e08f94cuda3std3__45__cpo4rendE,(_ZN58_INTERNAL_aad4af22_27_AdaptiveAveragePooling3d_cu_866e08f94cuda3std6ranges3__45__cpo4prevE - _ZN58_INTERNAL_aad4af22_27_AdaptiveAveragePooling3d_cu_866e08f94cuda3std3__45__cpo4rendE)
_ZN58_INTERNAL_aad4af22_27_AdaptiveAveragePooling3d_cu_866e08f94cuda3std3__45__cpo4rendE:
	.zero		1
	.type		_ZN58_INTERNAL_aad4af22_27_AdaptiveAveragePooling3d_cu_866e08f94cuda3std6ranges3__45__cpo4prevE,@object
	.size		_ZN58_INTERNAL_aad4af22_27_AdaptiveAveragePooling3d_cu_866e08f94cuda3std6ranges3__45__cpo4prevE,(_ZN58_INTERNAL_aad4af22_27_AdaptiveAveragePooling3d_cu_866e08f94cuda3std6ranges3__45__cpo9iter_moveE - _ZN58_INTERNAL_aad4af22_27_AdaptiveAveragePooling3d_cu_866e08f94cuda3std6ranges3__45__cpo4prevE)
_ZN58_INTERNAL_aad4af22_27_AdaptiveAveragePooling3d_cu_866e08f94cuda3std6ranges3__45__cpo4prevE:
	.zero		1
	.type		_ZN58_INTERNAL_aad4af22_27_AdaptiveAveragePooling3d_cu_866e08f94cuda3std6ranges3__45__cpo9iter_moveE,@object
	.size		_ZN58_INTERNAL_aad4af22_27_AdaptiveAveragePooling3d_cu_866e08f94cuda3std6ranges3__45__cpo9iter_moveE,(.L_13 - _ZN58_INTERNAL_aad4af22_27_AdaptiveAveragePooling3d_cu_866e08f94cuda3std6ranges3__45__cpo9iter_moveE)
_ZN58_INTERNAL_aad4af22_27_AdaptiveAveragePooling3d_cu_866e08f94cuda3std6ranges3__45__cpo9iter_moveE:
	.zero		1
.L_13:


//--------------------- .nv.constant0._ZN2at6native60_GLOBAL__N__aad4af22_27_AdaptiveAveragePooling3d_cu_866e08f924adaptiveaveragegradinputIN3c108BFloat16EfEEvPT_PKS5_iiiiiil --------------------------
	.section	.nv.constant0._ZN2at6native60_GLOBAL__N__aad4af22_27_AdaptiveAveragePooling3d_cu_866e08f924adaptiveaveragegradinputIN3c108BFloat16EfEEvPT_PKS5_iiiiiil,"a",@progbits
	.sectionflags	@""
	.align	4
.nv.constant0._ZN2at6native60_GLOBAL__N__aad4af22_27_AdaptiveAveragePooling3d_cu_866e08f924adaptiveaveragegradinputIN3c108BFloat16EfEEvPT_PKS5_iiiiiil:
	.zero		576


//--------------------- .nv.constant0._ZN2at6native60_GLOBAL__N__aad4af22_27_AdaptiveAveragePooling3d_cu_866e08f924adaptiveaveragegradinputIN3c104HalfEfEEvPT_PKS5_iiiiiil --------------------------
	.section	.nv.constant0._ZN2at6native60_GLOBAL__N__aad4af22_27_AdaptiveAveragePooling3d_cu_866e08f924adaptiveaveragegradinputIN3c104HalfEfEEvPT_PKS5_iiiiiil,"a",@progbits
	.sectionflags	@""
	.align	4
.nv.constant0._ZN2at6native60_GLOBAL__N__aad4af22_27_AdaptiveAveragePooling3d_cu_866e08f924adaptiveaveragegradinputIN3c104HalfEfEEvPT_PKS5_iiiiiil:
	.zero		576


//--------------------- .nv.constant0._ZN2at6native60_GLOBAL__N__aad4af22_27_AdaptiveAveragePooling3d_cu_866e08f924adaptiveaveragegradinputIffEEvPT_PKS3_iiiiiil --------------------------
	.section	.nv.constant0._ZN2at6native60_GLOBAL__N__aad4af22_27_AdaptiveAveragePooling3d_cu_866e08f924adaptiveaveragegradinputIffEEvPT_PKS3_iiiiiil,"a",@progbits
	.sectionflags	@""
	.align	4
.nv.constant0._ZN2at6native60_GLOBAL__N__aad4af22_27_AdaptiveAveragePooling3d_cu_866e08f924adaptiveaveragegradinputIffEEvPT_PKS3_iiiiiil:
	.zero		576


//--------------------- .nv.constant0._ZN2at6native60_GLOBAL__N__aad4af22_27_AdaptiveAveragePooling3d_cu_866e08f924adaptiveaveragegradinputIddEEvPT_PKS3_iiiiiil --------------------------
	.section	.nv.constant0._ZN2at6native60_GLOBAL__N__aad4af22_27_AdaptiveAveragePooling3d_cu_866e08f924adaptiveaveragegradinputIddEEvPT_PKS3_iiiiiil,"a",@progbits
	.sectionflags	@""
	.align	4
.nv.constant0._ZN2at6native60_GLOBAL__N__aad4af22_27_AdaptiveAveragePooling3d_cu_866e08f924adaptiveaveragegradinputIddEEvPT_PKS3_iiiiiil:
	.zero		576


//--------------------- .nv.constant0._ZN2at6native60_GLOBAL__N__aad4af22_27_AdaptiveAveragePooling3d_cu_866e08f930atomicadaptiveaveragegradinputIN3c108BFloat16EEEvPT_PKS5_iiiiiil --------------------------
	.section	.nv.constant0._ZN2at6native60_GLOBAL__N__aad4af22_27_AdaptiveAveragePooling3d_cu_866e08f930atomicadaptiveaveragegradinputIN3c108BFloat16EEEvPT_PKS5_iiiiiil,"a",@progbits
	.sectionflags	@""
	.align	4
.nv.constant0._ZN2at6native60_GLOBAL__N__aad4af22_27_AdaptiveAveragePooling3d_cu_866e08f930atomicadaptiveaveragegradinputIN3c108BFloat16EEEvPT_PKS5_iiiiiil:
	.zero		576


//--------------------- .nv.constant0._ZN2at6native60_GLOBAL__N__aad4af22_27_AdaptiveAveragePooling3d_cu_866e08f930atomicadaptiveaveragegradinputIN3c104HalfEEEvPT_PKS5_iiiiiil --------------------------
	.section	.nv.constant0._ZN2at6native60_GLOBAL__N__aad4af22_27_AdaptiveAveragePooling3d_cu_866e08f930atomicadaptiveaveragegradinputIN3c104HalfEEEvPT_PKS5_iiiiiil,"a",@progbits
	.sectionflags	@""
	.align	4
.nv.constant0._ZN2at6native60_GLOBAL__N__aad4af22_27_AdaptiveAveragePooling3d_cu_866e08f930atomicadaptiveaveragegradinputIN3c104HalfEEEvPT_PKS5_iiiiiil:
	.zero		576


//--------------------- .nv.constant0._ZN2at6native60_GLOBAL__N__aad4af22_27_AdaptiveAveragePooling3d_cu_866e08f930atomicadaptiveaveragegradinputIfEEvPT_PKS3_iiiiiil --------------------------
	.section	.nv.constant0._ZN2at6native60_GLOBAL__N__aad4af22_27_AdaptiveAveragePooling3d_cu_866e08f930atomicadaptiveaveragegradinputIfEEvPT_PKS3_iiiiiil,"a",@progbits
	.sectionflags	@""
	.align	4
.nv.constant0._ZN2at6native60_GLOBAL__N__aad4af22_27_AdaptiveAveragePooling3d_cu_866e08f930atomicadaptiveaveragegradinputIfEEvPT_PKS3_iiiiiil:
	.zero		576


//--------------------- .nv.constant0._ZN2at6native60_GLOBAL__N__aad4af22_27_AdaptiveAveragePooling3d_cu_866e08f930atomicadaptiveaveragegradinputIdEEvPT_PKS3_iiiiiil --------------------------
	.section	.nv.constant0._ZN2at6native60_GLOBAL__N__aad4af22_27_AdaptiveAveragePooling3d_cu_866e08f930atomicadaptiveaveragegradinputIdEEvPT_PKS3_iiiiiil,"a",@progbits
	.sectionflags	@""
	.align	4
.nv.constant0._ZN2at6native60_GLOBAL__N__aad4af22_27_AdaptiveAveragePooling3d_cu_866e08f930atomicadaptiveaveragegradinputIdEEvPT_PKS3_iiiiiil:
	.zero		576


//--------------------- .nv.constant0._ZN2at6native60_GLOBAL__N__aad4af22_27_AdaptiveAveragePooling3d_cu_866e08f919adaptiveaveragepoolIN3c108BFloat16EfEEvPKT_PS5_iiiiiilllllll --------------------------
	.section	.nv.constant0._ZN2at6native60_GLOBAL__N__aad4af22_27_AdaptiveAveragePooling3d_cu_866e08f919adaptiveaveragepoolIN3c108BFloat16EfEEvPKT_PS5_iiiiiilllllll,"a",@progbits
	.sectionflags	@""
	.align	4
.nv.constant0._ZN2at6native60_GLOBAL__N__aad4af22_27_AdaptiveAveragePooling3d_cu_866e08f919adaptiveaveragepoolIN3c108BFloat16EfEEvPKT_PS5_iiiiiilllllll:
	.zero		624


//--------------------- .nv.constant0._ZN2at6native60_GLOBAL__N__aad4af22_27_AdaptiveAveragePooling3d_cu_866e08f919adaptiveaveragepoolIN3c104HalfEfEEvPKT_PS5_iiiiiilllllll --------------------------
	.section	.nv.constant0._ZN2at6native60_GLOBAL__N__aad4af22_27_AdaptiveAveragePooling3d_cu_866e08f919adaptiveaveragepoolIN3c104HalfEfEEvPKT_PS5_iiiiiilllllll,"a",@progbits
	.sectionflags	@""
	.align	4
.nv.constant0._ZN2at6native60_GLOBAL__N__aad4af22_27_AdaptiveAveragePooling3d_cu_866e08f919adaptiveaveragepoolIN3c104HalfEfEEvPKT_PS5_iiiiiilllllll:
	.zero		624


//--------------------- .nv.constant0._ZN2at6native60_GLOBAL__N__aad4af22_27_AdaptiveAveragePooling3d_cu_866e08f919adaptiveaveragepoolIffEEvPKT_PS3_iiiiiilllllll --------------------------
	.section	.nv.constant0._ZN2at6native60_GLOBAL__N__aad4af22_27_AdaptiveAveragePooling3d_cu_866e08f919adaptiveaveragepoolIffEEvPKT_PS3_iiiiiilllllll,"a",@progbits
	.sectionflags	@""
	.align	4
.nv.constant0._ZN2at6native60_GLOBAL__N__aad4af22_27_AdaptiveAveragePooling3d_cu_866e08f919adaptiveaveragepoolIffEEvPKT_PS3_iiiiiilllllll:
	.zero		624


//--------------------- .nv.constant0._ZN2at6native60_GLOBAL__N__aad4af22_27_AdaptiveAveragePooling3d_cu_866e08f919adaptiveaveragepoolIddEEvPKT_PS3_iiiiiilllllll --------------------------
	.section	.nv.constant0._ZN2at6native60_GLOBAL__N__aad4af22_27_AdaptiveAveragePooling3d_cu_866e08f919adaptiveaveragepoolIddEEvPKT_PS3_iiiiiilllllll,"a",@progbits
	.sectionflags	@""
	.align	4
.nv.constant0._ZN2at6native60_GLOBAL__N__aad4af22_27_AdaptiveAveragePooling3d_cu_866e08f919adaptiveaveragepoolIddEEvPKT_PS3_iiiiiilllllll:
	.zero		624


//--------------------- SYMBOLS --------------------------

	.type		.nv.reservedSmem.offset0,@object
	.size		.nv.reservedSmem.offset0,0x4
